//
// Generated by NVIDIA NVVM Compiler
//
// Compiler Build ID: CL-36424714
// Cuda compilation tools, release 13.0, V13.0.88
// Based on NVVM 20.0.0
//

.version 9.0
.target sm_100
.address_size 64

	// .globl	_Z4initPdi
.extern .func  (.param .b32 func_retval0) vprintf
(
	.param .b64 vprintf_param_0,
	.param .b64 vprintf_param_1
)
;
// _ZZN3cub18CUB_300001_SM_10006detail6reduce28DeviceReduceSingleTileKernelINS2_10policy_hubIdjN4cuda3__47maximumIvEEE10Policy1000EPdSB_jS8_ddNS5_3std3__410__identityEEEvT0_T1_T2_T3_T4_T6_E12temp_storage has been demoted
// _ZZN3cub18CUB_300001_SM_10006detail6reduce18DeviceReduceKernelINS2_10policy_hubIdjN4cuda3__47maximumIvEEE10Policy1000EPdjS8_dNS5_3std3__410__identityEEEvT0_PT3_T1_NS0_13GridEvenShareISI_EET2_T4_E12temp_storage has been demoted
// _ZZN3cub18CUB_300001_SM_10006detail6reduce28DeviceReduceSingleTileKernelINS2_10policy_hubIdjN4cuda3__47maximumIvEEE10Policy1000EPdSB_iS8_ddNS5_3std3__410__identityEEEvT0_T1_T2_T3_T4_T6_E12temp_storage has been demoted
.global .align 1 .b8 _ZN34_INTERNAL_d2fb78e7_4_k_cu_9481f3084cuda3std3__45__cpo5beginE[1];
.global .align 1 .b8 _ZN34_INTERNAL_d2fb78e7_4_k_cu_9481f3084cuda3std3__45__cpo3endE[1];
.global .align 1 .b8 _ZN34_INTERNAL_d2fb78e7_4_k_cu_9481f3084cuda3std3__45__cpo6cbeginE[1];
.global .align 1 .b8 _ZN34_INTERNAL_d2fb78e7_4_k_cu_9481f3084cuda3std3__45__cpo4cendE[1];
.global .align 1 .b8 _ZN34_INTERNAL_d2fb78e7_4_k_cu_9481f3084cuda3std3__45__cpo6rbeginE[1];
.global .align 1 .b8 _ZN34_INTERNAL_d2fb78e7_4_k_cu_9481f3084cuda3std3__45__cpo4rendE[1];
.global .align 1 .b8 _ZN34_INTERNAL_d2fb78e7_4_k_cu_9481f3084cuda3std3__45__cpo7crbeginE[1];
.global .align 1 .b8 _ZN34_INTERNAL_d2fb78e7_4_k_cu_9481f3084cuda3std3__45__cpo5crendE[1];
.global .align 1 .b8 _ZN34_INTERNAL_d2fb78e7_4_k_cu_9481f3084cuda3std3__436_GLOBAL__N__d2fb78e7_4_k_cu_9481f3086ignoreE[1];
.global .align 1 .b8 _ZN34_INTERNAL_d2fb78e7_4_k_cu_9481f3084cuda3std3__419piecewise_constructE[1];
.global .align 1 .b8 _ZN34_INTERNAL_d2fb78e7_4_k_cu_9481f3084cuda3std3__48in_placeE[1];
.global .align 1 .b8 _ZN34_INTERNAL_d2fb78e7_4_k_cu_9481f3084cuda3std3__420unreachable_sentinelE[1];
.global .align 1 .b8 _ZN34_INTERNAL_d2fb78e7_4_k_cu_9481f3084cuda3std3__47nulloptE[1];
.global .align 1 .b8 _ZN34_INTERNAL_d2fb78e7_4_k_cu_9481f3084cuda3std3__48unexpectE[1];
.global .align 1 .b8 _ZN34_INTERNAL_d2fb78e7_4_k_cu_9481f3084cuda3std6ranges3__45__cpo4swapE[1];
.global .align 1 .b8 _ZN34_INTERNAL_d2fb78e7_4_k_cu_9481f3084cuda3std6ranges3__45__cpo9iter_moveE[1];
.global .align 1 .b8 _ZN34_INTERNAL_d2fb78e7_4_k_cu_9481f3084cuda3std6ranges3__45__cpo5beginE[1];
.global .align 1 .b8 _ZN34_INTERNAL_d2fb78e7_4_k_cu_9481f3084cuda3std6ranges3__45__cpo3endE[1];
.global .align 1 .b8 _ZN34_INTERNAL_d2fb78e7_4_k_cu_9481f3084cuda3std6ranges3__45__cpo6cbeginE[1];
.global .align 1 .b8 _ZN34_INTERNAL_d2fb78e7_4_k_cu_9481f3084cuda3std6ranges3__45__cpo4cendE[1];
.global .align 1 .b8 _ZN34_INTERNAL_d2fb78e7_4_k_cu_9481f3084cuda3std6ranges3__45__cpo7advanceE[1];
.global .align 1 .b8 _ZN34_INTERNAL_d2fb78e7_4_k_cu_9481f3084cuda3std6ranges3__45__cpo9iter_swapE[1];
.global .align 1 .b8 _ZN34_INTERNAL_d2fb78e7_4_k_cu_9481f3084cuda3std6ranges3__45__cpo4nextE[1];
.global .align 1 .b8 _ZN34_INTERNAL_d2fb78e7_4_k_cu_9481f3084cuda3std6ranges3__45__cpo4prevE[1];
.global .align 1 .b8 _ZN34_INTERNAL_d2fb78e7_4_k_cu_9481f3084cuda3std6ranges3__45__cpo4dataE[1];
.global .align 1 .b8 _ZN34_INTERNAL_d2fb78e7_4_k_cu_9481f3084cuda3std6ranges3__45__cpo5cdataE[1];
.global .align 1 .b8 _ZN34_INTERNAL_d2fb78e7_4_k_cu_9481f3084cuda3std6ranges3__45__cpo4sizeE[1];
.global .align 1 .b8 _ZN34_INTERNAL_d2fb78e7_4_k_cu_9481f3084cuda3std6ranges3__45__cpo5ssizeE[1];
.global .align 1 .b8 _ZN34_INTERNAL_d2fb78e7_4_k_cu_9481f3084cuda3std6ranges3__45__cpo8distanceE[1];
.global .align 1 .b8 _ZN34_INTERNAL_d2fb78e7_4_k_cu_9481f3086thrust24THRUST_300001_SM_1000_NS6system6detail10sequential3seqE[1];
.global .align 1 .b8 _ZN34_INTERNAL_d2fb78e7_4_k_cu_9481f3086thrust24THRUST_300001_SM_1000_NS12placeholders2_1E[1];
.global .align 1 .b8 _ZN34_INTERNAL_d2fb78e7_4_k_cu_9481f3086thrust24THRUST_300001_SM_1000_NS12placeholders2_2E[1];
.global .align 1 .b8 _ZN34_INTERNAL_d2fb78e7_4_k_cu_9481f3086thrust24THRUST_300001_SM_1000_NS12placeholders2_3E[1];
.global .align 1 .b8 _ZN34_INTERNAL_d2fb78e7_4_k_cu_9481f3086thrust24THRUST_300001_SM_1000_NS12placeholders2_4E[1];
.global .align 1 .b8 _ZN34_INTERNAL_d2fb78e7_4_k_cu_9481f3086thrust24THRUST_300001_SM_1000_NS12placeholders2_5E[1];
.global .align 1 .b8 _ZN34_INTERNAL_d2fb78e7_4_k_cu_9481f3086thrust24THRUST_300001_SM_1000_NS12placeholders2_6E[1];
.global .align 1 .b8 _ZN34_INTERNAL_d2fb78e7_4_k_cu_9481f3086thrust24THRUST_300001_SM_1000_NS12placeholders2_7E[1];
.global .align 1 .b8 _ZN34_INTERNAL_d2fb78e7_4_k_cu_9481f3086thrust24THRUST_300001_SM_1000_NS12placeholders2_8E[1];
.global .align 1 .b8 _ZN34_INTERNAL_d2fb78e7_4_k_cu_9481f3086thrust24THRUST_300001_SM_1000_NS12placeholders2_9E[1];
.global .align 1 .b8 _ZN34_INTERNAL_d2fb78e7_4_k_cu_9481f3086thrust24THRUST_300001_SM_1000_NS12placeholders3_10E[1];
.global .align 1 .b8 $str[6] = {37, 46, 50, 102, 32};
.global .align 1 .b8 $str$1[2] = {10};

.visible .entry _Z4initPdi(
	.param .u64 .ptr .align 1 _Z4initPdi_param_0,
	.param .u32 _Z4initPdi_param_1
)
{
	.reg .pred 	%p<8>;
	.reg .b32 	%r<66>;
	.reg .b64 	%rd<69>;
	.reg .b64 	%fd<60>;

	ld.param.u64 	%rd2, [_Z4initPdi_param_0];
	ld.param.u32 	%r30, [_Z4initPdi_param_1];
	cvta.to.global.u64 	%rd1, %rd2;
	add.s32 	%r1, %r30, -1;
	cvt.rn.f64.s32 	%fd2, %r30;
	mov.f64 	%fd3, 0d4024000000000000;
	div.rn.f64 	%fd1, %fd3, %fd2;
	mov.b64 	%rd3, 4621819117588971520;
	st.global.u64 	[%rd1], %rd3;
	mul.wide.s32 	%rd4, %r30, 8;
	add.s64 	%rd5, %rd1, %rd4;
	mov.b64 	%rd6, 4626322717216342016;
	st.global.u64 	[%rd5+-8], %rd6;
	mul.lo.s32 	%r2, %r1, %r30;
	mul.wide.s32 	%rd7, %r2, 8;
	add.s64 	%rd8, %rd1, %rd7;
	st.global.u64 	[%rd8], %rd6;
	add.s64 	%rd9, %rd8, %rd4;
	mov.b64 	%rd10, 4629137466983448576;
	st.global.u64 	[%rd9+-8], %rd10;
	setp.lt.s32 	%p1, %r30, 3;
	@%p1 bra 	$L__BB0_10;
	add.s32 	%r3, %r30, -2;
	add.s32 	%r32, %r30, -3;
	setp.lt.u32 	%p2, %r32, 3;
	mov.b32 	%r65, 1;
	@%p2 bra 	$L__BB0_5;
	and.b32  	%r35, %r3, -4;
	neg.s32 	%r63, %r35;
	shl.b32 	%r36, %r30, 1;
	add.s32 	%r61, %r36, -1;
	shl.b32 	%r37, %r30, 2;
	mad.lo.s32 	%r60, %r30, 3, -1;
	add.s32 	%r59, %r37, -1;
	mul.lo.s32 	%r57, %r30, 5;
	mov.b32 	%r62, 0;
	mov.b32 	%r56, -1;
	mul.wide.u32 	%rd19, %r30, 8;
	mov.u32 	%r58, %r30;
$L__BB0_3:
	.pragma "nounroll";
	add.s32 	%r38, %r62, 1;
	mul.wide.s32 	%rd11, %r38, 8;
	add.s64 	%rd12, %rd1, %rd11;
	ld.global.f64 	%fd4, [%rd12+-8];
	add.f64 	%fd5, %fd1, %fd4;
	st.global.f64 	[%rd12], %fd5;
	add.s64 	%rd14, %rd12, %rd7;
	ld.global.f64 	%fd6, [%rd14+-8];
	add.f64 	%fd7, %fd1, %fd6;
	st.global.f64 	[%rd14], %fd7;
	add.s32 	%r39, %r56, 1;
	mul.wide.s32 	%rd15, %r39, 8;
	add.s64 	%rd16, %rd1, %rd15;
	ld.global.f64 	%fd8, [%rd16];
	add.f64 	%fd9, %fd1, %fd8;
	mul.wide.u32 	%rd17, %r58, 8;
	add.s64 	%rd18, %rd1, %rd17;
	st.global.f64 	[%rd18], %fd9;
	add.s64 	%rd20, %rd16, %rd19;
	ld.global.f64 	%fd10, [%rd20+-8];
	add.f64 	%fd11, %fd1, %fd10;
	add.s32 	%r40, %r61, 1;
	mul.wide.u32 	%rd21, %r61, 8;
	add.s64 	%rd22, %rd1, %rd21;
	st.global.f64 	[%rd22], %fd11;
	ld.global.f64 	%fd12, [%rd12];
	add.f64 	%fd13, %fd1, %fd12;
	st.global.f64 	[%rd12+8], %fd13;
	ld.global.f64 	%fd14, [%rd14];
	add.f64 	%fd15, %fd1, %fd14;
	st.global.f64 	[%rd14+8], %fd15;
	ld.global.f64 	%fd16, [%rd18];
	add.f64 	%fd17, %fd1, %fd16;
	mul.wide.u32 	%rd23, %r40, 8;
	add.s64 	%rd24, %rd1, %rd23;
	st.global.f64 	[%rd24], %fd17;
	ld.global.f64 	%fd18, [%rd22];
	add.f64 	%fd19, %fd1, %fd18;
	add.s32 	%r41, %r60, 1;
	mul.wide.u32 	%rd25, %r60, 8;
	add.s64 	%rd26, %rd1, %rd25;
	st.global.f64 	[%rd26], %fd19;
	ld.global.f64 	%fd20, [%rd12+8];
	add.f64 	%fd21, %fd1, %fd20;
	st.global.f64 	[%rd12+16], %fd21;
	ld.global.f64 	%fd22, [%rd14+8];
	add.f64 	%fd23, %fd1, %fd22;
	st.global.f64 	[%rd14+16], %fd23;
	ld.global.f64 	%fd24, [%rd24];
	add.f64 	%fd25, %fd1, %fd24;
	mul.wide.u32 	%rd27, %r41, 8;
	add.s64 	%rd28, %rd1, %rd27;
	st.global.f64 	[%rd28], %fd25;
	ld.global.f64 	%fd26, [%rd26];
	add.f64 	%fd27, %fd1, %fd26;
	add.s32 	%r42, %r59, 1;
	mul.wide.u32 	%rd29, %r59, 8;
	add.s64 	%rd30, %rd1, %rd29;
	st.global.f64 	[%rd30], %fd27;
	ld.global.f64 	%fd28, [%rd12+16];
	add.f64 	%fd29, %fd1, %fd28;
	st.global.f64 	[%rd12+24], %fd29;
	ld.global.f64 	%fd30, [%rd14+16];
	add.f64 	%fd31, %fd1, %fd30;
	st.global.f64 	[%rd14+24], %fd31;
	ld.global.f64 	%fd32, [%rd28];
	add.f64 	%fd33, %fd1, %fd32;
	mul.wide.u32 	%rd31, %r42, 8;
	add.s64 	%rd32, %rd1, %rd31;
	st.global.f64 	[%rd32], %fd33;
	ld.global.f64 	%fd34, [%rd30];
	add.f64 	%fd35, %fd1, %fd34;
	add.s32 	%r43, %r57, -1;
	mul.wide.u32 	%rd33, %r43, 8;
	add.s64 	%rd34, %rd1, %rd33;
	st.global.f64 	[%rd34], %fd35;
	add.s32 	%r63, %r63, 4;
	add.s32 	%r62, %r62, 4;
	shl.b32 	%r44, %r30, 2;
	add.s32 	%r61, %r61, %r44;
	add.s32 	%r60, %r60, %r44;
	add.s32 	%r59, %r59, %r44;
	add.s32 	%r58, %r58, %r44;
	add.s32 	%r57, %r57, %r44;
	add.s32 	%r56, %r56, %r44;
	setp.ne.s32 	%p3, %r63, 0;
	@%p3 bra 	$L__BB0_3;
	add.s32 	%r65, %r62, 1;
$L__BB0_5:
	add.s32 	%r45, %r30, -2;
	and.b32  	%r27, %r45, 3;
	setp.eq.s32 	%p4, %r27, 0;
	@%p4 bra 	$L__BB0_10;
	setp.eq.s32 	%p5, %r27, 1;
	@%p5 bra 	$L__BB0_8;
	add.s32 	%r46, %r65, -1;
	mul.wide.s32 	%rd35, %r65, 8;
	add.s64 	%rd36, %rd1, %rd35;
	ld.global.f64 	%fd36, [%rd36+-8];
	add.f64 	%fd37, %fd1, %fd36;
	mul.wide.u32 	%rd37, %r65, 8;
	add.s64 	%rd38, %rd1, %rd37;
	st.global.f64 	[%rd38], %fd37;
	add.s64 	%rd40, %rd36, %rd7;
	ld.global.f64 	%fd38, [%rd40+-8];
	add.f64 	%fd39, %fd1, %fd38;
	st.global.f64 	[%rd40], %fd39;
	mul.lo.s32 	%r47, %r46, %r30;
	mul.wide.s32 	%rd41, %r47, 8;
	add.s64 	%rd42, %rd1, %rd41;
	ld.global.f64 	%fd40, [%rd42];
	add.f64 	%fd41, %fd1, %fd40;
	mul.lo.s32 	%r48, %r65, %r30;
	mul.wide.u32 	%rd43, %r48, 8;
	add.s64 	%rd44, %rd1, %rd43;
	st.global.f64 	[%rd44], %fd41;
	mul.wide.u32 	%rd45, %r30, 8;
	add.s64 	%rd46, %rd42, %rd45;
	ld.global.f64 	%fd42, [%rd46+-8];
	add.f64 	%fd43, %fd1, %fd42;
	mul.wide.s32 	%rd47, %r48, 8;
	mul.wide.s32 	%rd48, %r30, 8;
	add.s64 	%rd49, %rd1, %rd48;
	add.s64 	%rd50, %rd49, %rd47;
	st.global.f64 	[%rd50+-8], %fd43;
	ld.global.f64 	%fd44, [%rd36];
	add.f64 	%fd45, %fd1, %fd44;
	st.global.f64 	[%rd38+8], %fd45;
	ld.global.f64 	%fd46, [%rd40];
	add.f64 	%fd47, %fd1, %fd46;
	st.global.f64 	[%rd40+8], %fd47;
	ld.global.f64 	%fd48, [%rd46];
	add.f64 	%fd49, %fd1, %fd48;
	add.s32 	%r49, %r48, %r30;
	mul.wide.u32 	%rd51, %r49, 8;
	add.s64 	%rd52, %rd1, %rd51;
	st.global.f64 	[%rd52], %fd49;
	ld.global.f64 	%fd50, [%rd50+-8];
	add.f64 	%fd51, %fd1, %fd50;
	add.s32 	%r50, %r49, %r1;
	mul.wide.u32 	%rd53, %r50, 8;
	add.s64 	%rd54, %rd1, %rd53;
	st.global.f64 	[%rd54], %fd51;
	add.s32 	%r65, %r65, 2;
$L__BB0_8:
	and.b32  	%r51, %r30, 1;
	setp.eq.b32 	%p6, %r51, 1;
	not.pred 	%p7, %p6;
	@%p7 bra 	$L__BB0_10;
	add.s32 	%r52, %r65, -1;
	mul.wide.s32 	%rd55, %r65, 8;
	add.s64 	%rd56, %rd1, %rd55;
	ld.global.f64 	%fd52, [%rd56+-8];
	add.f64 	%fd53, %fd1, %fd52;
	mul.wide.u32 	%rd57, %r65, 8;
	add.s64 	%rd58, %rd1, %rd57;
	st.global.f64 	[%rd58], %fd53;
	mul.wide.u32 	%rd59, %r2, 8;
	add.s64 	%rd60, %rd56, %rd59;
	ld.global.f64 	%fd54, [%rd60+-8];
	add.f64 	%fd55, %fd1, %fd54;
	st.global.f64 	[%rd60], %fd55;
	mul.lo.s32 	%r53, %r52, %r30;
	mul.wide.s32 	%rd61, %r53, 8;
	add.s64 	%rd62, %rd1, %rd61;
	ld.global.f64 	%fd56, [%rd62];
	add.f64 	%fd57, %fd1, %fd56;
	mul.lo.s32 	%r54, %r65, %r30;
	mul.wide.u32 	%rd63, %r54, 8;
	add.s64 	%rd64, %rd1, %rd63;
	st.global.f64 	[%rd64], %fd57;
	mul.wide.u32 	%rd65, %r30, 8;
	add.s64 	%rd66, %rd62, %rd65;
	ld.global.f64 	%fd58, [%rd66+-8];
	add.f64 	%fd59, %fd1, %fd58;
	add.s32 	%r55, %r54, %r1;
	mul.wide.u32 	%rd67, %r55, 8;
	add.s64 	%rd68, %rd1, %rd67;
	st.global.f64 	[%rd68], %fd59;
$L__BB0_10:
	ret;

}
	// .globl	_Z7computePdS_i
.visible .entry _Z7computePdS_i(
	.param .u64 .ptr .align 1 _Z7computePdS_i_param_0,
	.param .u64 .ptr .align 1 _Z7computePdS_i_param_1,
	.param .u32 _Z7computePdS_i_param_2
)
{
	.reg .pred 	%p<7>;
	.reg .b32 	%r<12>;
	.reg .b64 	%rd<12>;
	.reg .b64 	%fd<9>;

	ld.param.u64 	%rd1, [_Z7computePdS_i_param_0];
	ld.param.u64 	%rd2, [_Z7computePdS_i_param_1];
	ld.param.u32 	%r5, [_Z7computePdS_i_param_2];
	mov.u32 	%r6, %ctaid.x;
	mov.u32 	%r8, %ntid.x;
	mul.lo.s32 	%r1, %r6, %r8;
	mov.u32 	%r2, %tid.x;
	setp.eq.s32 	%p1, %r6, 0;
	add.s32 	%r3, %r5, -1;
	setp.eq.s32 	%p2, %r6, %r3;
	or.pred  	%p3, %p1, %p2;
	@%p3 bra 	$L__BB1_3;
	setp.eq.s32 	%p4, %r2, 0;
	setp.eq.s32 	%p5, %r2, %r3;
	or.pred  	%p6, %p4, %p5;
	@%p6 bra 	$L__BB1_3;
	cvta.to.global.u64 	%rd3, %rd2;
	add.s32 	%r10, %r1, %r2;
	mul.wide.s32 	%rd4, %r10, 8;
	add.s64 	%rd5, %rd3, %rd4;
	ld.global.f64 	%fd1, [%rd5+-8];
	ld.global.f64 	%fd2, [%rd5+8];
	add.f64 	%fd3, %fd1, %fd2;
	sub.s32 	%r11, %r10, %r5;
	mul.wide.s32 	%rd6, %r11, 8;
	add.s64 	%rd7, %rd3, %rd6;
	ld.global.f64 	%fd4, [%rd7];
	add.f64 	%fd5, %fd3, %fd4;
	mul.wide.s32 	%rd8, %r5, 8;
	add.s64 	%rd9, %rd5, %rd8;
	ld.global.f64 	%fd6, [%rd9];
	add.f64 	%fd7, %fd5, %fd6;
	mul.f64 	%fd8, %fd7, 0d3FD0000000000000;
	cvta.to.global.u64 	%rd10, %rd1;
	add.s64 	%rd11, %rd10, %rd4;
	st.global.f64 	[%rd11], %fd8;
$L__BB1_3:
	ret;

}
	// .globl	_Z14loss_calculatePdS_S_
.visible .entry _Z14loss_calculatePdS_S_(
	.param .u64 .ptr .align 1 _Z14loss_calculatePdS_S__param_0,
	.param .u64 .ptr .align 1 _Z14loss_calculatePdS_S__param_1,
	.param .u64 .ptr .align 1 _Z14loss_calculatePdS_S__param_2
)
{
	.reg .b32 	%r<5>;
	.reg .b64 	%rd<11>;
	.reg .b64 	%fd<4>;

	ld.param.u64 	%rd1, [_Z14loss_calculatePdS_S__param_0];
	ld.param.u64 	%rd2, [_Z14loss_calculatePdS_S__param_1];
	ld.param.u64 	%rd3, [_Z14loss_calculatePdS_S__param_2];
	cvta.to.global.u64 	%rd4, %rd3;
	cvta.to.global.u64 	%rd5, %rd2;
	cvta.to.global.u64 	%rd6, %rd1;
	mov.u32 	%r1, %ctaid.x;
	mov.u32 	%r2, %ntid.x;
	mov.u32 	%r3, %tid.x;
	mad.lo.s32 	%r4, %r1, %r2, %r3;
	mul.wide.s32 	%rd7, %r4, 8;
	add.s64 	%rd8, %rd6, %rd7;
	ld.global.f64 	%fd1, [%rd8];
	add.s64 	%rd9, %rd5, %rd7;
	ld.global.f64 	%fd2, [%rd9];
	sub.f64 	%fd3, %fd1, %fd2;
	add.s64 	%rd10, %rd4, %rd7;
	st.global.f64 	[%rd10], %fd3;
	ret;

}
	// .globl	_Z8printArrPdi
.visible .entry _Z8printArrPdi(
	.param .u64 .ptr .align 1 _Z8printArrPdi_param_0,
	.param .u32 _Z8printArrPdi_param_1
)
{
	.local .align 8 .b8 	__local_depot3[8];
	.reg .b64 	%SP;
	.reg .b64 	%SPL;
	.reg .pred 	%p<12>;
	.reg .b32 	%r<94>;
	.reg .b64 	%rd<53>;
	.reg .b64 	%fd<32>;

	mov.u64 	%SPL, __local_depot3;
	cvta.local.u64 	%SP, %SPL;
	ld.param.u64 	%rd7, [_Z8printArrPdi_param_0];
	ld.param.u32 	%r16, [_Z8printArrPdi_param_1];
	cvta.to.global.u64 	%rd1, %rd7;
	setp.lt.s32 	%p1, %r16, 1;
	@%p1 bra 	$L__BB3_16;
	and.b32  	%r1, %r16, 15;
	and.b32  	%r2, %r16, 7;
	and.b32  	%r3, %r16, 3;
	mov.b32 	%r89, 0;
	mov.u64 	%rd50, $str$1;
	add.u64 	%rd14, %SP, 0;
	mov.u64 	%rd37, $str;
$L__BB3_2:
	setp.lt.u32 	%p2, %r16, 16;
	mul.lo.s32 	%r5, %r89, %r16;
	mov.b32 	%r92, 0;
	@%p2 bra 	$L__BB3_5;
	and.b32  	%r19, %r16, 2147483632;
	neg.s32 	%r90, %r19;
	mul.wide.u32 	%rd8, %r5, 8;
	add.s64 	%rd9, %rd1, %rd8;
	add.s64 	%rd52, %rd9, 64;
$L__BB3_4:
	.pragma "nounroll";
	and.b32  	%r92, %r16, 2147483632;
	ld.global.f64 	%fd1, [%rd52+-64];
	add.u64 	%rd10, %SP, 0;
	add.u64 	%rd11, %SPL, 0;
	st.local.f64 	[%rd11], %fd1;
	mov.u64 	%rd12, $str;
	cvta.global.u64 	%rd13, %rd12;
	{ // callseq 0, 0
	.param .b64 param0;
	st.param.b64 	[param0], %rd13;
	.param .b64 param1;
	st.param.b64 	[param1], %rd10;
	.param .b32 retval0;
	call.uni (retval0), 
	vprintf, 
	(
	param0, 
	param1
	);
	ld.param.b32 	%r20, [retval0];
	} // callseq 0
	ld.global.f64 	%fd2, [%rd52+-56];
	st.local.f64 	[%rd11], %fd2;
	{ // callseq 1, 0
	.param .b64 param0;
	st.param.b64 	[param0], %rd13;
	.param .b64 param1;
	st.param.b64 	[param1], %rd10;
	.param .b32 retval0;
	call.uni (retval0), 
	vprintf, 
	(
	param0, 
	param1
	);
	ld.param.b32 	%r22, [retval0];
	} // callseq 1
	ld.global.f64 	%fd3, [%rd52+-48];
	st.local.f64 	[%rd11], %fd3;
	{ // callseq 2, 0
	.param .b64 param0;
	st.param.b64 	[param0], %rd13;
	.param .b64 param1;
	st.param.b64 	[param1], %rd10;
	.param .b32 retval0;
	call.uni (retval0), 
	vprintf, 
	(
	param0, 
	param1
	);
	ld.param.b32 	%r24, [retval0];
	} // callseq 2
	ld.global.f64 	%fd4, [%rd52+-40];
	st.local.f64 	[%rd11], %fd4;
	{ // callseq 3, 0
	.param .b64 param0;
	st.param.b64 	[param0], %rd13;
	.param .b64 param1;
	st.param.b64 	[param1], %rd10;
	.param .b32 retval0;
	call.uni (retval0), 
	vprintf, 
	(
	param0, 
	param1
	);
	ld.param.b32 	%r26, [retval0];
	} // callseq 3
	ld.global.f64 	%fd5, [%rd52+-32];
	st.local.f64 	[%rd11], %fd5;
	{ // callseq 4, 0
	.param .b64 param0;
	st.param.b64 	[param0], %rd13;
	.param .b64 param1;
	st.param.b64 	[param1], %rd10;
	.param .b32 retval0;
	call.uni (retval0), 
	vprintf, 
	(
	param0, 
	param1
	);
	ld.param.b32 	%r28, [retval0];
	} // callseq 4
	ld.global.f64 	%fd6, [%rd52+-24];
	st.local.f64 	[%rd11], %fd6;
	{ // callseq 5, 0
	.param .b64 param0;
	st.param.b64 	[param0], %rd13;
	.param .b64 param1;
	st.param.b64 	[param1], %rd10;
	.param .b32 retval0;
	call.uni (retval0), 
	vprintf, 
	(
	param0, 
	param1
	);
	ld.param.b32 	%r30, [retval0];
	} // callseq 5
	ld.global.f64 	%fd7, [%rd52+-16];
	st.local.f64 	[%rd11], %fd7;
	{ // callseq 6, 0
	.param .b64 param0;
	st.param.b64 	[param0], %rd13;
	.param .b64 param1;
	st.param.b64 	[param1], %rd10;
	.param .b32 retval0;
	call.uni (retval0), 
	vprintf, 
	(
	param0, 
	param1
	);
	ld.param.b32 	%r32, [retval0];
	} // callseq 6
	ld.global.f64 	%fd8, [%rd52+-8];
	st.local.f64 	[%rd11], %fd8;
	{ // callseq 7, 0
	.param .b64 param0;
	st.param.b64 	[param0], %rd13;
	.param .b64 param1;
	st.param.b64 	[param1], %rd10;
	.param .b32 retval0;
	call.uni (retval0), 
	vprintf, 
	(
	param0, 
	param1
	);
	ld.param.b32 	%r34, [retval0];
	} // callseq 7
	ld.global.f64 	%fd9, [%rd52];
	st.local.f64 	[%rd11], %fd9;
	{ // callseq 8, 0
	.param .b64 param0;
	st.param.b64 	[param0], %rd13;
	.param .b64 param1;
	st.param.b64 	[param1], %rd10;
	.param .b32 retval0;
	call.uni (retval0), 
	vprintf, 
	(
	param0, 
	param1
	);
	ld.param.b32 	%r36, [retval0];
	} // callseq 8
	ld.global.f64 	%fd10, [%rd52+8];
	st.local.f64 	[%rd11], %fd10;
	{ // callseq 9, 0
	.param .b64 param0;
	st.param.b64 	[param0], %rd13;
	.param .b64 param1;
	st.param.b64 	[param1], %rd10;
	.param .b32 retval0;
	call.uni (retval0), 
	vprintf, 
	(
	param0, 
	param1
	);
	ld.param.b32 	%r38, [retval0];
	} // callseq 9
	ld.global.f64 	%fd11, [%rd52+16];
	st.local.f64 	[%rd11], %fd11;
	{ // callseq 10, 0
	.param .b64 param0;
	st.param.b64 	[param0], %rd13;
	.param .b64 param1;
	st.param.b64 	[param1], %rd10;
	.param .b32 retval0;
	call.uni (retval0), 
	vprintf, 
	(
	param0, 
	param1
	);
	ld.param.b32 	%r40, [retval0];
	} // callseq 10
	ld.global.f64 	%fd12, [%rd52+24];
	st.local.f64 	[%rd11], %fd12;
	{ // callseq 11, 0
	.param .b64 param0;
	st.param.b64 	[param0], %rd13;
	.param .b64 param1;
	st.param.b64 	[param1], %rd10;
	.param .b32 retval0;
	call.uni (retval0), 
	vprintf, 
	(
	param0, 
	param1
	);
	ld.param.b32 	%r42, [retval0];
	} // callseq 11
	ld.global.f64 	%fd13, [%rd52+32];
	st.local.f64 	[%rd11], %fd13;
	{ // callseq 12, 0
	.param .b64 param0;
	st.param.b64 	[param0], %rd13;
	.param .b64 param1;
	st.param.b64 	[param1], %rd10;
	.param .b32 retval0;
	call.uni (retval0), 
	vprintf, 
	(
	param0, 
	param1
	);
	ld.param.b32 	%r44, [retval0];
	} // callseq 12
	ld.global.f64 	%fd14, [%rd52+40];
	st.local.f64 	[%rd11], %fd14;
	{ // callseq 13, 0
	.param .b64 param0;
	st.param.b64 	[param0], %rd13;
	.param .b64 param1;
	st.param.b64 	[param1], %rd10;
	.param .b32 retval0;
	call.uni (retval0), 
	vprintf, 
	(
	param0, 
	param1
	);
	ld.param.b32 	%r46, [retval0];
	} // callseq 13
	ld.global.f64 	%fd15, [%rd52+48];
	st.local.f64 	[%rd11], %fd15;
	{ // callseq 14, 0
	.param .b64 param0;
	st.param.b64 	[param0], %rd13;
	.param .b64 param1;
	st.param.b64 	[param1], %rd10;
	.param .b32 retval0;
	call.uni (retval0), 
	vprintf, 
	(
	param0, 
	param1
	);
	ld.param.b32 	%r48, [retval0];
	} // callseq 14
	ld.global.f64 	%fd16, [%rd52+56];
	st.local.f64 	[%rd11], %fd16;
	{ // callseq 15, 0
	.param .b64 param0;
	st.param.b64 	[param0], %rd13;
	.param .b64 param1;
	st.param.b64 	[param1], %rd10;
	.param .b32 retval0;
	call.uni (retval0), 
	vprintf, 
	(
	param0, 
	param1
	);
	ld.param.b32 	%r50, [retval0];
	} // callseq 15
	add.s32 	%r90, %r90, 16;
	add.s64 	%rd52, %rd52, 128;
	setp.ne.s32 	%p3, %r90, 0;
	@%p3 bra 	$L__BB3_4;
$L__BB3_5:
	setp.eq.s32 	%p4, %r1, 0;
	@%p4 bra 	$L__BB3_15;
	cvta.to.local.u64 	%rd5, %rd14;
	add.s32 	%r52, %r1, -1;
	setp.lt.u32 	%p5, %r52, 7;
	@%p5 bra 	$L__BB3_8;
	add.s32 	%r53, %r92, %r5;
	mul.wide.u32 	%rd15, %r53, 8;
	add.s64 	%rd16, %rd1, %rd15;
	ld.global.f64 	%fd17, [%rd16];
	st.local.f64 	[%rd5], %fd17;
	cvta.global.u64 	%rd18, %rd37;
	{ // callseq 16, 0
	.param .b64 param0;
	st.param.b64 	[param0], %rd18;
	.param .b64 param1;
	st.param.b64 	[param1], %rd14;
	.param .b32 retval0;
	call.uni (retval0), 
	vprintf, 
	(
	param0, 
	param1
	);
	ld.param.b32 	%r54, [retval0];
	} // callseq 16
	cvt.u64.u32 	%rd20, %r5;
	cvt.u64.u32 	%rd21, %r92;
	add.s64 	%rd22, %rd21, %rd20;
	shl.b64 	%rd23, %rd22, 3;
	add.s64 	%rd24, %rd1, %rd23;
	ld.global.f64 	%fd18, [%rd24+8];
	st.local.f64 	[%rd5], %fd18;
	{ // callseq 17, 0
	.param .b64 param0;
	st.param.b64 	[param0], %rd18;
	.param .b64 param1;
	st.param.b64 	[param1], %rd14;
	.param .b32 retval0;
	call.uni (retval0), 
	vprintf, 
	(
	param0, 
	param1
	);
	ld.param.b32 	%r56, [retval0];
	} // callseq 17
	ld.global.f64 	%fd19, [%rd24+16];
	st.local.f64 	[%rd5], %fd19;
	{ // callseq 18, 0
	.param .b64 param0;
	st.param.b64 	[param0], %rd18;
	.param .b64 param1;
	st.param.b64 	[param1], %rd14;
	.param .b32 retval0;
	call.uni (retval0), 
	vprintf, 
	(
	param0, 
	param1
	);
	ld.param.b32 	%r58, [retval0];
	} // callseq 18
	ld.global.f64 	%fd20, [%rd24+24];
	st.local.f64 	[%rd5], %fd20;
	{ // callseq 19, 0
	.param .b64 param0;
	st.param.b64 	[param0], %rd18;
	.param .b64 param1;
	st.param.b64 	[param1], %rd14;
	.param .b32 retval0;
	call.uni (retval0), 
	vprintf, 
	(
	param0, 
	param1
	);
	ld.param.b32 	%r60, [retval0];
	} // callseq 19
	ld.global.f64 	%fd21, [%rd24+32];
	st.local.f64 	[%rd5], %fd21;
	{ // callseq 20, 0
	.param .b64 param0;
	st.param.b64 	[param0], %rd18;
	.param .b64 param1;
	st.param.b64 	[param1], %rd14;
	.param .b32 retval0;
	call.uni (retval0), 
	vprintf, 
	(
	param0, 
	param1
	);
	ld.param.b32 	%r62, [retval0];
	} // callseq 20
	ld.global.f64 	%fd22, [%rd24+40];
	st.local.f64 	[%rd5], %fd22;
	{ // callseq 21, 0
	.param .b64 param0;
	st.param.b64 	[param0], %rd18;
	.param .b64 param1;
	st.param.b64 	[param1], %rd14;
	.param .b32 retval0;
	call.uni (retval0), 
	vprintf, 
	(
	param0, 
	param1
	);
	ld.param.b32 	%r64, [retval0];
	} // callseq 21
	ld.global.f64 	%fd23, [%rd24+48];
	st.local.f64 	[%rd5], %fd23;
	{ // callseq 22, 0
	.param .b64 param0;
	st.param.b64 	[param0], %rd18;
	.param .b64 param1;
	st.param.b64 	[param1], %rd14;
	.param .b32 retval0;
	call.uni (retval0), 
	vprintf, 
	(
	param0, 
	param1
	);
	ld.param.b32 	%r66, [retval0];
	} // callseq 22
	ld.global.f64 	%fd24, [%rd24+56];
	st.local.f64 	[%rd5], %fd24;
	{ // callseq 23, 0
	.param .b64 param0;
	st.param.b64 	[param0], %rd18;
	.param .b64 param1;
	st.param.b64 	[param1], %rd14;
	.param .b32 retval0;
	call.uni (retval0), 
	vprintf, 
	(
	param0, 
	param1
	);
	ld.param.b32 	%r68, [retval0];
	} // callseq 23
	add.s32 	%r92, %r92, 8;
$L__BB3_8:
	setp.eq.s32 	%p6, %r2, 0;
	@%p6 bra 	$L__BB3_15;
	add.s32 	%r70, %r2, -1;
	setp.lt.u32 	%p7, %r70, 3;
	@%p7 bra 	$L__BB3_11;
	add.s32 	%r71, %r92, %r5;
	mul.wide.u32 	%rd25, %r71, 8;
	add.s64 	%rd26, %rd1, %rd25;
	ld.global.f64 	%fd25, [%rd26];
	st.local.f64 	[%rd5], %fd25;
	cvta.global.u64 	%rd28, %rd37;
	{ // callseq 24, 0
	.param .b64 param0;
	st.param.b64 	[param0], %rd28;
	.param .b64 param1;
	st.param.b64 	[param1], %rd14;
	.param .b32 retval0;
	call.uni (retval0), 
	vprintf, 
	(
	param0, 
	param1
	);
	ld.param.b32 	%r72, [retval0];
	} // callseq 24
	cvt.u64.u32 	%rd30, %r5;
	cvt.u64.u32 	%rd31, %r92;
	add.s64 	%rd32, %rd31, %rd30;
	shl.b64 	%rd33, %rd32, 3;
	add.s64 	%rd34, %rd1, %rd33;
	ld.global.f64 	%fd26, [%rd34+8];
	st.local.f64 	[%rd5], %fd26;
	{ // callseq 25, 0
	.param .b64 param0;
	st.param.b64 	[param0], %rd28;
	.param .b64 param1;
	st.param.b64 	[param1], %rd14;
	.param .b32 retval0;
	call.uni (retval0), 
	vprintf, 
	(
	param0, 
	param1
	);
	ld.param.b32 	%r74, [retval0];
	} // callseq 25
	ld.global.f64 	%fd27, [%rd34+16];
	st.local.f64 	[%rd5], %fd27;
	{ // callseq 26, 0
	.param .b64 param0;
	st.param.b64 	[param0], %rd28;
	.param .b64 param1;
	st.param.b64 	[param1], %rd14;
	.param .b32 retval0;
	call.uni (retval0), 
	vprintf, 
	(
	param0, 
	param1
	);
	ld.param.b32 	%r76, [retval0];
	} // callseq 26
	ld.global.f64 	%fd28, [%rd34+24];
	st.local.f64 	[%rd5], %fd28;
	{ // callseq 27, 0
	.param .b64 param0;
	st.param.b64 	[param0], %rd28;
	.param .b64 param1;
	st.param.b64 	[param1], %rd14;
	.param .b32 retval0;
	call.uni (retval0), 
	vprintf, 
	(
	param0, 
	param1
	);
	ld.param.b32 	%r78, [retval0];
	} // callseq 27
	add.s32 	%r92, %r92, 4;
$L__BB3_11:
	setp.eq.s32 	%p8, %r3, 0;
	@%p8 bra 	$L__BB3_15;
	setp.eq.s32 	%p9, %r3, 1;
	add.s32 	%r80, %r92, %r5;
	mul.wide.u32 	%rd35, %r80, 8;
	add.s64 	%rd36, %rd1, %rd35;
	ld.global.f64 	%fd29, [%rd36];
	st.local.f64 	[%rd5], %fd29;
	cvta.global.u64 	%rd38, %rd37;
	{ // callseq 28, 0
	.param .b64 param0;
	st.param.b64 	[param0], %rd38;
	.param .b64 param1;
	st.param.b64 	[param1], %rd14;
	.param .b32 retval0;
	call.uni (retval0), 
	vprintf, 
	(
	param0, 
	param1
	);
	ld.param.b32 	%r81, [retval0];
	} // callseq 28
	@%p9 bra 	$L__BB3_15;
	setp.eq.s32 	%p10, %r3, 2;
	cvt.u64.u32 	%rd40, %r5;
	cvt.u64.u32 	%rd41, %r92;
	add.s64 	%rd42, %rd41, %rd40;
	shl.b64 	%rd43, %rd42, 3;
	add.s64 	%rd6, %rd1, %rd43;
	ld.global.f64 	%fd30, [%rd6+8];
	st.local.f64 	[%rd5], %fd30;
	cvta.global.u64 	%rd45, %rd37;
	{ // callseq 29, 0
	.param .b64 param0;
	st.param.b64 	[param0], %rd45;
	.param .b64 param1;
	st.param.b64 	[param1], %rd14;
	.param .b32 retval0;
	call.uni (retval0), 
	vprintf, 
	(
	param0, 
	param1
	);
	ld.param.b32 	%r83, [retval0];
	} // callseq 29
	@%p10 bra 	$L__BB3_15;
	ld.global.f64 	%fd31, [%rd6+16];
	st.local.f64 	[%rd5], %fd31;
	cvta.global.u64 	%rd48, %rd37;
	{ // callseq 30, 0
	.param .b64 param0;
	st.param.b64 	[param0], %rd48;
	.param .b64 param1;
	st.param.b64 	[param1], %rd14;
	.param .b32 retval0;
	call.uni (retval0), 
	vprintf, 
	(
	param0, 
	param1
	);
	ld.param.b32 	%r85, [retval0];
	} // callseq 30
$L__BB3_15:
	cvta.global.u64 	%rd51, %rd50;
	{ // callseq 31, 0
	.param .b64 param0;
	st.param.b64 	[param0], %rd51;
	.param .b64 param1;
	st.param.b64 	[param1], 0;
	.param .b32 retval0;
	call.uni (retval0), 
	vprintf, 
	(
	param0, 
	param1
	);
	ld.param.b32 	%r87, [retval0];
	} // callseq 31
	add.s32 	%r89, %r89, 1;
	setp.ne.s32 	%p11, %r89, %r16;
	@%p11 bra 	$L__BB3_2;
$L__BB3_16:
	ret;

}
	// .globl	_ZN3cub18CUB_300001_SM_10006detail11EmptyKernelIvEEvv
.visible .entry _ZN3cub18CUB_300001_SM_10006detail11EmptyKernelIvEEvv()
{


	ret;

}
	// .globl	_ZN3cub18CUB_300001_SM_10006detail6reduce28DeviceReduceSingleTileKernelINS2_10policy_hubIdjN4cuda3__47maximumIvEEE10Policy1000EPdSB_jS8_ddNS5_3std3__410__identityEEEvT0_T1_T2_T3_T4_T6_
.visible .entry _ZN3cub18CUB_300001_SM_10006detail6reduce28DeviceReduceSingleTileKernelINS2_10policy_hubIdjN4cuda3__47maximumIvEEE10Policy1000EPdSB_jS8_ddNS5_3std3__410__identityEEEvT0_T1_T2_T3_T4_T6_(
	.param .u64 .ptr .align 1 _ZN3cub18CUB_300001_SM_10006detail6reduce28DeviceReduceSingleTileKernelINS2_10policy_hubIdjN4cuda3__47maximumIvEEE10Policy1000EPdSB_jS8_ddNS5_3std3__410__identityEEEvT0_T1_T2_T3_T4_T6__param_0,
	.param .u64 .ptr .align 1 _ZN3cub18CUB_300001_SM_10006detail6reduce28DeviceReduceSingleTileKernelINS2_10policy_hubIdjN4cuda3__47maximumIvEEE10Policy1000EPdSB_jS8_ddNS5_3std3__410__identityEEEvT0_T1_T2_T3_T4_T6__param_1,
	.param .u32 _ZN3cub18CUB_300001_SM_10006detail6reduce28DeviceReduceSingleTileKernelINS2_10policy_hubIdjN4cuda3__47maximumIvEEE10Policy1000EPdSB_jS8_ddNS5_3std3__410__identityEEEvT0_T1_T2_T3_T4_T6__param_2,
	.param .align 1 .b8 _ZN3cub18CUB_300001_SM_10006detail6reduce28DeviceReduceSingleTileKernelINS2_10policy_hubIdjN4cuda3__47maximumIvEEE10Policy1000EPdSB_jS8_ddNS5_3std3__410__identityEEEvT0_T1_T2_T3_T4_T6__param_3[1],
	.param .f64 _ZN3cub18CUB_300001_SM_10006detail6reduce28DeviceReduceSingleTileKernelINS2_10policy_hubIdjN4cuda3__47maximumIvEEE10Policy1000EPdSB_jS8_ddNS5_3std3__410__identityEEEvT0_T1_T2_T3_T4_T6__param_4,
	.param .align 1 .b8 _ZN3cub18CUB_300001_SM_10006detail6reduce28DeviceReduceSingleTileKernelINS2_10policy_hubIdjN4cuda3__47maximumIvEEE10Policy1000EPdSB_jS8_ddNS5_3std3__410__identityEEEvT0_T1_T2_T3_T4_T6__param_5[1]
)
.maxntid 256
.minnctapersm 1
{
	.reg .pred 	%p<220>;
	.reg .b32 	%r<482>;
	.reg .b64 	%rd<205>;
	.reg .b64 	%fd<381>;
	// demoted variable
	.shared .align 8 .b8 _ZZN3cub18CUB_300001_SM_10006detail6reduce28DeviceReduceSingleTileKernelINS2_10policy_hubIdjN4cuda3__47maximumIvEEE10Policy1000EPdSB_jS8_ddNS5_3std3__410__identityEEEvT0_T1_T2_T3_T4_T6_E12temp_storage[80];
	ld.param.u64 	%rd16, [_ZN3cub18CUB_300001_SM_10006detail6reduce28DeviceReduceSingleTileKernelINS2_10policy_hubIdjN4cuda3__47maximumIvEEE10Policy1000EPdSB_jS8_ddNS5_3std3__410__identityEEEvT0_T1_T2_T3_T4_T6__param_0];
	ld.param.u64 	%rd17, [_ZN3cub18CUB_300001_SM_10006detail6reduce28DeviceReduceSingleTileKernelINS2_10policy_hubIdjN4cuda3__47maximumIvEEE10Policy1000EPdSB_jS8_ddNS5_3std3__410__identityEEEvT0_T1_T2_T3_T4_T6__param_1];
	ld.param.u32 	%r69, [_ZN3cub18CUB_300001_SM_10006detail6reduce28DeviceReduceSingleTileKernelINS2_10policy_hubIdjN4cuda3__47maximumIvEEE10Policy1000EPdSB_jS8_ddNS5_3std3__410__identityEEEvT0_T1_T2_T3_T4_T6__param_2];
	ld.param.f64 	%fd58, [_ZN3cub18CUB_300001_SM_10006detail6reduce28DeviceReduceSingleTileKernelINS2_10policy_hubIdjN4cuda3__47maximumIvEEE10Policy1000EPdSB_jS8_ddNS5_3std3__410__identityEEEvT0_T1_T2_T3_T4_T6__param_4];
	cvta.to.global.u64 	%rd1, %rd17;
	setp.ne.s32 	%p1, %r69, 0;
	@%p1 bra 	$L__BB5_3;
	mov.u32 	%r455, %tid.x;
	setp.ne.s32 	%p219, %r455, 0;
	@%p219 bra 	$L__BB5_76;
	st.global.f64 	[%rd1], %fd58;
	bra.uni 	$L__BB5_76;
$L__BB5_3:
	and.b64  	%rd18, %rd16, 31;
	setp.ne.s64 	%p2, %rd18, 0;
	@%p2 bra 	$L__BB5_39;
	setp.gt.u32 	%p110, %r69, 2047;
	@%p110 bra 	$L__BB5_23;
	mov.u32 	%r1, %tid.x;
	setp.ge.u32 	%p159, %r1, %r69;
	mov.f64 	%fd359, 0d0000000000000000;
	mov.u32 	%r459, %r1;
	@%p159 bra 	$L__BB5_7;
	mul.wide.u32 	%rd168, %r1, 8;
	add.s64 	%rd167, %rd16, %rd168;
	// begin inline asm
	ld.global.nc.u64 %rd166, [%rd167];
	// end inline asm
	mov.b64 	%fd359, %rd166;
	add.s32 	%r459, %r1, 256;
$L__BB5_7:
	setp.ge.u32 	%p160, %r459, %r69;
	@%p160 bra 	$L__BB5_14;
	not.b32 	%r331, %r459;
	add.s32 	%r4, %r69, %r331;
	and.b32  	%r332, %r4, 768;
	setp.eq.s32 	%p161, %r332, 768;
	@%p161 bra 	$L__BB5_11;
	mul.wide.u32 	%rd169, %r459, 8;
	add.s64 	%rd201, %rd16, %rd169;
	shr.u32 	%r333, %r4, 8;
	add.s32 	%r334, %r333, 1;
	and.b32  	%r335, %r334, 3;
	neg.s32 	%r457, %r335;
$L__BB5_10:
	.pragma "nounroll";
	// begin inline asm
	ld.global.nc.u64 %rd170, [%rd201];
	// end inline asm
	mov.b64 	%fd272, %rd170;
	setp.lt.f64 	%p162, %fd359, %fd272;
	selp.f64 	%fd359, %fd272, %fd359, %p162;
	add.s32 	%r459, %r459, 256;
	add.s64 	%rd201, %rd201, 2048;
	add.s32 	%r457, %r457, 1;
	setp.ne.s32 	%p163, %r457, 0;
	@%p163 bra 	$L__BB5_10;
$L__BB5_11:
	setp.lt.u32 	%p164, %r4, 768;
	@%p164 bra 	$L__BB5_14;
	mul.wide.u32 	%rd172, %r459, 8;
	add.s64 	%rd202, %rd16, %rd172;
$L__BB5_13:
	// begin inline asm
	ld.global.nc.u64 %rd173, [%rd202];
	// end inline asm
	mov.b64 	%fd273, %rd173;
	setp.lt.f64 	%p165, %fd359, %fd273;
	selp.f64 	%fd274, %fd273, %fd359, %p165;
	add.s64 	%rd176, %rd202, 2048;
	// begin inline asm
	ld.global.nc.u64 %rd175, [%rd176];
	// end inline asm
	mov.b64 	%fd275, %rd175;
	setp.lt.f64 	%p166, %fd274, %fd275;
	selp.f64 	%fd276, %fd275, %fd274, %p166;
	add.s64 	%rd178, %rd202, 4096;
	// begin inline asm
	ld.global.nc.u64 %rd177, [%rd178];
	// end inline asm
	mov.b64 	%fd277, %rd177;
	setp.lt.f64 	%p167, %fd276, %fd277;
	selp.f64 	%fd278, %fd277, %fd276, %p167;
	add.s64 	%rd180, %rd202, 6144;
	// begin inline asm
	ld.global.nc.u64 %rd179, [%rd180];
	// end inline asm
	mov.b64 	%fd279, %rd179;
	setp.lt.f64 	%p168, %fd278, %fd279;
	selp.f64 	%fd359, %fd279, %fd278, %p168;
	add.s32 	%r459, %r459, 1024;
	add.s64 	%rd202, %rd202, 8192;
	setp.lt.s32 	%p169, %r459, %r69;
	@%p169 bra 	$L__BB5_13;
$L__BB5_14:
	setp.lt.u32 	%p170, %r69, 256;
	@%p170 bra 	$L__BB5_19;
	// begin inline asm
	mov.u32 %r399, %laneid;
	// end inline asm
	mov.b64 	%rd191, %fd359;
	mov.b64 	{%r401, %r406}, %rd191;
	mov.b32 	%r407, 1;
	mov.b32 	%r448, 31;
	mov.b32 	%r449, -1;
	// begin inline asm
	shfl.sync.down.b32 %r400, %r401, %r407, %r448, %r449;
	// end inline asm
	// begin inline asm
	shfl.sync.down.b32 %r405, %r406, %r407, %r448, %r449;
	// end inline asm
	mov.b64 	%rd192, {%r400, %r405};
	mov.b64 	%fd327, %rd192;
	setp.gt.s32 	%p198, %r399, 30;
	setp.lt.f64 	%p199, %fd359, %fd327;
	selp.f64 	%fd328, %fd327, %fd359, %p199;
	selp.f64 	%fd329, %fd359, %fd328, %p198;
	mov.b64 	%rd193, %fd329;
	mov.b64 	{%r411, %r416}, %rd193;
	mov.b32 	%r417, 2;
	// begin inline asm
	shfl.sync.down.b32 %r410, %r411, %r417, %r448, %r449;
	// end inline asm
	// begin inline asm
	shfl.sync.down.b32 %r415, %r416, %r417, %r448, %r449;
	// end inline asm
	mov.b64 	%rd194, {%r410, %r415};
	mov.b64 	%fd330, %rd194;
	setp.gt.s32 	%p200, %r399, 29;
	setp.lt.f64 	%p201, %fd329, %fd330;
	selp.f64 	%fd331, %fd330, %fd329, %p201;
	selp.f64 	%fd332, %fd329, %fd331, %p200;
	mov.b64 	%rd195, %fd332;
	mov.b64 	{%r421, %r426}, %rd195;
	mov.b32 	%r427, 4;
	// begin inline asm
	shfl.sync.down.b32 %r420, %r421, %r427, %r448, %r449;
	// end inline asm
	// begin inline asm
	shfl.sync.down.b32 %r425, %r426, %r427, %r448, %r449;
	// end inline asm
	mov.b64 	%rd196, {%r420, %r425};
	mov.b64 	%fd333, %rd196;
	setp.gt.s32 	%p202, %r399, 27;
	setp.lt.f64 	%p203, %fd332, %fd333;
	selp.f64 	%fd334, %fd333, %fd332, %p203;
	selp.f64 	%fd335, %fd332, %fd334, %p202;
	mov.b64 	%rd197, %fd335;
	mov.b64 	{%r431, %r436}, %rd197;
	mov.b32 	%r437, 8;
	// begin inline asm
	shfl.sync.down.b32 %r430, %r431, %r437, %r448, %r449;
	// end inline asm
	// begin inline asm
	shfl.sync.down.b32 %r435, %r436, %r437, %r448, %r449;
	// end inline asm
	mov.b64 	%rd198, {%r430, %r435};
	mov.b64 	%fd336, %rd198;
	setp.gt.s32 	%p204, %r399, 23;
	setp.lt.f64 	%p205, %fd335, %fd336;
	selp.f64 	%fd337, %fd336, %fd335, %p205;
	selp.f64 	%fd338, %fd335, %fd337, %p204;
	mov.b64 	%rd199, %fd338;
	mov.b64 	{%r441, %r446}, %rd199;
	mov.b32 	%r447, 16;
	// begin inline asm
	shfl.sync.down.b32 %r440, %r441, %r447, %r448, %r449;
	// end inline asm
	// begin inline asm
	shfl.sync.down.b32 %r445, %r446, %r447, %r448, %r449;
	// end inline asm
	mov.b64 	%rd200, {%r440, %r445};
	mov.b64 	%fd339, %rd200;
	setp.gt.s32 	%p206, %r399, 15;
	setp.lt.f64 	%p207, %fd338, %fd339;
	selp.f64 	%fd10, %fd339, %fd338, %p207;
	selp.f64 	%fd380, %fd338, %fd10, %p206;
	setp.ne.s32 	%p208, %r399, 0;
	@%p208 bra 	$L__BB5_17;
	shr.u32 	%r450, %r1, 2;
	and.b32  	%r451, %r450, 248;
	mov.u32 	%r452, _ZZN3cub18CUB_300001_SM_10006detail6reduce28DeviceReduceSingleTileKernelINS2_10policy_hubIdjN4cuda3__47maximumIvEEE10Policy1000EPdSB_jS8_ddNS5_3std3__410__identityEEEvT0_T1_T2_T3_T4_T6_E12temp_storage;
	add.s32 	%r453, %r452, %r451;
	st.shared.f64 	[%r453+8], %fd10;
$L__BB5_17:
	bar.sync 	0;
	setp.ne.s32 	%p209, %r1, 0;
	@%p209 bra 	$L__BB5_74;
	ld.shared.f64 	%fd340, [_ZZN3cub18CUB_300001_SM_10006detail6reduce28DeviceReduceSingleTileKernelINS2_10policy_hubIdjN4cuda3__47maximumIvEEE10Policy1000EPdSB_jS8_ddNS5_3std3__410__identityEEEvT0_T1_T2_T3_T4_T6_E12temp_storage+16];
	setp.lt.f64 	%p210, %fd380, %fd340;
	selp.f64 	%fd341, %fd340, %fd380, %p210;
	ld.shared.f64 	%fd342, [_ZZN3cub18CUB_300001_SM_10006detail6reduce28DeviceReduceSingleTileKernelINS2_10policy_hubIdjN4cuda3__47maximumIvEEE10Policy1000EPdSB_jS8_ddNS5_3std3__410__identityEEEvT0_T1_T2_T3_T4_T6_E12temp_storage+24];
	setp.lt.f64 	%p211, %fd341, %fd342;
	selp.f64 	%fd343, %fd342, %fd341, %p211;
	ld.shared.f64 	%fd344, [_ZZN3cub18CUB_300001_SM_10006detail6reduce28DeviceReduceSingleTileKernelINS2_10policy_hubIdjN4cuda3__47maximumIvEEE10Policy1000EPdSB_jS8_ddNS5_3std3__410__identityEEEvT0_T1_T2_T3_T4_T6_E12temp_storage+32];
	setp.lt.f64 	%p212, %fd343, %fd344;
	selp.f64 	%fd345, %fd344, %fd343, %p212;
	ld.shared.f64 	%fd346, [_ZZN3cub18CUB_300001_SM_10006detail6reduce28DeviceReduceSingleTileKernelINS2_10policy_hubIdjN4cuda3__47maximumIvEEE10Policy1000EPdSB_jS8_ddNS5_3std3__410__identityEEEvT0_T1_T2_T3_T4_T6_E12temp_storage+40];
	setp.lt.f64 	%p213, %fd345, %fd346;
	selp.f64 	%fd347, %fd346, %fd345, %p213;
	ld.shared.f64 	%fd348, [_ZZN3cub18CUB_300001_SM_10006detail6reduce28DeviceReduceSingleTileKernelINS2_10policy_hubIdjN4cuda3__47maximumIvEEE10Policy1000EPdSB_jS8_ddNS5_3std3__410__identityEEEvT0_T1_T2_T3_T4_T6_E12temp_storage+48];
	setp.lt.f64 	%p214, %fd347, %fd348;
	selp.f64 	%fd349, %fd348, %fd347, %p214;
	ld.shared.f64 	%fd350, [_ZZN3cub18CUB_300001_SM_10006detail6reduce28DeviceReduceSingleTileKernelINS2_10policy_hubIdjN4cuda3__47maximumIvEEE10Policy1000EPdSB_jS8_ddNS5_3std3__410__identityEEEvT0_T1_T2_T3_T4_T6_E12temp_storage+56];
	setp.lt.f64 	%p215, %fd349, %fd350;
	selp.f64 	%fd351, %fd350, %fd349, %p215;
	ld.shared.f64 	%fd352, [_ZZN3cub18CUB_300001_SM_10006detail6reduce28DeviceReduceSingleTileKernelINS2_10policy_hubIdjN4cuda3__47maximumIvEEE10Policy1000EPdSB_jS8_ddNS5_3std3__410__identityEEEvT0_T1_T2_T3_T4_T6_E12temp_storage+64];
	setp.lt.f64 	%p216, %fd351, %fd352;
	selp.f64 	%fd380, %fd352, %fd351, %p216;
	bra.uni 	$L__BB5_74;
$L__BB5_19:
	// begin inline asm
	mov.u32 %r336, %laneid;
	// end inline asm
	and.b32  	%r387, %r1, 992;
	add.s32 	%r388, %r387, 32;
	setp.gt.u32 	%p171, %r388, %r69;
	not.b32 	%r389, %r387;
	add.s32 	%r390, %r69, %r389;
	selp.b32 	%r385, %r390, 31, %p171;
	mov.b64 	%rd181, %fd359;
	mov.b64 	{%r338, %r343}, %rd181;
	mov.b32 	%r344, 1;
	mov.b32 	%r386, -1;
	// begin inline asm
	shfl.sync.down.b32 %r337, %r338, %r344, %r385, %r386;
	// end inline asm
	// begin inline asm
	shfl.sync.down.b32 %r342, %r343, %r344, %r385, %r386;
	// end inline asm
	mov.b64 	%rd182, {%r337, %r342};
	mov.b64 	%fd280, %rd182;
	setp.lt.s32 	%p172, %r336, %r385;
	setp.lt.f64 	%p173, %fd359, %fd280;
	selp.f64 	%fd281, %fd280, %fd359, %p173;
	selp.f64 	%fd282, %fd281, %fd359, %p172;
	mov.b64 	%rd183, %fd282;
	mov.b64 	{%r348, %r353}, %rd183;
	mov.b32 	%r354, 2;
	// begin inline asm
	shfl.sync.down.b32 %r347, %r348, %r354, %r385, %r386;
	// end inline asm
	// begin inline asm
	shfl.sync.down.b32 %r352, %r353, %r354, %r385, %r386;
	// end inline asm
	mov.b64 	%rd184, {%r347, %r352};
	mov.b64 	%fd283, %rd184;
	add.s32 	%r391, %r336, 2;
	setp.gt.s32 	%p174, %r391, %r385;
	setp.lt.f64 	%p175, %fd282, %fd283;
	selp.f64 	%fd284, %fd283, %fd282, %p175;
	selp.f64 	%fd285, %fd282, %fd284, %p174;
	mov.b64 	%rd185, %fd285;
	mov.b64 	{%r358, %r363}, %rd185;
	mov.b32 	%r364, 4;
	// begin inline asm
	shfl.sync.down.b32 %r357, %r358, %r364, %r385, %r386;
	// end inline asm
	// begin inline asm
	shfl.sync.down.b32 %r362, %r363, %r364, %r385, %r386;
	// end inline asm
	mov.b64 	%rd186, {%r357, %r362};
	mov.b64 	%fd286, %rd186;
	add.s32 	%r392, %r336, 4;
	setp.gt.s32 	%p176, %r392, %r385;
	setp.lt.f64 	%p177, %fd285, %fd286;
	selp.f64 	%fd287, %fd286, %fd285, %p177;
	selp.f64 	%fd288, %fd285, %fd287, %p176;
	mov.b64 	%rd187, %fd288;
	mov.b64 	{%r368, %r373}, %rd187;
	mov.b32 	%r374, 8;
	// begin inline asm
	shfl.sync.down.b32 %r367, %r368, %r374, %r385, %r386;
	// end inline asm
	// begin inline asm
	shfl.sync.down.b32 %r372, %r373, %r374, %r385, %r386;
	// end inline asm
	mov.b64 	%rd188, {%r367, %r372};
	mov.b64 	%fd289, %rd188;
	add.s32 	%r393, %r336, 8;
	setp.gt.s32 	%p178, %r393, %r385;
	setp.lt.f64 	%p179, %fd288, %fd289;
	selp.f64 	%fd290, %fd289, %fd288, %p179;
	selp.f64 	%fd291, %fd288, %fd290, %p178;
	mov.b64 	%rd189, %fd291;
	mov.b64 	{%r378, %r383}, %rd189;
	mov.b32 	%r384, 16;
	// begin inline asm
	shfl.sync.down.b32 %r377, %r378, %r384, %r385, %r386;
	// end inline asm
	// begin inline asm
	shfl.sync.down.b32 %r382, %r383, %r384, %r385, %r386;
	// end inline asm
	mov.b64 	%rd190, {%r377, %r382};
	mov.b64 	%fd292, %rd190;
	add.s32 	%r394, %r336, 16;
	setp.gt.s32 	%p180, %r394, %r385;
	setp.lt.f64 	%p181, %fd291, %fd292;
	selp.f64 	%fd293, %fd292, %fd291, %p181;
	selp.f64 	%fd380, %fd291, %fd293, %p180;
	setp.ne.s32 	%p182, %r336, 0;
	@%p182 bra 	$L__BB5_21;
	shr.u32 	%r395, %r1, 2;
	and.b32  	%r396, %r395, 248;
	mov.u32 	%r397, _ZZN3cub18CUB_300001_SM_10006detail6reduce28DeviceReduceSingleTileKernelINS2_10policy_hubIdjN4cuda3__47maximumIvEEE10Policy1000EPdSB_jS8_ddNS5_3std3__410__identityEEEvT0_T1_T2_T3_T4_T6_E12temp_storage;
	add.s32 	%r398, %r397, %r396;
	st.shared.f64 	[%r398+8], %fd380;
$L__BB5_21:
	bar.sync 	0;
	setp.ne.s32 	%p183, %r1, 0;
	@%p183 bra 	$L__BB5_74;
	setp.gt.u32 	%p184, %r69, 32;
	ld.shared.f64 	%fd294, [_ZZN3cub18CUB_300001_SM_10006detail6reduce28DeviceReduceSingleTileKernelINS2_10policy_hubIdjN4cuda3__47maximumIvEEE10Policy1000EPdSB_jS8_ddNS5_3std3__410__identityEEEvT0_T1_T2_T3_T4_T6_E12temp_storage+16];
	setp.lt.f64 	%p185, %fd380, %fd294;
	selp.f64 	%fd296, %fd294, %fd380, %p185;
	selp.f64 	%fd297, %fd296, %fd380, %p184;
	setp.gt.u32 	%p186, %r69, 64;
	ld.shared.f64 	%fd299, [_ZZN3cub18CUB_300001_SM_10006detail6reduce28DeviceReduceSingleTileKernelINS2_10policy_hubIdjN4cuda3__47maximumIvEEE10Policy1000EPdSB_jS8_ddNS5_3std3__410__identityEEEvT0_T1_T2_T3_T4_T6_E12temp_storage+24];
	setp.lt.f64 	%p187, %fd297, %fd299;
	selp.f64 	%fd301, %fd299, %fd297, %p187;
	selp.f64 	%fd302, %fd301, %fd297, %p186;
	setp.gt.u32 	%p188, %r69, 96;
	ld.shared.f64 	%fd304, [_ZZN3cub18CUB_300001_SM_10006detail6reduce28DeviceReduceSingleTileKernelINS2_10policy_hubIdjN4cuda3__47maximumIvEEE10Policy1000EPdSB_jS8_ddNS5_3std3__410__identityEEEvT0_T1_T2_T3_T4_T6_E12temp_storage+32];
	setp.lt.f64 	%p189, %fd302, %fd304;
	selp.f64 	%fd306, %fd304, %fd302, %p189;
	selp.f64 	%fd307, %fd306, %fd302, %p188;
	setp.gt.u32 	%p190, %r69, 128;
	ld.shared.f64 	%fd309, [_ZZN3cub18CUB_300001_SM_10006detail6reduce28DeviceReduceSingleTileKernelINS2_10policy_hubIdjN4cuda3__47maximumIvEEE10Policy1000EPdSB_jS8_ddNS5_3std3__410__identityEEEvT0_T1_T2_T3_T4_T6_E12temp_storage+40];
	setp.lt.f64 	%p191, %fd307, %fd309;
	selp.f64 	%fd311, %fd309, %fd307, %p191;
	selp.f64 	%fd312, %fd311, %fd307, %p190;
	setp.gt.u32 	%p192, %r69, 160;
	ld.shared.f64 	%fd314, [_ZZN3cub18CUB_300001_SM_10006detail6reduce28DeviceReduceSingleTileKernelINS2_10policy_hubIdjN4cuda3__47maximumIvEEE10Policy1000EPdSB_jS8_ddNS5_3std3__410__identityEEEvT0_T1_T2_T3_T4_T6_E12temp_storage+48];
	setp.lt.f64 	%p193, %fd312, %fd314;
	selp.f64 	%fd316, %fd314, %fd312, %p193;
	selp.f64 	%fd317, %fd316, %fd312, %p192;
	setp.gt.u32 	%p194, %r69, 192;
	ld.shared.f64 	%fd319, [_ZZN3cub18CUB_300001_SM_10006detail6reduce28DeviceReduceSingleTileKernelINS2_10policy_hubIdjN4cuda3__47maximumIvEEE10Policy1000EPdSB_jS8_ddNS5_3std3__410__identityEEEvT0_T1_T2_T3_T4_T6_E12temp_storage+56];
	setp.lt.f64 	%p195, %fd317, %fd319;
	selp.f64 	%fd321, %fd319, %fd317, %p195;
	selp.f64 	%fd322, %fd321, %fd317, %p194;
	setp.gt.u32 	%p196, %r69, 224;
	ld.shared.f64 	%fd324, [_ZZN3cub18CUB_300001_SM_10006detail6reduce28DeviceReduceSingleTileKernelINS2_10policy_hubIdjN4cuda3__47maximumIvEEE10Policy1000EPdSB_jS8_ddNS5_3std3__410__identityEEEvT0_T1_T2_T3_T4_T6_E12temp_storage+64];
	setp.lt.f64 	%p197, %fd322, %fd324;
	selp.f64 	%fd326, %fd324, %fd322, %p197;
	selp.f64 	%fd380, %fd326, %fd322, %p196;
	bra.uni 	$L__BB5_74;
$L__BB5_23:
	mov.u32 	%r13, %tid.x;
	shl.b32 	%r263, %r13, 2;
	mul.wide.u32 	%rd127, %r263, 8;
	add.s64 	%rd117, %rd16, %rd127;
	// begin inline asm
	ld.global.nc.v2.u64 {%rd115, %rd116}, [%rd117];
	// end inline asm
	add.s64 	%rd120, %rd117, 16;
	// begin inline asm
	ld.global.nc.v2.u64 {%rd118, %rd119}, [%rd120];
	// end inline asm
	mov.b64 	%fd206, %rd115;
	mov.b64 	%fd207, %rd116;
	mov.b64 	%fd208, %rd118;
	mov.b64 	%fd209, %rd119;
	add.s64 	%rd123, %rd117, 8192;
	// begin inline asm
	ld.global.nc.v2.u64 {%rd121, %rd122}, [%rd123];
	// end inline asm
	add.s64 	%rd126, %rd117, 8208;
	// begin inline asm
	ld.global.nc.v2.u64 {%rd124, %rd125}, [%rd126];
	// end inline asm
	mov.b64 	%fd210, %rd121;
	mov.b64 	%fd211, %rd122;
	mov.b64 	%fd212, %rd124;
	mov.b64 	%fd213, %rd125;
	setp.lt.f64 	%p111, %fd206, %fd207;
	selp.f64 	%fd214, %fd207, %fd206, %p111;
	setp.lt.f64 	%p112, %fd214, %fd208;
	selp.f64 	%fd215, %fd208, %fd214, %p112;
	setp.lt.f64 	%p113, %fd215, %fd209;
	selp.f64 	%fd216, %fd209, %fd215, %p113;
	setp.lt.f64 	%p114, %fd216, %fd210;
	selp.f64 	%fd217, %fd210, %fd216, %p114;
	setp.lt.f64 	%p115, %fd217, %fd211;
	selp.f64 	%fd218, %fd211, %fd217, %p115;
	setp.lt.f64 	%p116, %fd218, %fd212;
	selp.f64 	%fd219, %fd212, %fd218, %p116;
	setp.lt.f64 	%p117, %fd219, %fd213;
	selp.f64 	%fd366, %fd213, %fd219, %p117;
	add.s32 	%r14, %r69, -2048;
	setp.lt.u32 	%p118, %r14, 2048;
	mov.b32 	%r462, 2048;
	@%p118 bra 	$L__BB5_27;
	mov.b32 	%r462, 2048;
$L__BB5_25:
	mul.wide.u32 	%rd140, %r462, 8;
	add.s64 	%rd130, %rd117, %rd140;
	// begin inline asm
	ld.global.nc.v2.u64 {%rd128, %rd129}, [%rd130];
	// end inline asm
	add.s64 	%rd133, %rd130, 16;
	// begin inline asm
	ld.global.nc.v2.u64 {%rd131, %rd132}, [%rd133];
	// end inline asm
	mov.b64 	%fd220, %rd128;
	mov.b64 	%fd221, %rd129;
	mov.b64 	%fd222, %rd131;
	mov.b64 	%fd223, %rd132;
	add.s64 	%rd136, %rd130, 8192;
	// begin inline asm
	ld.global.nc.v2.u64 {%rd134, %rd135}, [%rd136];
	// end inline asm
	add.s64 	%rd139, %rd130, 8208;
	// begin inline asm
	ld.global.nc.v2.u64 {%rd137, %rd138}, [%rd139];
	// end inline asm
	mov.b64 	%fd224, %rd134;
	mov.b64 	%fd225, %rd135;
	mov.b64 	%fd226, %rd137;
	mov.b64 	%fd227, %rd138;
	setp.lt.f64 	%p119, %fd366, %fd220;
	selp.f64 	%fd228, %fd220, %fd366, %p119;
	setp.lt.f64 	%p120, %fd228, %fd221;
	selp.f64 	%fd229, %fd221, %fd228, %p120;
	setp.lt.f64 	%p121, %fd229, %fd222;
	selp.f64 	%fd230, %fd222, %fd229, %p121;
	setp.lt.f64 	%p122, %fd230, %fd223;
	selp.f64 	%fd231, %fd223, %fd230, %p122;
	setp.lt.f64 	%p123, %fd231, %fd224;
	selp.f64 	%fd232, %fd224, %fd231, %p123;
	setp.lt.f64 	%p124, %fd232, %fd225;
	selp.f64 	%fd233, %fd225, %fd232, %p124;
	setp.lt.f64 	%p125, %fd233, %fd226;
	selp.f64 	%fd234, %fd226, %fd233, %p125;
	setp.lt.f64 	%p126, %fd234, %fd227;
	selp.f64 	%fd366, %fd227, %fd234, %p126;
	sub.s32 	%r265, %r69, %r462;
	setp.lt.u32 	%p127, %r265, 2048;
	@%p127 bra 	$L__BB5_35;
	add.s32 	%r462, %r462, 2048;
	setp.le.u32 	%p128, %r462, %r14;
	@%p128 bra 	$L__BB5_25;
$L__BB5_27:
	setp.le.u32 	%p129, %r69, %r462;
	@%p129 bra 	$L__BB5_35;
	sub.s32 	%r18, %r69, %r462;
	setp.ge.s32 	%p130, %r13, %r18;
	@%p130 bra 	$L__BB5_35;
	not.b32 	%r266, %r13;
	add.s32 	%r267, %r69, %r266;
	sub.s32 	%r19, %r267, %r462;
	and.b32  	%r268, %r19, 768;
	setp.eq.s32 	%p131, %r268, 768;
	mov.u32 	%r466, %r13;
	@%p131 bra 	$L__BB5_32;
	add.s32 	%r464, %r13, %r462;
	shr.u32 	%r269, %r19, 8;
	add.s32 	%r270, %r269, 1;
	and.b32  	%r271, %r270, 3;
	neg.s32 	%r463, %r271;
	mov.u32 	%r466, %r13;
$L__BB5_31:
	.pragma "nounroll";
	mul.wide.u32 	%rd143, %r464, 8;
	add.s64 	%rd142, %rd16, %rd143;
	// begin inline asm
	ld.global.nc.u64 %rd141, [%rd142];
	// end inline asm
	mov.b64 	%fd236, %rd141;
	setp.lt.f64 	%p132, %fd366, %fd236;
	selp.f64 	%fd366, %fd236, %fd366, %p132;
	add.s32 	%r466, %r466, 256;
	add.s32 	%r464, %r464, 256;
	add.s32 	%r463, %r463, 1;
	setp.ne.s32 	%p133, %r463, 0;
	@%p133 bra 	$L__BB5_31;
$L__BB5_32:
	setp.lt.u32 	%p134, %r19, 768;
	@%p134 bra 	$L__BB5_35;
	add.s32 	%r468, %r466, 512;
	add.s32 	%r467, %r466, %r462;
$L__BB5_34:
	mul.wide.u32 	%rd152, %r467, 8;
	add.s64 	%rd145, %rd16, %rd152;
	// begin inline asm
	ld.global.nc.u64 %rd144, [%rd145];
	// end inline asm
	mov.b64 	%fd237, %rd144;
	setp.lt.f64 	%p135, %fd366, %fd237;
	selp.f64 	%fd238, %fd237, %fd366, %p135;
	add.s32 	%r272, %r467, 256;
	mul.wide.u32 	%rd153, %r272, 8;
	add.s64 	%rd147, %rd16, %rd153;
	// begin inline asm
	ld.global.nc.u64 %rd146, [%rd147];
	// end inline asm
	mov.b64 	%fd239, %rd146;
	setp.lt.f64 	%p136, %fd238, %fd239;
	selp.f64 	%fd240, %fd239, %fd238, %p136;
	add.s32 	%r273, %r467, 512;
	mul.wide.u32 	%rd154, %r273, 8;
	add.s64 	%rd149, %rd16, %rd154;
	// begin inline asm
	ld.global.nc.u64 %rd148, [%rd149];
	// end inline asm
	mov.b64 	%fd241, %rd148;
	setp.lt.f64 	%p137, %fd240, %fd241;
	selp.f64 	%fd242, %fd241, %fd240, %p137;
	add.s32 	%r274, %r467, 768;
	mul.wide.u32 	%rd155, %r274, 8;
	add.s64 	%rd151, %rd16, %rd155;
	// begin inline asm
	ld.global.nc.u64 %rd150, [%rd151];
	// end inline asm
	mov.b64 	%fd243, %rd150;
	setp.lt.f64 	%p138, %fd242, %fd243;
	selp.f64 	%fd366, %fd243, %fd242, %p138;
	add.s32 	%r33, %r468, 1024;
	add.s32 	%r275, %r468, 512;
	add.s32 	%r467, %r467, 1024;
	setp.lt.s32 	%p139, %r275, %r18;
	mov.u32 	%r468, %r33;
	@%p139 bra 	$L__BB5_34;
$L__BB5_35:
	// begin inline asm
	mov.u32 %r276, %laneid;
	// end inline asm
	mov.b64 	%rd156, %fd366;
	mov.b64 	{%r278, %r283}, %rd156;
	mov.b32 	%r284, 1;
	mov.b32 	%r325, 31;
	mov.b32 	%r326, -1;
	// begin inline asm
	shfl.sync.down.b32 %r277, %r278, %r284, %r325, %r326;
	// end inline asm
	// begin inline asm
	shfl.sync.down.b32 %r282, %r283, %r284, %r325, %r326;
	// end inline asm
	mov.b64 	%rd157, {%r277, %r282};
	mov.b64 	%fd244, %rd157;
	setp.gt.s32 	%p140, %r276, 30;
	setp.lt.f64 	%p141, %fd366, %fd244;
	selp.f64 	%fd245, %fd244, %fd366, %p141;
	selp.f64 	%fd246, %fd366, %fd245, %p140;
	mov.b64 	%rd158, %fd246;
	mov.b64 	{%r288, %r293}, %rd158;
	mov.b32 	%r294, 2;
	// begin inline asm
	shfl.sync.down.b32 %r287, %r288, %r294, %r325, %r326;
	// end inline asm
	// begin inline asm
	shfl.sync.down.b32 %r292, %r293, %r294, %r325, %r326;
	// end inline asm
	mov.b64 	%rd159, {%r287, %r292};
	mov.b64 	%fd247, %rd159;
	setp.gt.s32 	%p142, %r276, 29;
	setp.lt.f64 	%p143, %fd246, %fd247;
	selp.f64 	%fd248, %fd247, %fd246, %p143;
	selp.f64 	%fd249, %fd246, %fd248, %p142;
	mov.b64 	%rd160, %fd249;
	mov.b64 	{%r298, %r303}, %rd160;
	mov.b32 	%r304, 4;
	// begin inline asm
	shfl.sync.down.b32 %r297, %r298, %r304, %r325, %r326;
	// end inline asm
	// begin inline asm
	shfl.sync.down.b32 %r302, %r303, %r304, %r325, %r326;
	// end inline asm
	mov.b64 	%rd161, {%r297, %r302};
	mov.b64 	%fd250, %rd161;
	setp.gt.s32 	%p144, %r276, 27;
	setp.lt.f64 	%p145, %fd249, %fd250;
	selp.f64 	%fd251, %fd250, %fd249, %p145;
	selp.f64 	%fd252, %fd249, %fd251, %p144;
	mov.b64 	%rd162, %fd252;
	mov.b64 	{%r308, %r313}, %rd162;
	mov.b32 	%r314, 8;
	// begin inline asm
	shfl.sync.down.b32 %r307, %r308, %r314, %r325, %r326;
	// end inline asm
	// begin inline asm
	shfl.sync.down.b32 %r312, %r313, %r314, %r325, %r326;
	// end inline asm
	mov.b64 	%rd163, {%r307, %r312};
	mov.b64 	%fd253, %rd163;
	setp.gt.s32 	%p146, %r276, 23;
	setp.lt.f64 	%p147, %fd252, %fd253;
	selp.f64 	%fd254, %fd253, %fd252, %p147;
	selp.f64 	%fd255, %fd252, %fd254, %p146;
	mov.b64 	%rd164, %fd255;
	mov.b64 	{%r318, %r323}, %rd164;
	mov.b32 	%r324, 16;
	// begin inline asm
	shfl.sync.down.b32 %r317, %r318, %r324, %r325, %r326;
	// end inline asm
	// begin inline asm
	shfl.sync.down.b32 %r322, %r323, %r324, %r325, %r326;
	// end inline asm
	mov.b64 	%rd165, {%r317, %r322};
	mov.b64 	%fd256, %rd165;
	setp.gt.s32 	%p148, %r276, 15;
	setp.lt.f64 	%p149, %fd255, %fd256;
	selp.f64 	%fd26, %fd256, %fd255, %p149;
	selp.f64 	%fd380, %fd255, %fd26, %p148;
	setp.ne.s32 	%p150, %r276, 0;
	@%p150 bra 	$L__BB5_37;
	shr.u32 	%r327, %r13, 2;
	and.b32  	%r328, %r327, 248;
	mov.u32 	%r329, _ZZN3cub18CUB_300001_SM_10006detail6reduce28DeviceReduceSingleTileKernelINS2_10policy_hubIdjN4cuda3__47maximumIvEEE10Policy1000EPdSB_jS8_ddNS5_3std3__410__identityEEEvT0_T1_T2_T3_T4_T6_E12temp_storage;
	add.s32 	%r330, %r329, %r328;
	st.shared.f64 	[%r330+8], %fd26;
$L__BB5_37:
	bar.sync 	0;
	setp.ne.s32 	%p151, %r13, 0;
	@%p151 bra 	$L__BB5_74;
	ld.shared.f64 	%fd257, [_ZZN3cub18CUB_300001_SM_10006detail6reduce28DeviceReduceSingleTileKernelINS2_10policy_hubIdjN4cuda3__47maximumIvEEE10Policy1000EPdSB_jS8_ddNS5_3std3__410__identityEEEvT0_T1_T2_T3_T4_T6_E12temp_storage+16];
	setp.lt.f64 	%p152, %fd380, %fd257;
	selp.f64 	%fd258, %fd257, %fd380, %p152;
	ld.shared.f64 	%fd259, [_ZZN3cub18CUB_300001_SM_10006detail6reduce28DeviceReduceSingleTileKernelINS2_10policy_hubIdjN4cuda3__47maximumIvEEE10Policy1000EPdSB_jS8_ddNS5_3std3__410__identityEEEvT0_T1_T2_T3_T4_T6_E12temp_storage+24];
	setp.lt.f64 	%p153, %fd258, %fd259;
	selp.f64 	%fd260, %fd259, %fd258, %p153;
	ld.shared.f64 	%fd261, [_ZZN3cub18CUB_300001_SM_10006detail6reduce28DeviceReduceSingleTileKernelINS2_10policy_hubIdjN4cuda3__47maximumIvEEE10Policy1000EPdSB_jS8_ddNS5_3std3__410__identityEEEvT0_T1_T2_T3_T4_T6_E12temp_storage+32];
	setp.lt.f64 	%p154, %fd260, %fd261;
	selp.f64 	%fd262, %fd261, %fd260, %p154;
	ld.shared.f64 	%fd263, [_ZZN3cub18CUB_300001_SM_10006detail6reduce28DeviceReduceSingleTileKernelINS2_10policy_hubIdjN4cuda3__47maximumIvEEE10Policy1000EPdSB_jS8_ddNS5_3std3__410__identityEEEvT0_T1_T2_T3_T4_T6_E12temp_storage+40];
	setp.lt.f64 	%p155, %fd262, %fd263;
	selp.f64 	%fd264, %fd263, %fd262, %p155;
	ld.shared.f64 	%fd265, [_ZZN3cub18CUB_300001_SM_10006detail6reduce28DeviceReduceSingleTileKernelINS2_10policy_hubIdjN4cuda3__47maximumIvEEE10Policy1000EPdSB_jS8_ddNS5_3std3__410__identityEEEvT0_T1_T2_T3_T4_T6_E12temp_storage+48];
	setp.lt.f64 	%p156, %fd264, %fd265;
	selp.f64 	%fd266, %fd265, %fd264, %p156;
	ld.shared.f64 	%fd267, [_ZZN3cub18CUB_300001_SM_10006detail6reduce28DeviceReduceSingleTileKernelINS2_10policy_hubIdjN4cuda3__47maximumIvEEE10Policy1000EPdSB_jS8_ddNS5_3std3__410__identityEEEvT0_T1_T2_T3_T4_T6_E12temp_storage+56];
	setp.lt.f64 	%p157, %fd266, %fd267;
	selp.f64 	%fd268, %fd267, %fd266, %p157;
	ld.shared.f64 	%fd269, [_ZZN3cub18CUB_300001_SM_10006detail6reduce28DeviceReduceSingleTileKernelINS2_10policy_hubIdjN4cuda3__47maximumIvEEE10Policy1000EPdSB_jS8_ddNS5_3std3__410__identityEEEvT0_T1_T2_T3_T4_T6_E12temp_storage+64];
	setp.lt.f64 	%p158, %fd268, %fd269;
	selp.f64 	%fd380, %fd269, %fd268, %p158;
	bra.uni 	$L__BB5_74;
$L__BB5_39:
	setp.gt.u32 	%p3, %r69, 2047;
	@%p3 bra 	$L__BB5_58;
	mov.u32 	%r35, %tid.x;
	setp.ge.u32 	%p52, %r35, %r69;
	mov.f64 	%fd372, 0d0000000000000000;
	mov.u32 	%r472, %r35;
	@%p52 bra 	$L__BB5_42;
	mul.wide.u32 	%rd82, %r35, 8;
	add.s64 	%rd81, %rd16, %rd82;
	// begin inline asm
	ld.global.nc.u64 %rd80, [%rd81];
	// end inline asm
	mov.b64 	%fd372, %rd80;
	add.s32 	%r472, %r35, 256;
$L__BB5_42:
	setp.ge.u32 	%p53, %r472, %r69;
	@%p53 bra 	$L__BB5_49;
	not.b32 	%r139, %r472;
	add.s32 	%r38, %r69, %r139;
	and.b32  	%r140, %r38, 768;
	setp.eq.s32 	%p54, %r140, 768;
	@%p54 bra 	$L__BB5_46;
	mul.wide.u32 	%rd83, %r472, 8;
	add.s64 	%rd203, %rd16, %rd83;
	shr.u32 	%r141, %r38, 8;
	add.s32 	%r142, %r141, 1;
	and.b32  	%r143, %r142, 3;
	neg.s32 	%r470, %r143;
$L__BB5_45:
	.pragma "nounroll";
	// begin inline asm
	ld.global.nc.u64 %rd84, [%rd203];
	// end inline asm
	mov.b64 	%fd125, %rd84;
	setp.lt.f64 	%p55, %fd372, %fd125;
	selp.f64 	%fd372, %fd125, %fd372, %p55;
	add.s32 	%r472, %r472, 256;
	add.s64 	%rd203, %rd203, 2048;
	add.s32 	%r470, %r470, 1;
	setp.ne.s32 	%p56, %r470, 0;
	@%p56 bra 	$L__BB5_45;
$L__BB5_46:
	setp.lt.u32 	%p57, %r38, 768;
	@%p57 bra 	$L__BB5_49;
	mul.wide.u32 	%rd86, %r472, 8;
	add.s64 	%rd204, %rd16, %rd86;
$L__BB5_48:
	// begin inline asm
	ld.global.nc.u64 %rd87, [%rd204];
	// end inline asm
	mov.b64 	%fd126, %rd87;
	setp.lt.f64 	%p58, %fd372, %fd126;
	selp.f64 	%fd127, %fd126, %fd372, %p58;
	add.s64 	%rd90, %rd204, 2048;
	// begin inline asm
	ld.global.nc.u64 %rd89, [%rd90];
	// end inline asm
	mov.b64 	%fd128, %rd89;
	setp.lt.f64 	%p59, %fd127, %fd128;
	selp.f64 	%fd129, %fd128, %fd127, %p59;
	add.s64 	%rd92, %rd204, 4096;
	// begin inline asm
	ld.global.nc.u64 %rd91, [%rd92];
	// end inline asm
	mov.b64 	%fd130, %rd91;
	setp.lt.f64 	%p60, %fd129, %fd130;
	selp.f64 	%fd131, %fd130, %fd129, %p60;
	add.s64 	%rd94, %rd204, 6144;
	// begin inline asm
	ld.global.nc.u64 %rd93, [%rd94];
	// end inline asm
	mov.b64 	%fd132, %rd93;
	setp.lt.f64 	%p61, %fd131, %fd132;
	selp.f64 	%fd372, %fd132, %fd131, %p61;
	add.s32 	%r472, %r472, 1024;
	add.s64 	%rd204, %rd204, 8192;
	setp.lt.s32 	%p62, %r472, %r69;
	@%p62 bra 	$L__BB5_48;
$L__BB5_49:
	setp.lt.u32 	%p63, %r69, 256;
	@%p63 bra 	$L__BB5_54;
	// begin inline asm
	mov.u32 %r207, %laneid;
	// end inline asm
	mov.b64 	%rd105, %fd372;
	mov.b64 	{%r209, %r214}, %rd105;
	mov.b32 	%r215, 1;
	mov.b32 	%r256, 31;
	mov.b32 	%r257, -1;
	// begin inline asm
	shfl.sync.down.b32 %r208, %r209, %r215, %r256, %r257;
	// end inline asm
	// begin inline asm
	shfl.sync.down.b32 %r213, %r214, %r215, %r256, %r257;
	// end inline asm
	mov.b64 	%rd106, {%r208, %r213};
	mov.b64 	%fd180, %rd106;
	setp.gt.s32 	%p91, %r207, 30;
	setp.lt.f64 	%p92, %fd372, %fd180;
	selp.f64 	%fd181, %fd180, %fd372, %p92;
	selp.f64 	%fd182, %fd372, %fd181, %p91;
	mov.b64 	%rd107, %fd182;
	mov.b64 	{%r219, %r224}, %rd107;
	mov.b32 	%r225, 2;
	// begin inline asm
	shfl.sync.down.b32 %r218, %r219, %r225, %r256, %r257;
	// end inline asm
	// begin inline asm
	shfl.sync.down.b32 %r223, %r224, %r225, %r256, %r257;
	// end inline asm
	mov.b64 	%rd108, {%r218, %r223};
	mov.b64 	%fd183, %rd108;
	setp.gt.s32 	%p93, %r207, 29;
	setp.lt.f64 	%p94, %fd182, %fd183;
	selp.f64 	%fd184, %fd183, %fd182, %p94;
	selp.f64 	%fd185, %fd182, %fd184, %p93;
	mov.b64 	%rd109, %fd185;
	mov.b64 	{%r229, %r234}, %rd109;
	mov.b32 	%r235, 4;
	// begin inline asm
	shfl.sync.down.b32 %r228, %r229, %r235, %r256, %r257;
	// end inline asm
	// begin inline asm
	shfl.sync.down.b32 %r233, %r234, %r235, %r256, %r257;
	// end inline asm
	mov.b64 	%rd110, {%r228, %r233};
	mov.b64 	%fd186, %rd110;
	setp.gt.s32 	%p95, %r207, 27;
	setp.lt.f64 	%p96, %fd185, %fd186;
	selp.f64 	%fd187, %fd186, %fd185, %p96;
	selp.f64 	%fd188, %fd185, %fd187, %p95;
	mov.b64 	%rd111, %fd188;
	mov.b64 	{%r239, %r244}, %rd111;
	mov.b32 	%r245, 8;
	// begin inline asm
	shfl.sync.down.b32 %r238, %r239, %r245, %r256, %r257;
	// end inline asm
	// begin inline asm
	shfl.sync.down.b32 %r243, %r244, %r245, %r256, %r257;
	// end inline asm
	mov.b64 	%rd112, {%r238, %r243};
	mov.b64 	%fd189, %rd112;
	setp.gt.s32 	%p97, %r207, 23;
	setp.lt.f64 	%p98, %fd188, %fd189;
	selp.f64 	%fd190, %fd189, %fd188, %p98;
	selp.f64 	%fd191, %fd188, %fd190, %p97;
	mov.b64 	%rd113, %fd191;
	mov.b64 	{%r249, %r254}, %rd113;
	mov.b32 	%r255, 16;
	// begin inline asm
	shfl.sync.down.b32 %r248, %r249, %r255, %r256, %r257;
	// end inline asm
	// begin inline asm
	shfl.sync.down.b32 %r253, %r254, %r255, %r256, %r257;
	// end inline asm
	mov.b64 	%rd114, {%r248, %r253};
	mov.b64 	%fd192, %rd114;
	setp.gt.s32 	%p99, %r207, 15;
	setp.lt.f64 	%p100, %fd191, %fd192;
	selp.f64 	%fd38, %fd192, %fd191, %p100;
	selp.f64 	%fd380, %fd191, %fd38, %p99;
	setp.ne.s32 	%p101, %r207, 0;
	@%p101 bra 	$L__BB5_52;
	shr.u32 	%r258, %r35, 2;
	and.b32  	%r259, %r258, 248;
	mov.u32 	%r260, _ZZN3cub18CUB_300001_SM_10006detail6reduce28DeviceReduceSingleTileKernelINS2_10policy_hubIdjN4cuda3__47maximumIvEEE10Policy1000EPdSB_jS8_ddNS5_3std3__410__identityEEEvT0_T1_T2_T3_T4_T6_E12temp_storage;
	add.s32 	%r261, %r260, %r259;
	st.shared.f64 	[%r261+8], %fd38;
$L__BB5_52:
	bar.sync 	0;
	setp.ne.s32 	%p102, %r35, 0;
	@%p102 bra 	$L__BB5_74;
	ld.shared.f64 	%fd193, [_ZZN3cub18CUB_300001_SM_10006detail6reduce28DeviceReduceSingleTileKernelINS2_10policy_hubIdjN4cuda3__47maximumIvEEE10Policy1000EPdSB_jS8_ddNS5_3std3__410__identityEEEvT0_T1_T2_T3_T4_T6_E12temp_storage+16];
	setp.lt.f64 	%p103, %fd380, %fd193;
	selp.f64 	%fd194, %fd193, %fd380, %p103;
	ld.shared.f64 	%fd195, [_ZZN3cub18CUB_300001_SM_10006detail6reduce28DeviceReduceSingleTileKernelINS2_10policy_hubIdjN4cuda3__47maximumIvEEE10Policy1000EPdSB_jS8_ddNS5_3std3__410__identityEEEvT0_T1_T2_T3_T4_T6_E12temp_storage+24];
	setp.lt.f64 	%p104, %fd194, %fd195;
	selp.f64 	%fd196, %fd195, %fd194, %p104;
	ld.shared.f64 	%fd197, [_ZZN3cub18CUB_300001_SM_10006detail6reduce28DeviceReduceSingleTileKernelINS2_10policy_hubIdjN4cuda3__47maximumIvEEE10Policy1000EPdSB_jS8_ddNS5_3std3__410__identityEEEvT0_T1_T2_T3_T4_T6_E12temp_storage+32];
	setp.lt.f64 	%p105, %fd196, %fd197;
	selp.f64 	%fd198, %fd197, %fd196, %p105;
	ld.shared.f64 	%fd199, [_ZZN3cub18CUB_300001_SM_10006detail6reduce28DeviceReduceSingleTileKernelINS2_10policy_hubIdjN4cuda3__47maximumIvEEE10Policy1000EPdSB_jS8_ddNS5_3std3__410__identityEEEvT0_T1_T2_T3_T4_T6_E12temp_storage+40];
	setp.lt.f64 	%p106, %fd198, %fd199;
	selp.f64 	%fd200, %fd199, %fd198, %p106;
	ld.shared.f64 	%fd201, [_ZZN3cub18CUB_300001_SM_10006detail6reduce28DeviceReduceSingleTileKernelINS2_10policy_hubIdjN4cuda3__47maximumIvEEE10Policy1000EPdSB_jS8_ddNS5_3std3__410__identityEEEvT0_T1_T2_T3_T4_T6_E12temp_storage+48];
	setp.lt.f64 	%p107, %fd200, %fd201;
	selp.f64 	%fd202, %fd201, %fd200, %p107;
	ld.shared.f64 	%fd203, [_ZZN3cub18CUB_300001_SM_10006detail6reduce28DeviceReduceSingleTileKernelINS2_10policy_hubIdjN4cuda3__47maximumIvEEE10Policy1000EPdSB_jS8_ddNS5_3std3__410__identityEEEvT0_T1_T2_T3_T4_T6_E12temp_storage+56];
	setp.lt.f64 	%p108, %fd202, %fd203;
	selp.f64 	%fd204, %fd203, %fd202, %p108;
	ld.shared.f64 	%fd205, [_ZZN3cub18CUB_300001_SM_10006detail6reduce28DeviceReduceSingleTileKernelINS2_10policy_hubIdjN4cuda3__47maximumIvEEE10Policy1000EPdSB_jS8_ddNS5_3std3__410__identityEEEvT0_T1_T2_T3_T4_T6_E12temp_storage+64];
	setp.lt.f64 	%p109, %fd204, %fd205;
	selp.f64 	%fd380, %fd205, %fd204, %p109;
	bra.uni 	$L__BB5_74;
$L__BB5_54:
	// begin inline asm
	mov.u32 %r144, %laneid;
	// end inline asm
	and.b32  	%r195, %r35, 992;
	add.s32 	%r196, %r195, 32;
	setp.gt.u32 	%p64, %r196, %r69;
	not.b32 	%r197, %r195;
	add.s32 	%r198, %r69, %r197;
	selp.b32 	%r193, %r198, 31, %p64;
	mov.b64 	%rd95, %fd372;
	mov.b64 	{%r146, %r151}, %rd95;
	mov.b32 	%r152, 1;
	mov.b32 	%r194, -1;
	// begin inline asm
	shfl.sync.down.b32 %r145, %r146, %r152, %r193, %r194;
	// end inline asm
	// begin inline asm
	shfl.sync.down.b32 %r150, %r151, %r152, %r193, %r194;
	// end inline asm
	mov.b64 	%rd96, {%r145, %r150};
	mov.b64 	%fd133, %rd96;
	setp.lt.s32 	%p65, %r144, %r193;
	setp.lt.f64 	%p66, %fd372, %fd133;
	selp.f64 	%fd134, %fd133, %fd372, %p66;
	selp.f64 	%fd135, %fd134, %fd372, %p65;
	mov.b64 	%rd97, %fd135;
	mov.b64 	{%r156, %r161}, %rd97;
	mov.b32 	%r162, 2;
	// begin inline asm
	shfl.sync.down.b32 %r155, %r156, %r162, %r193, %r194;
	// end inline asm
	// begin inline asm
	shfl.sync.down.b32 %r160, %r161, %r162, %r193, %r194;
	// end inline asm
	mov.b64 	%rd98, {%r155, %r160};
	mov.b64 	%fd136, %rd98;
	add.s32 	%r199, %r144, 2;
	setp.gt.s32 	%p67, %r199, %r193;
	setp.lt.f64 	%p68, %fd135, %fd136;
	selp.f64 	%fd137, %fd136, %fd135, %p68;
	selp.f64 	%fd138, %fd135, %fd137, %p67;
	mov.b64 	%rd99, %fd138;
	mov.b64 	{%r166, %r171}, %rd99;
	mov.b32 	%r172, 4;
	// begin inline asm
	shfl.sync.down.b32 %r165, %r166, %r172, %r193, %r194;
	// end inline asm
	// begin inline asm
	shfl.sync.down.b32 %r170, %r171, %r172, %r193, %r194;
	// end inline asm
	mov.b64 	%rd100, {%r165, %r170};
	mov.b64 	%fd139, %rd100;
	add.s32 	%r200, %r144, 4;
	setp.gt.s32 	%p69, %r200, %r193;
	setp.lt.f64 	%p70, %fd138, %fd139;
	selp.f64 	%fd140, %fd139, %fd138, %p70;
	selp.f64 	%fd141, %fd138, %fd140, %p69;
	mov.b64 	%rd101, %fd141;
	mov.b64 	{%r176, %r181}, %rd101;
	mov.b32 	%r182, 8;
	// begin inline asm
	shfl.sync.down.b32 %r175, %r176, %r182, %r193, %r194;
	// end inline asm
	// begin inline asm
	shfl.sync.down.b32 %r180, %r181, %r182, %r193, %r194;
	// end inline asm
	mov.b64 	%rd102, {%r175, %r180};
	mov.b64 	%fd142, %rd102;
	add.s32 	%r201, %r144, 8;
	setp.gt.s32 	%p71, %r201, %r193;
	setp.lt.f64 	%p72, %fd141, %fd142;
	selp.f64 	%fd143, %fd142, %fd141, %p72;
	selp.f64 	%fd144, %fd141, %fd143, %p71;
	mov.b64 	%rd103, %fd144;
	mov.b64 	{%r186, %r191}, %rd103;
	mov.b32 	%r192, 16;
	// begin inline asm
	shfl.sync.down.b32 %r185, %r186, %r192, %r193, %r194;
	// end inline asm
	// begin inline asm
	shfl.sync.down.b32 %r190, %r191, %r192, %r193, %r194;
	// end inline asm
	mov.b64 	%rd104, {%r185, %r190};
	mov.b64 	%fd145, %rd104;
	add.s32 	%r202, %r144, 16;
	setp.gt.s32 	%p73, %r202, %r193;
	setp.lt.f64 	%p74, %fd144, %fd145;
	selp.f64 	%fd146, %fd145, %fd144, %p74;
	selp.f64 	%fd380, %fd144, %fd146, %p73;
	setp.ne.s32 	%p75, %r144, 0;
	@%p75 bra 	$L__BB5_56;
	shr.u32 	%r203, %r35, 2;
	and.b32  	%r204, %r203, 248;
	mov.u32 	%r205, _ZZN3cub18CUB_300001_SM_10006detail6reduce28DeviceReduceSingleTileKernelINS2_10policy_hubIdjN4cuda3__47maximumIvEEE10Policy1000EPdSB_jS8_ddNS5_3std3__410__identityEEEvT0_T1_T2_T3_T4_T6_E12temp_storage;
	add.s32 	%r206, %r205, %r204;
	st.shared.f64 	[%r206+8], %fd380;
$L__BB5_56:
	bar.sync 	0;
	setp.ne.s32 	%p76, %r35, 0;
	@%p76 bra 	$L__BB5_74;
	setp.gt.u32 	%p77, %r69, 32;
	ld.shared.f64 	%fd147, [_ZZN3cub18CUB_300001_SM_10006detail6reduce28DeviceReduceSingleTileKernelINS2_10policy_hubIdjN4cuda3__47maximumIvEEE10Policy1000EPdSB_jS8_ddNS5_3std3__410__identityEEEvT0_T1_T2_T3_T4_T6_E12temp_storage+16];
	setp.lt.f64 	%p78, %fd380, %fd147;
	selp.f64 	%fd149, %fd147, %fd380, %p78;
	selp.f64 	%fd150, %fd149, %fd380, %p77;
	setp.gt.u32 	%p79, %r69, 64;
	ld.shared.f64 	%fd152, [_ZZN3cub18CUB_300001_SM_10006detail6reduce28DeviceReduceSingleTileKernelINS2_10policy_hubIdjN4cuda3__47maximumIvEEE10Policy1000EPdSB_jS8_ddNS5_3std3__410__identityEEEvT0_T1_T2_T3_T4_T6_E12temp_storage+24];
	setp.lt.f64 	%p80, %fd150, %fd152;
	selp.f64 	%fd154, %fd152, %fd150, %p80;
	selp.f64 	%fd155, %fd154, %fd150, %p79;
	setp.gt.u32 	%p81, %r69, 96;
	ld.shared.f64 	%fd157, [_ZZN3cub18CUB_300001_SM_10006detail6reduce28DeviceReduceSingleTileKernelINS2_10policy_hubIdjN4cuda3__47maximumIvEEE10Policy1000EPdSB_jS8_ddNS5_3std3__410__identityEEEvT0_T1_T2_T3_T4_T6_E12temp_storage+32];
	setp.lt.f64 	%p82, %fd155, %fd157;
	selp.f64 	%fd159, %fd157, %fd155, %p82;
	selp.f64 	%fd160, %fd159, %fd155, %p81;
	setp.gt.u32 	%p83, %r69, 128;
	ld.shared.f64 	%fd162, [_ZZN3cub18CUB_300001_SM_10006detail6reduce28DeviceReduceSingleTileKernelINS2_10policy_hubIdjN4cuda3__47maximumIvEEE10Policy1000EPdSB_jS8_ddNS5_3std3__410__identityEEEvT0_T1_T2_T3_T4_T6_E12temp_storage+40];
	setp.lt.f64 	%p84, %fd160, %fd162;
	selp.f64 	%fd164, %fd162, %fd160, %p84;
	selp.f64 	%fd165, %fd164, %fd160, %p83;
	setp.gt.u32 	%p85, %r69, 160;
	ld.shared.f64 	%fd167, [_ZZN3cub18CUB_300001_SM_10006detail6reduce28DeviceReduceSingleTileKernelINS2_10policy_hubIdjN4cuda3__47maximumIvEEE10Policy1000EPdSB_jS8_ddNS5_3std3__410__identityEEEvT0_T1_T2_T3_T4_T6_E12temp_storage+48];
	setp.lt.f64 	%p86, %fd165, %fd167;
	selp.f64 	%fd169, %fd167, %fd165, %p86;
	selp.f64 	%fd170, %fd169, %fd165, %p85;
	setp.gt.u32 	%p87, %r69, 192;
	ld.shared.f64 	%fd172, [_ZZN3cub18CUB_300001_SM_10006detail6reduce28DeviceReduceSingleTileKernelINS2_10policy_hubIdjN4cuda3__47maximumIvEEE10Policy1000EPdSB_jS8_ddNS5_3std3__410__identityEEEvT0_T1_T2_T3_T4_T6_E12temp_storage+56];
	setp.lt.f64 	%p88, %fd170, %fd172;
	selp.f64 	%fd174, %fd172, %fd170, %p88;
	selp.f64 	%fd175, %fd174, %fd170, %p87;
	setp.gt.u32 	%p89, %r69, 224;
	ld.shared.f64 	%fd177, [_ZZN3cub18CUB_300001_SM_10006detail6reduce28DeviceReduceSingleTileKernelINS2_10policy_hubIdjN4cuda3__47maximumIvEEE10Policy1000EPdSB_jS8_ddNS5_3std3__410__identityEEEvT0_T1_T2_T3_T4_T6_E12temp_storage+64];
	setp.lt.f64 	%p90, %fd175, %fd177;
	selp.f64 	%fd179, %fd177, %fd175, %p90;
	selp.f64 	%fd380, %fd179, %fd175, %p89;
	bra.uni 	$L__BB5_74;
$L__BB5_58:
	mov.u32 	%r47, %tid.x;
	mul.wide.u32 	%rd35, %r47, 8;
	add.s64 	%rd20, %rd16, %rd35;
	// begin inline asm
	ld.global.nc.u64 %rd19, [%rd20];
	// end inline asm
	mov.b64 	%fd59, %rd19;
	add.s64 	%rd22, %rd20, 2048;
	// begin inline asm
	ld.global.nc.u64 %rd21, [%rd22];
	// end inline asm
	mov.b64 	%fd60, %rd21;
	add.s64 	%rd24, %rd20, 4096;
	// begin inline asm
	ld.global.nc.u64 %rd23, [%rd24];
	// end inline asm
	mov.b64 	%fd61, %rd23;
	add.s64 	%rd26, %rd20, 6144;
	// begin inline asm
	ld.global.nc.u64 %rd25, [%rd26];
	// end inline asm
	mov.b64 	%fd62, %rd25;
	add.s64 	%rd28, %rd20, 8192;
	// begin inline asm
	ld.global.nc.u64 %rd27, [%rd28];
	// end inline asm
	mov.b64 	%fd63, %rd27;
	add.s64 	%rd30, %rd20, 10240;
	// begin inline asm
	ld.global.nc.u64 %rd29, [%rd30];
	// end inline asm
	mov.b64 	%fd64, %rd29;
	add.s64 	%rd32, %rd20, 12288;
	// begin inline asm
	ld.global.nc.u64 %rd31, [%rd32];
	// end inline asm
	mov.b64 	%fd65, %rd31;
	add.s64 	%rd34, %rd20, 14336;
	// begin inline asm
	ld.global.nc.u64 %rd33, [%rd34];
	// end inline asm
	mov.b64 	%fd66, %rd33;
	setp.lt.f64 	%p4, %fd59, %fd60;
	selp.f64 	%fd67, %fd60, %fd59, %p4;
	setp.lt.f64 	%p5, %fd67, %fd61;
	selp.f64 	%fd68, %fd61, %fd67, %p5;
	setp.lt.f64 	%p6, %fd68, %fd62;
	selp.f64 	%fd69, %fd62, %fd68, %p6;
	setp.lt.f64 	%p7, %fd69, %fd63;
	selp.f64 	%fd70, %fd63, %fd69, %p7;
	setp.lt.f64 	%p8, %fd70, %fd64;
	selp.f64 	%fd71, %fd64, %fd70, %p8;
	setp.lt.f64 	%p9, %fd71, %fd65;
	selp.f64 	%fd72, %fd65, %fd71, %p9;
	setp.lt.f64 	%p10, %fd72, %fd66;
	selp.f64 	%fd379, %fd66, %fd72, %p10;
	add.s32 	%r48, %r69, -2048;
	setp.lt.u32 	%p11, %r48, 2048;
	mov.b32 	%r475, 2048;
	@%p11 bra 	$L__BB5_62;
	mov.b32 	%r475, 2048;
$L__BB5_60:
	add.s32 	%r72, %r47, %r475;
	mul.wide.u32 	%rd52, %r72, 8;
	add.s64 	%rd37, %rd16, %rd52;
	// begin inline asm
	ld.global.nc.u64 %rd36, [%rd37];
	// end inline asm
	mov.b64 	%fd73, %rd36;
	mul.wide.u32 	%rd53, %r475, 8;
	add.s64 	%rd54, %rd20, %rd53;
	add.s64 	%rd39, %rd54, 2048;
	// begin inline asm
	ld.global.nc.u64 %rd38, [%rd39];
	// end inline asm
	mov.b64 	%fd74, %rd38;
	add.s64 	%rd41, %rd54, 4096;
	// begin inline asm
	ld.global.nc.u64 %rd40, [%rd41];
	// end inline asm
	mov.b64 	%fd75, %rd40;
	add.s64 	%rd43, %rd54, 6144;
	// begin inline asm
	ld.global.nc.u64 %rd42, [%rd43];
	// end inline asm
	mov.b64 	%fd76, %rd42;
	add.s64 	%rd45, %rd54, 8192;
	// begin inline asm
	ld.global.nc.u64 %rd44, [%rd45];
	// end inline asm
	mov.b64 	%fd77, %rd44;
	add.s64 	%rd47, %rd54, 10240;
	// begin inline asm
	ld.global.nc.u64 %rd46, [%rd47];
	// end inline asm
	mov.b64 	%fd78, %rd46;
	add.s64 	%rd49, %rd54, 12288;
	// begin inline asm
	ld.global.nc.u64 %rd48, [%rd49];
	// end inline asm
	mov.b64 	%fd79, %rd48;
	add.s64 	%rd51, %rd54, 14336;
	// begin inline asm
	ld.global.nc.u64 %rd50, [%rd51];
	// end inline asm
	mov.b64 	%fd80, %rd50;
	setp.lt.f64 	%p12, %fd379, %fd73;
	selp.f64 	%fd81, %fd73, %fd379, %p12;
	setp.lt.f64 	%p13, %fd81, %fd74;
	selp.f64 	%fd82, %fd74, %fd81, %p13;
	setp.lt.f64 	%p14, %fd82, %fd75;
	selp.f64 	%fd83, %fd75, %fd82, %p14;
	setp.lt.f64 	%p15, %fd83, %fd76;
	selp.f64 	%fd84, %fd76, %fd83, %p15;
	setp.lt.f64 	%p16, %fd84, %fd77;
	selp.f64 	%fd85, %fd77, %fd84, %p16;
	setp.lt.f64 	%p17, %fd85, %fd78;
	selp.f64 	%fd86, %fd78, %fd85, %p17;
	setp.lt.f64 	%p18, %fd86, %fd79;
	selp.f64 	%fd87, %fd79, %fd86, %p18;
	setp.lt.f64 	%p19, %fd87, %fd80;
	selp.f64 	%fd379, %fd80, %fd87, %p19;
	sub.s32 	%r73, %r69, %r475;
	setp.lt.u32 	%p20, %r73, 2048;
	@%p20 bra 	$L__BB5_70;
	add.s32 	%r475, %r475, 2048;
	setp.le.u32 	%p21, %r475, %r48;
	@%p21 bra 	$L__BB5_60;
$L__BB5_62:
	setp.le.u32 	%p22, %r69, %r475;
	@%p22 bra 	$L__BB5_70;
	sub.s32 	%r52, %r69, %r475;
	setp.ge.s32 	%p23, %r47, %r52;
	@%p23 bra 	$L__BB5_70;
	not.b32 	%r74, %r47;
	add.s32 	%r75, %r69, %r74;
	sub.s32 	%r53, %r75, %r475;
	and.b32  	%r76, %r53, 768;
	setp.eq.s32 	%p24, %r76, 768;
	mov.u32 	%r479, %r47;
	@%p24 bra 	$L__BB5_67;
	add.s32 	%r477, %r47, %r475;
	shr.u32 	%r77, %r53, 8;
	add.s32 	%r78, %r77, 1;
	and.b32  	%r79, %r78, 3;
	neg.s32 	%r476, %r79;
	mov.u32 	%r479, %r47;
$L__BB5_66:
	.pragma "nounroll";
	mul.wide.u32 	%rd57, %r477, 8;
	add.s64 	%rd56, %rd16, %rd57;
	// begin inline asm
	ld.global.nc.u64 %rd55, [%rd56];
	// end inline asm
	mov.b64 	%fd89, %rd55;
	setp.lt.f64 	%p25, %fd379, %fd89;
	selp.f64 	%fd379, %fd89, %fd379, %p25;
	add.s32 	%r479, %r479, 256;
	add.s32 	%r477, %r477, 256;
	add.s32 	%r476, %r476, 1;
	setp.ne.s32 	%p26, %r476, 0;
	@%p26 bra 	$L__BB5_66;
$L__BB5_67:
	setp.lt.u32 	%p27, %r53, 768;
	@%p27 bra 	$L__BB5_70;
	add.s32 	%r481, %r479, 512;
	add.s32 	%r480, %r479, %r475;
$L__BB5_69:
	mul.wide.u32 	%rd66, %r480, 8;
	add.s64 	%rd59, %rd16, %rd66;
	// begin inline asm
	ld.global.nc.u64 %rd58, [%rd59];
	// end inline asm
	mov.b64 	%fd90, %rd58;
	setp.lt.f64 	%p28, %fd379, %fd90;
	selp.f64 	%fd91, %fd90, %fd379, %p28;
	add.s32 	%r80, %r480, 256;
	mul.wide.u32 	%rd67, %r80, 8;
	add.s64 	%rd61, %rd16, %rd67;
	// begin inline asm
	ld.global.nc.u64 %rd60, [%rd61];
	// end inline asm
	mov.b64 	%fd92, %rd60;
	setp.lt.f64 	%p29, %fd91, %fd92;
	selp.f64 	%fd93, %fd92, %fd91, %p29;
	add.s32 	%r81, %r480, 512;
	mul.wide.u32 	%rd68, %r81, 8;
	add.s64 	%rd63, %rd16, %rd68;
	// begin inline asm
	ld.global.nc.u64 %rd62, [%rd63];
	// end inline asm
	mov.b64 	%fd94, %rd62;
	setp.lt.f64 	%p30, %fd93, %fd94;
	selp.f64 	%fd95, %fd94, %fd93, %p30;
	add.s32 	%r82, %r480, 768;
	mul.wide.u32 	%rd69, %r82, 8;
	add.s64 	%rd65, %rd16, %rd69;
	// begin inline asm
	ld.global.nc.u64 %rd64, [%rd65];
	// end inline asm
	mov.b64 	%fd96, %rd64;
	setp.lt.f64 	%p31, %fd95, %fd96;
	selp.f64 	%fd379, %fd96, %fd95, %p31;
	add.s32 	%r67, %r481, 1024;
	add.s32 	%r83, %r481, 512;
	add.s32 	%r480, %r480, 1024;
	setp.lt.s32 	%p32, %r83, %r52;
	mov.u32 	%r481, %r67;
	@%p32 bra 	$L__BB5_69;
$L__BB5_70:
	// begin inline asm
	mov.u32 %r84, %laneid;
	// end inline asm
	mov.b64 	%rd70, %fd379;
	mov.b64 	{%r86, %r91}, %rd70;
	mov.b32 	%r92, 1;
	mov.b32 	%r133, 31;
	mov.b32 	%r134, -1;
	// begin inline asm
	shfl.sync.down.b32 %r85, %r86, %r92, %r133, %r134;
	// end inline asm
	// begin inline asm
	shfl.sync.down.b32 %r90, %r91, %r92, %r133, %r134;
	// end inline asm
	mov.b64 	%rd71, {%r85, %r90};
	mov.b64 	%fd97, %rd71;
	setp.gt.s32 	%p33, %r84, 30;
	setp.lt.f64 	%p34, %fd379, %fd97;
	selp.f64 	%fd98, %fd97, %fd379, %p34;
	selp.f64 	%fd99, %fd379, %fd98, %p33;
	mov.b64 	%rd72, %fd99;
	mov.b64 	{%r96, %r101}, %rd72;
	mov.b32 	%r102, 2;
	// begin inline asm
	shfl.sync.down.b32 %r95, %r96, %r102, %r133, %r134;
	// end inline asm
	// begin inline asm
	shfl.sync.down.b32 %r100, %r101, %r102, %r133, %r134;
	// end inline asm
	mov.b64 	%rd73, {%r95, %r100};
	mov.b64 	%fd100, %rd73;
	setp.gt.s32 	%p35, %r84, 29;
	setp.lt.f64 	%p36, %fd99, %fd100;
	selp.f64 	%fd101, %fd100, %fd99, %p36;
	selp.f64 	%fd102, %fd99, %fd101, %p35;
	mov.b64 	%rd74, %fd102;
	mov.b64 	{%r106, %r111}, %rd74;
	mov.b32 	%r112, 4;
	// begin inline asm
	shfl.sync.down.b32 %r105, %r106, %r112, %r133, %r134;
	// end inline asm
	// begin inline asm
	shfl.sync.down.b32 %r110, %r111, %r112, %r133, %r134;
	// end inline asm
	mov.b64 	%rd75, {%r105, %r110};
	mov.b64 	%fd103, %rd75;
	setp.gt.s32 	%p37, %r84, 27;
	setp.lt.f64 	%p38, %fd102, %fd103;
	selp.f64 	%fd104, %fd103, %fd102, %p38;
	selp.f64 	%fd105, %fd102, %fd104, %p37;
	mov.b64 	%rd76, %fd105;
	mov.b64 	{%r116, %r121}, %rd76;
	mov.b32 	%r122, 8;
	// begin inline asm
	shfl.sync.down.b32 %r115, %r116, %r122, %r133, %r134;
	// end inline asm
	// begin inline asm
	shfl.sync.down.b32 %r120, %r121, %r122, %r133, %r134;
	// end inline asm
	mov.b64 	%rd77, {%r115, %r120};
	mov.b64 	%fd106, %rd77;
	setp.gt.s32 	%p39, %r84, 23;
	setp.lt.f64 	%p40, %fd105, %fd106;
	selp.f64 	%fd107, %fd106, %fd105, %p40;
	selp.f64 	%fd108, %fd105, %fd107, %p39;
	mov.b64 	%rd78, %fd108;
	mov.b64 	{%r126, %r131}, %rd78;
	mov.b32 	%r132, 16;
	// begin inline asm
	shfl.sync.down.b32 %r125, %r126, %r132, %r133, %r134;
	// end inline asm
	// begin inline asm
	shfl.sync.down.b32 %r130, %r131, %r132, %r133, %r134;
	// end inline asm
	mov.b64 	%rd79, {%r125, %r130};
	mov.b64 	%fd109, %rd79;
	setp.gt.s32 	%p41, %r84, 15;
	setp.lt.f64 	%p42, %fd108, %fd109;
	selp.f64 	%fd54, %fd109, %fd108, %p42;
	selp.f64 	%fd380, %fd108, %fd54, %p41;
	setp.ne.s32 	%p43, %r84, 0;
	@%p43 bra 	$L__BB5_72;
	shr.u32 	%r135, %r47, 2;
	and.b32  	%r136, %r135, 248;
	mov.u32 	%r137, _ZZN3cub18CUB_300001_SM_10006detail6reduce28DeviceReduceSingleTileKernelINS2_10policy_hubIdjN4cuda3__47maximumIvEEE10Policy1000EPdSB_jS8_ddNS5_3std3__410__identityEEEvT0_T1_T2_T3_T4_T6_E12temp_storage;
	add.s32 	%r138, %r137, %r136;
	st.shared.f64 	[%r138+8], %fd54;
$L__BB5_72:
	bar.sync 	0;
	setp.ne.s32 	%p44, %r47, 0;
	@%p44 bra 	$L__BB5_74;
	ld.shared.f64 	%fd110, [_ZZN3cub18CUB_300001_SM_10006detail6reduce28DeviceReduceSingleTileKernelINS2_10policy_hubIdjN4cuda3__47maximumIvEEE10Policy1000EPdSB_jS8_ddNS5_3std3__410__identityEEEvT0_T1_T2_T3_T4_T6_E12temp_storage+16];
	setp.lt.f64 	%p45, %fd380, %fd110;
	selp.f64 	%fd111, %fd110, %fd380, %p45;
	ld.shared.f64 	%fd112, [_ZZN3cub18CUB_300001_SM_10006detail6reduce28DeviceReduceSingleTileKernelINS2_10policy_hubIdjN4cuda3__47maximumIvEEE10Policy1000EPdSB_jS8_ddNS5_3std3__410__identityEEEvT0_T1_T2_T3_T4_T6_E12temp_storage+24];
	setp.lt.f64 	%p46, %fd111, %fd112;
	selp.f64 	%fd113, %fd112, %fd111, %p46;
	ld.shared.f64 	%fd114, [_ZZN3cub18CUB_300001_SM_10006detail6reduce28DeviceReduceSingleTileKernelINS2_10policy_hubIdjN4cuda3__47maximumIvEEE10Policy1000EPdSB_jS8_ddNS5_3std3__410__identityEEEvT0_T1_T2_T3_T4_T6_E12temp_storage+32];
	setp.lt.f64 	%p47, %fd113, %fd114;
	selp.f64 	%fd115, %fd114, %fd113, %p47;
	ld.shared.f64 	%fd116, [_ZZN3cub18CUB_300001_SM_10006detail6reduce28DeviceReduceSingleTileKernelINS2_10policy_hubIdjN4cuda3__47maximumIvEEE10Policy1000EPdSB_jS8_ddNS5_3std3__410__identityEEEvT0_T1_T2_T3_T4_T6_E12temp_storage+40];
	setp.lt.f64 	%p48, %fd115, %fd116;
	selp.f64 	%fd117, %fd116, %fd115, %p48;
	ld.shared.f64 	%fd118, [_ZZN3cub18CUB_300001_SM_10006detail6reduce28DeviceReduceSingleTileKernelINS2_10policy_hubIdjN4cuda3__47maximumIvEEE10Policy1000EPdSB_jS8_ddNS5_3std3__410__identityEEEvT0_T1_T2_T3_T4_T6_E12temp_storage+48];
	setp.lt.f64 	%p49, %fd117, %fd118;
	selp.f64 	%fd119, %fd118, %fd117, %p49;
	ld.shared.f64 	%fd120, [_ZZN3cub18CUB_300001_SM_10006detail6reduce28DeviceReduceSingleTileKernelINS2_10policy_hubIdjN4cuda3__47maximumIvEEE10Policy1000EPdSB_jS8_ddNS5_3std3__410__identityEEEvT0_T1_T2_T3_T4_T6_E12temp_storage+56];
	setp.lt.f64 	%p50, %fd119, %fd120;
	selp.f64 	%fd121, %fd120, %fd119, %p50;
	ld.shared.f64 	%fd122, [_ZZN3cub18CUB_300001_SM_10006detail6reduce28DeviceReduceSingleTileKernelINS2_10policy_hubIdjN4cuda3__47maximumIvEEE10Policy1000EPdSB_jS8_ddNS5_3std3__410__identityEEEvT0_T1_T2_T3_T4_T6_E12temp_storage+64];
	setp.lt.f64 	%p51, %fd121, %fd122;
	selp.f64 	%fd380, %fd122, %fd121, %p51;
$L__BB5_74:
	mov.u32 	%r454, %tid.x;
	setp.ne.s32 	%p217, %r454, 0;
	@%p217 bra 	$L__BB5_76;
	setp.lt.f64 	%p218, %fd58, %fd380;
	selp.f64 	%fd353, %fd380, %fd58, %p218;
	st.global.f64 	[%rd1], %fd353;
$L__BB5_76:
	ret;

}
	// .globl	_ZN3cub18CUB_300001_SM_10006detail6reduce18DeviceReduceKernelINS2_10policy_hubIdjN4cuda3__47maximumIvEEE10Policy1000EPdjS8_dNS5_3std3__410__identityEEEvT0_PT3_T1_NS0_13GridEvenShareISI_EET2_T4_
.visible .entry _ZN3cub18CUB_300001_SM_10006detail6reduce18DeviceReduceKernelINS2_10policy_hubIdjN4cuda3__47maximumIvEEE10Policy1000EPdjS8_dNS5_3std3__410__identityEEEvT0_PT3_T1_NS0_13GridEvenShareISI_EET2_T4_(
	.param .u64 .ptr .align 1 _ZN3cub18CUB_300001_SM_10006detail6reduce18DeviceReduceKernelINS2_10policy_hubIdjN4cuda3__47maximumIvEEE10Policy1000EPdjS8_dNS5_3std3__410__identityEEEvT0_PT3_T1_NS0_13GridEvenShareISI_EET2_T4__param_0,
	.param .u64 .ptr .align 1 _ZN3cub18CUB_300001_SM_10006detail6reduce18DeviceReduceKernelINS2_10policy_hubIdjN4cuda3__47maximumIvEEE10Policy1000EPdjS8_dNS5_3std3__410__identityEEEvT0_PT3_T1_NS0_13GridEvenShareISI_EET2_T4__param_1,
	.param .u32 _ZN3cub18CUB_300001_SM_10006detail6reduce18DeviceReduceKernelINS2_10policy_hubIdjN4cuda3__47maximumIvEEE10Policy1000EPdjS8_dNS5_3std3__410__identityEEEvT0_PT3_T1_NS0_13GridEvenShareISI_EET2_T4__param_2,
	.param .align 4 .b8 _ZN3cub18CUB_300001_SM_10006detail6reduce18DeviceReduceKernelINS2_10policy_hubIdjN4cuda3__47maximumIvEEE10Policy1000EPdjS8_dNS5_3std3__410__identityEEEvT0_PT3_T1_NS0_13GridEvenShareISI_EET2_T4__param_3[40],
	.param .align 1 .b8 _ZN3cub18CUB_300001_SM_10006detail6reduce18DeviceReduceKernelINS2_10policy_hubIdjN4cuda3__47maximumIvEEE10Policy1000EPdjS8_dNS5_3std3__410__identityEEEvT0_PT3_T1_NS0_13GridEvenShareISI_EET2_T4__param_4[1],
	.param .align 1 .b8 _ZN3cub18CUB_300001_SM_10006detail6reduce18DeviceReduceKernelINS2_10policy_hubIdjN4cuda3__47maximumIvEEE10Policy1000EPdjS8_dNS5_3std3__410__identityEEEvT0_PT3_T1_NS0_13GridEvenShareISI_EET2_T4__param_5[1]
)
.maxntid 256
{
	.reg .pred 	%p<217>;
	.reg .b32 	%r<542>;
	.reg .b64 	%rd<197>;
	.reg .b64 	%fd<375>;
	// demoted variable
	.shared .align 8 .b8 _ZZN3cub18CUB_300001_SM_10006detail6reduce18DeviceReduceKernelINS2_10policy_hubIdjN4cuda3__47maximumIvEEE10Policy1000EPdjS8_dNS5_3std3__410__identityEEEvT0_PT3_T1_NS0_13GridEvenShareISI_EET2_T4_E12temp_storage[80];
	ld.param.u32 	%r1, [_ZN3cub18CUB_300001_SM_10006detail6reduce18DeviceReduceKernelINS2_10policy_hubIdjN4cuda3__47maximumIvEEE10Policy1000EPdjS8_dNS5_3std3__410__identityEEEvT0_PT3_T1_NS0_13GridEvenShareISI_EET2_T4__param_3+20];
	ld.param.u64 	%rd1, [_ZN3cub18CUB_300001_SM_10006detail6reduce18DeviceReduceKernelINS2_10policy_hubIdjN4cuda3__47maximumIvEEE10Policy1000EPdjS8_dNS5_3std3__410__identityEEEvT0_PT3_T1_NS0_13GridEvenShareISI_EET2_T4__param_0];
	ld.param.u32 	%r2, [_ZN3cub18CUB_300001_SM_10006detail6reduce18DeviceReduceKernelINS2_10policy_hubIdjN4cuda3__47maximumIvEEE10Policy1000EPdjS8_dNS5_3std3__410__identityEEEvT0_PT3_T1_NS0_13GridEvenShareISI_EET2_T4__param_3+24];
	mov.u32 	%r3, %ctaid.x;
	shl.b32 	%r4, %r2, 11;
	shl.b32 	%r5, %r3, 11;
	and.b64  	%rd3, %rd1, 31;
	setp.ne.s64 	%p1, %rd3, 0;
	@%p1 bra 	$L__BB6_36;
	sub.s32 	%r6, %r1, %r5;
	setp.gt.u32 	%p109, %r6, 2047;
	@%p109 bra 	$L__BB6_20;
	mov.u32 	%r7, %tid.x;
	setp.ge.u32 	%p158, %r7, %r6;
	mov.f64 	%fd355, 0d0000000000000000;
	mov.u32 	%r512, %r7;
	@%p158 bra 	$L__BB6_4;
	add.s32 	%r378, %r5, %r7;
	mul.wide.u32 	%rd157, %r378, 8;
	add.s64 	%rd156, %rd1, %rd157;
	// begin inline asm
	ld.global.nc.u64 %rd155, [%rd156];
	// end inline asm
	mov.b64 	%fd355, %rd155;
	add.s32 	%r512, %r7, 256;
$L__BB6_4:
	setp.ge.u32 	%p159, %r512, %r6;
	@%p159 bra 	$L__BB6_11;
	not.b32 	%r379, %r512;
	add.s32 	%r10, %r1, %r379;
	and.b32  	%r380, %r10, 768;
	setp.eq.s32 	%p160, %r380, 768;
	@%p160 bra 	$L__BB6_8;
	add.s32 	%r510, %r512, %r5;
	shr.u32 	%r381, %r10, 8;
	add.s32 	%r382, %r381, 1;
	and.b32  	%r383, %r382, 3;
	neg.s32 	%r509, %r383;
$L__BB6_7:
	.pragma "nounroll";
	mul.wide.u32 	%rd160, %r510, 8;
	add.s64 	%rd159, %rd1, %rd160;
	// begin inline asm
	ld.global.nc.u64 %rd158, [%rd159];
	// end inline asm
	mov.b64 	%fd269, %rd158;
	setp.lt.f64 	%p161, %fd355, %fd269;
	selp.f64 	%fd355, %fd269, %fd355, %p161;
	add.s32 	%r512, %r512, 256;
	add.s32 	%r510, %r510, 256;
	add.s32 	%r509, %r509, 1;
	setp.ne.s32 	%p162, %r509, 0;
	@%p162 bra 	$L__BB6_7;
$L__BB6_8:
	sub.s32 	%r384, %r10, %r5;
	setp.lt.u32 	%p163, %r384, 768;
	@%p163 bra 	$L__BB6_11;
	add.s32 	%r514, %r512, 512;
	add.s32 	%r513, %r512, %r5;
$L__BB6_10:
	mul.wide.u32 	%rd169, %r513, 8;
	add.s64 	%rd162, %rd1, %rd169;
	// begin inline asm
	ld.global.nc.u64 %rd161, [%rd162];
	// end inline asm
	mov.b64 	%fd270, %rd161;
	setp.lt.f64 	%p164, %fd355, %fd270;
	selp.f64 	%fd271, %fd270, %fd355, %p164;
	add.s32 	%r385, %r513, 256;
	mul.wide.u32 	%rd170, %r385, 8;
	add.s64 	%rd164, %rd1, %rd170;
	// begin inline asm
	ld.global.nc.u64 %rd163, [%rd164];
	// end inline asm
	mov.b64 	%fd272, %rd163;
	setp.lt.f64 	%p165, %fd271, %fd272;
	selp.f64 	%fd273, %fd272, %fd271, %p165;
	add.s32 	%r386, %r513, 512;
	mul.wide.u32 	%rd171, %r386, 8;
	add.s64 	%rd166, %rd1, %rd171;
	// begin inline asm
	ld.global.nc.u64 %rd165, [%rd166];
	// end inline asm
	mov.b64 	%fd274, %rd165;
	setp.lt.f64 	%p166, %fd273, %fd274;
	selp.f64 	%fd275, %fd274, %fd273, %p166;
	add.s32 	%r387, %r513, 768;
	mul.wide.u32 	%rd172, %r387, 8;
	add.s64 	%rd168, %rd1, %rd172;
	// begin inline asm
	ld.global.nc.u64 %rd167, [%rd168];
	// end inline asm
	mov.b64 	%fd276, %rd167;
	setp.lt.f64 	%p167, %fd275, %fd276;
	selp.f64 	%fd355, %fd276, %fd275, %p167;
	add.s32 	%r24, %r514, 1024;
	add.s32 	%r388, %r514, 512;
	add.s32 	%r513, %r513, 1024;
	setp.lt.s32 	%p168, %r388, %r6;
	mov.u32 	%r514, %r24;
	@%p168 bra 	$L__BB6_10;
$L__BB6_11:
	setp.lt.u32 	%p169, %r6, 256;
	@%p169 bra 	$L__BB6_16;
	// begin inline asm
	mov.u32 %r452, %laneid;
	// end inline asm
	mov.b64 	%rd183, %fd355;
	mov.b64 	{%r454, %r459}, %rd183;
	mov.b32 	%r460, 1;
	mov.b32 	%r501, 31;
	mov.b32 	%r502, -1;
	// begin inline asm
	shfl.sync.down.b32 %r453, %r454, %r460, %r501, %r502;
	// end inline asm
	// begin inline asm
	shfl.sync.down.b32 %r458, %r459, %r460, %r501, %r502;
	// end inline asm
	mov.b64 	%rd184, {%r453, %r458};
	mov.b64 	%fd324, %rd184;
	setp.gt.s32 	%p197, %r452, 30;
	setp.lt.f64 	%p198, %fd355, %fd324;
	selp.f64 	%fd325, %fd324, %fd355, %p198;
	selp.f64 	%fd326, %fd355, %fd325, %p197;
	mov.b64 	%rd185, %fd326;
	mov.b64 	{%r464, %r469}, %rd185;
	mov.b32 	%r470, 2;
	// begin inline asm
	shfl.sync.down.b32 %r463, %r464, %r470, %r501, %r502;
	// end inline asm
	// begin inline asm
	shfl.sync.down.b32 %r468, %r469, %r470, %r501, %r502;
	// end inline asm
	mov.b64 	%rd186, {%r463, %r468};
	mov.b64 	%fd327, %rd186;
	setp.gt.s32 	%p199, %r452, 29;
	setp.lt.f64 	%p200, %fd326, %fd327;
	selp.f64 	%fd328, %fd327, %fd326, %p200;
	selp.f64 	%fd329, %fd326, %fd328, %p199;
	mov.b64 	%rd187, %fd329;
	mov.b64 	{%r474, %r479}, %rd187;
	mov.b32 	%r480, 4;
	// begin inline asm
	shfl.sync.down.b32 %r473, %r474, %r480, %r501, %r502;
	// end inline asm
	// begin inline asm
	shfl.sync.down.b32 %r478, %r479, %r480, %r501, %r502;
	// end inline asm
	mov.b64 	%rd188, {%r473, %r478};
	mov.b64 	%fd330, %rd188;
	setp.gt.s32 	%p201, %r452, 27;
	setp.lt.f64 	%p202, %fd329, %fd330;
	selp.f64 	%fd331, %fd330, %fd329, %p202;
	selp.f64 	%fd332, %fd329, %fd331, %p201;
	mov.b64 	%rd189, %fd332;
	mov.b64 	{%r484, %r489}, %rd189;
	mov.b32 	%r490, 8;
	// begin inline asm
	shfl.sync.down.b32 %r483, %r484, %r490, %r501, %r502;
	// end inline asm
	// begin inline asm
	shfl.sync.down.b32 %r488, %r489, %r490, %r501, %r502;
	// end inline asm
	mov.b64 	%rd190, {%r483, %r488};
	mov.b64 	%fd333, %rd190;
	setp.gt.s32 	%p203, %r452, 23;
	setp.lt.f64 	%p204, %fd332, %fd333;
	selp.f64 	%fd334, %fd333, %fd332, %p204;
	selp.f64 	%fd335, %fd332, %fd334, %p203;
	mov.b64 	%rd191, %fd335;
	mov.b64 	{%r494, %r499}, %rd191;
	mov.b32 	%r500, 16;
	// begin inline asm
	shfl.sync.down.b32 %r493, %r494, %r500, %r501, %r502;
	// end inline asm
	// begin inline asm
	shfl.sync.down.b32 %r498, %r499, %r500, %r501, %r502;
	// end inline asm
	mov.b64 	%rd192, {%r493, %r498};
	mov.b64 	%fd336, %rd192;
	setp.gt.s32 	%p205, %r452, 15;
	setp.lt.f64 	%p206, %fd335, %fd336;
	selp.f64 	%fd10, %fd336, %fd335, %p206;
	selp.f64 	%fd374, %fd335, %fd10, %p205;
	setp.ne.s32 	%p207, %r452, 0;
	@%p207 bra 	$L__BB6_14;
	shr.u32 	%r503, %r7, 2;
	and.b32  	%r504, %r503, 248;
	mov.u32 	%r505, _ZZN3cub18CUB_300001_SM_10006detail6reduce18DeviceReduceKernelINS2_10policy_hubIdjN4cuda3__47maximumIvEEE10Policy1000EPdjS8_dNS5_3std3__410__identityEEEvT0_PT3_T1_NS0_13GridEvenShareISI_EET2_T4_E12temp_storage;
	add.s32 	%r506, %r505, %r504;
	st.shared.f64 	[%r506+8], %fd10;
$L__BB6_14:
	bar.sync 	0;
	setp.ne.s32 	%p208, %r7, 0;
	@%p208 bra 	$L__BB6_71;
	ld.shared.f64 	%fd337, [_ZZN3cub18CUB_300001_SM_10006detail6reduce18DeviceReduceKernelINS2_10policy_hubIdjN4cuda3__47maximumIvEEE10Policy1000EPdjS8_dNS5_3std3__410__identityEEEvT0_PT3_T1_NS0_13GridEvenShareISI_EET2_T4_E12temp_storage+16];
	setp.lt.f64 	%p209, %fd374, %fd337;
	selp.f64 	%fd338, %fd337, %fd374, %p209;
	ld.shared.f64 	%fd339, [_ZZN3cub18CUB_300001_SM_10006detail6reduce18DeviceReduceKernelINS2_10policy_hubIdjN4cuda3__47maximumIvEEE10Policy1000EPdjS8_dNS5_3std3__410__identityEEEvT0_PT3_T1_NS0_13GridEvenShareISI_EET2_T4_E12temp_storage+24];
	setp.lt.f64 	%p210, %fd338, %fd339;
	selp.f64 	%fd340, %fd339, %fd338, %p210;
	ld.shared.f64 	%fd341, [_ZZN3cub18CUB_300001_SM_10006detail6reduce18DeviceReduceKernelINS2_10policy_hubIdjN4cuda3__47maximumIvEEE10Policy1000EPdjS8_dNS5_3std3__410__identityEEEvT0_PT3_T1_NS0_13GridEvenShareISI_EET2_T4_E12temp_storage+32];
	setp.lt.f64 	%p211, %fd340, %fd341;
	selp.f64 	%fd342, %fd341, %fd340, %p211;
	ld.shared.f64 	%fd343, [_ZZN3cub18CUB_300001_SM_10006detail6reduce18DeviceReduceKernelINS2_10policy_hubIdjN4cuda3__47maximumIvEEE10Policy1000EPdjS8_dNS5_3std3__410__identityEEEvT0_PT3_T1_NS0_13GridEvenShareISI_EET2_T4_E12temp_storage+40];
	setp.lt.f64 	%p212, %fd342, %fd343;
	selp.f64 	%fd344, %fd343, %fd342, %p212;
	ld.shared.f64 	%fd345, [_ZZN3cub18CUB_300001_SM_10006detail6reduce18DeviceReduceKernelINS2_10policy_hubIdjN4cuda3__47maximumIvEEE10Policy1000EPdjS8_dNS5_3std3__410__identityEEEvT0_PT3_T1_NS0_13GridEvenShareISI_EET2_T4_E12temp_storage+48];
	setp.lt.f64 	%p213, %fd344, %fd345;
	selp.f64 	%fd346, %fd345, %fd344, %p213;
	ld.shared.f64 	%fd347, [_ZZN3cub18CUB_300001_SM_10006detail6reduce18DeviceReduceKernelINS2_10policy_hubIdjN4cuda3__47maximumIvEEE10Policy1000EPdjS8_dNS5_3std3__410__identityEEEvT0_PT3_T1_NS0_13GridEvenShareISI_EET2_T4_E12temp_storage+56];
	setp.lt.f64 	%p214, %fd346, %fd347;
	selp.f64 	%fd348, %fd347, %fd346, %p214;
	ld.shared.f64 	%fd349, [_ZZN3cub18CUB_300001_SM_10006detail6reduce18DeviceReduceKernelINS2_10policy_hubIdjN4cuda3__47maximumIvEEE10Policy1000EPdjS8_dNS5_3std3__410__identityEEEvT0_PT3_T1_NS0_13GridEvenShareISI_EET2_T4_E12temp_storage+64];
	setp.lt.f64 	%p215, %fd348, %fd349;
	selp.f64 	%fd374, %fd349, %fd348, %p215;
	bra.uni 	$L__BB6_71;
$L__BB6_16:
	// begin inline asm
	mov.u32 %r389, %laneid;
	// end inline asm
	and.b32  	%r440, %r7, 992;
	add.s32 	%r441, %r440, 32;
	setp.gt.u32 	%p170, %r441, %r6;
	not.b32 	%r442, %r440;
	add.s32 	%r443, %r6, %r442;
	selp.b32 	%r438, %r443, 31, %p170;
	mov.b64 	%rd173, %fd355;
	mov.b64 	{%r391, %r396}, %rd173;
	mov.b32 	%r397, 1;
	mov.b32 	%r439, -1;
	// begin inline asm
	shfl.sync.down.b32 %r390, %r391, %r397, %r438, %r439;
	// end inline asm
	// begin inline asm
	shfl.sync.down.b32 %r395, %r396, %r397, %r438, %r439;
	// end inline asm
	mov.b64 	%rd174, {%r390, %r395};
	mov.b64 	%fd277, %rd174;
	setp.lt.s32 	%p171, %r389, %r438;
	setp.lt.f64 	%p172, %fd355, %fd277;
	selp.f64 	%fd278, %fd277, %fd355, %p172;
	selp.f64 	%fd279, %fd278, %fd355, %p171;
	mov.b64 	%rd175, %fd279;
	mov.b64 	{%r401, %r406}, %rd175;
	mov.b32 	%r407, 2;
	// begin inline asm
	shfl.sync.down.b32 %r400, %r401, %r407, %r438, %r439;
	// end inline asm
	// begin inline asm
	shfl.sync.down.b32 %r405, %r406, %r407, %r438, %r439;
	// end inline asm
	mov.b64 	%rd176, {%r400, %r405};
	mov.b64 	%fd280, %rd176;
	add.s32 	%r444, %r389, 2;
	setp.gt.s32 	%p173, %r444, %r438;
	setp.lt.f64 	%p174, %fd279, %fd280;
	selp.f64 	%fd281, %fd280, %fd279, %p174;
	selp.f64 	%fd282, %fd279, %fd281, %p173;
	mov.b64 	%rd177, %fd282;
	mov.b64 	{%r411, %r416}, %rd177;
	mov.b32 	%r417, 4;
	// begin inline asm
	shfl.sync.down.b32 %r410, %r411, %r417, %r438, %r439;
	// end inline asm
	// begin inline asm
	shfl.sync.down.b32 %r415, %r416, %r417, %r438, %r439;
	// end inline asm
	mov.b64 	%rd178, {%r410, %r415};
	mov.b64 	%fd283, %rd178;
	add.s32 	%r445, %r389, 4;
	setp.gt.s32 	%p175, %r445, %r438;
	setp.lt.f64 	%p176, %fd282, %fd283;
	selp.f64 	%fd284, %fd283, %fd282, %p176;
	selp.f64 	%fd285, %fd282, %fd284, %p175;
	mov.b64 	%rd179, %fd285;
	mov.b64 	{%r421, %r426}, %rd179;
	mov.b32 	%r427, 8;
	// begin inline asm
	shfl.sync.down.b32 %r420, %r421, %r427, %r438, %r439;
	// end inline asm
	// begin inline asm
	shfl.sync.down.b32 %r425, %r426, %r427, %r438, %r439;
	// end inline asm
	mov.b64 	%rd180, {%r420, %r425};
	mov.b64 	%fd286, %rd180;
	add.s32 	%r446, %r389, 8;
	setp.gt.s32 	%p177, %r446, %r438;
	setp.lt.f64 	%p178, %fd285, %fd286;
	selp.f64 	%fd287, %fd286, %fd285, %p178;
	selp.f64 	%fd288, %fd285, %fd287, %p177;
	mov.b64 	%rd181, %fd288;
	mov.b64 	{%r431, %r436}, %rd181;
	mov.b32 	%r437, 16;
	// begin inline asm
	shfl.sync.down.b32 %r430, %r431, %r437, %r438, %r439;
	// end inline asm
	// begin inline asm
	shfl.sync.down.b32 %r435, %r436, %r437, %r438, %r439;
	// end inline asm
	mov.b64 	%rd182, {%r430, %r435};
	mov.b64 	%fd289, %rd182;
	add.s32 	%r447, %r389, 16;
	setp.gt.s32 	%p179, %r447, %r438;
	setp.lt.f64 	%p180, %fd288, %fd289;
	selp.f64 	%fd290, %fd289, %fd288, %p180;
	selp.f64 	%fd374, %fd288, %fd290, %p179;
	setp.ne.s32 	%p181, %r389, 0;
	@%p181 bra 	$L__BB6_18;
	shr.u32 	%r448, %r7, 2;
	and.b32  	%r449, %r448, 248;
	mov.u32 	%r450, _ZZN3cub18CUB_300001_SM_10006detail6reduce18DeviceReduceKernelINS2_10policy_hubIdjN4cuda3__47maximumIvEEE10Policy1000EPdjS8_dNS5_3std3__410__identityEEEvT0_PT3_T1_NS0_13GridEvenShareISI_EET2_T4_E12temp_storage;
	add.s32 	%r451, %r450, %r449;
	st.shared.f64 	[%r451+8], %fd374;
$L__BB6_18:
	bar.sync 	0;
	setp.ne.s32 	%p182, %r7, 0;
	@%p182 bra 	$L__BB6_71;
	setp.gt.u32 	%p183, %r6, 32;
	ld.shared.f64 	%fd291, [_ZZN3cub18CUB_300001_SM_10006detail6reduce18DeviceReduceKernelINS2_10policy_hubIdjN4cuda3__47maximumIvEEE10Policy1000EPdjS8_dNS5_3std3__410__identityEEEvT0_PT3_T1_NS0_13GridEvenShareISI_EET2_T4_E12temp_storage+16];
	setp.lt.f64 	%p184, %fd374, %fd291;
	selp.f64 	%fd293, %fd291, %fd374, %p184;
	selp.f64 	%fd294, %fd293, %fd374, %p183;
	setp.gt.u32 	%p185, %r6, 64;
	ld.shared.f64 	%fd296, [_ZZN3cub18CUB_300001_SM_10006detail6reduce18DeviceReduceKernelINS2_10policy_hubIdjN4cuda3__47maximumIvEEE10Policy1000EPdjS8_dNS5_3std3__410__identityEEEvT0_PT3_T1_NS0_13GridEvenShareISI_EET2_T4_E12temp_storage+24];
	setp.lt.f64 	%p186, %fd294, %fd296;
	selp.f64 	%fd298, %fd296, %fd294, %p186;
	selp.f64 	%fd299, %fd298, %fd294, %p185;
	setp.gt.u32 	%p187, %r6, 96;
	ld.shared.f64 	%fd301, [_ZZN3cub18CUB_300001_SM_10006detail6reduce18DeviceReduceKernelINS2_10policy_hubIdjN4cuda3__47maximumIvEEE10Policy1000EPdjS8_dNS5_3std3__410__identityEEEvT0_PT3_T1_NS0_13GridEvenShareISI_EET2_T4_E12temp_storage+32];
	setp.lt.f64 	%p188, %fd299, %fd301;
	selp.f64 	%fd303, %fd301, %fd299, %p188;
	selp.f64 	%fd304, %fd303, %fd299, %p187;
	setp.gt.u32 	%p189, %r6, 128;
	ld.shared.f64 	%fd306, [_ZZN3cub18CUB_300001_SM_10006detail6reduce18DeviceReduceKernelINS2_10policy_hubIdjN4cuda3__47maximumIvEEE10Policy1000EPdjS8_dNS5_3std3__410__identityEEEvT0_PT3_T1_NS0_13GridEvenShareISI_EET2_T4_E12temp_storage+40];
	setp.lt.f64 	%p190, %fd304, %fd306;
	selp.f64 	%fd308, %fd306, %fd304, %p190;
	selp.f64 	%fd309, %fd308, %fd304, %p189;
	setp.gt.u32 	%p191, %r6, 160;
	ld.shared.f64 	%fd311, [_ZZN3cub18CUB_300001_SM_10006detail6reduce18DeviceReduceKernelINS2_10policy_hubIdjN4cuda3__47maximumIvEEE10Policy1000EPdjS8_dNS5_3std3__410__identityEEEvT0_PT3_T1_NS0_13GridEvenShareISI_EET2_T4_E12temp_storage+48];
	setp.lt.f64 	%p192, %fd309, %fd311;
	selp.f64 	%fd313, %fd311, %fd309, %p192;
	selp.f64 	%fd314, %fd313, %fd309, %p191;
	setp.gt.u32 	%p193, %r6, 192;
	ld.shared.f64 	%fd316, [_ZZN3cub18CUB_300001_SM_10006detail6reduce18DeviceReduceKernelINS2_10policy_hubIdjN4cuda3__47maximumIvEEE10Policy1000EPdjS8_dNS5_3std3__410__identityEEEvT0_PT3_T1_NS0_13GridEvenShareISI_EET2_T4_E12temp_storage+56];
	setp.lt.f64 	%p194, %fd314, %fd316;
	selp.f64 	%fd318, %fd316, %fd314, %p194;
	selp.f64 	%fd319, %fd318, %fd314, %p193;
	setp.gt.u32 	%p195, %r6, 224;
	ld.shared.f64 	%fd321, [_ZZN3cub18CUB_300001_SM_10006detail6reduce18DeviceReduceKernelINS2_10policy_hubIdjN4cuda3__47maximumIvEEE10Policy1000EPdjS8_dNS5_3std3__410__identityEEEvT0_PT3_T1_NS0_13GridEvenShareISI_EET2_T4_E12temp_storage+64];
	setp.lt.f64 	%p196, %fd319, %fd321;
	selp.f64 	%fd323, %fd321, %fd319, %p196;
	selp.f64 	%fd374, %fd323, %fd319, %p195;
	bra.uni 	$L__BB6_71;
$L__BB6_20:
	mov.u32 	%r26, %tid.x;
	shl.b32 	%r305, %r26, 2;
	add.s32 	%r306, %r5, %r305;
	mul.wide.u32 	%rd113, %r306, 8;
	add.s64 	%rd103, %rd1, %rd113;
	// begin inline asm
	ld.global.nc.v2.u64 {%rd101, %rd102}, [%rd103];
	// end inline asm
	add.s64 	%rd106, %rd103, 16;
	// begin inline asm
	ld.global.nc.v2.u64 {%rd104, %rd105}, [%rd106];
	// end inline asm
	mov.b64 	%fd203, %rd101;
	mov.b64 	%fd204, %rd102;
	mov.b64 	%fd205, %rd104;
	mov.b64 	%fd206, %rd105;
	add.s64 	%rd109, %rd103, 8192;
	// begin inline asm
	ld.global.nc.v2.u64 {%rd107, %rd108}, [%rd109];
	// end inline asm
	add.s64 	%rd112, %rd103, 8208;
	// begin inline asm
	ld.global.nc.v2.u64 {%rd110, %rd111}, [%rd112];
	// end inline asm
	mov.b64 	%fd207, %rd107;
	mov.b64 	%fd208, %rd108;
	mov.b64 	%fd209, %rd110;
	mov.b64 	%fd210, %rd111;
	setp.lt.f64 	%p110, %fd203, %fd204;
	selp.f64 	%fd211, %fd204, %fd203, %p110;
	setp.lt.f64 	%p111, %fd211, %fd205;
	selp.f64 	%fd212, %fd205, %fd211, %p111;
	setp.lt.f64 	%p112, %fd212, %fd206;
	selp.f64 	%fd213, %fd206, %fd212, %p112;
	setp.lt.f64 	%p113, %fd213, %fd207;
	selp.f64 	%fd214, %fd207, %fd213, %p113;
	setp.lt.f64 	%p114, %fd214, %fd208;
	selp.f64 	%fd215, %fd208, %fd214, %p114;
	setp.lt.f64 	%p115, %fd215, %fd209;
	selp.f64 	%fd216, %fd209, %fd215, %p115;
	setp.lt.f64 	%p116, %fd216, %fd210;
	selp.f64 	%fd361, %fd210, %fd216, %p116;
	setp.lt.u32 	%p117, %r6, %r4;
	@%p117 bra 	$L__BB6_32;
	add.s32 	%r27, %r4, %r5;
	add.s32 	%r516, %r27, 256;
	add.s32 	%r515, %r27, %r26;
	mov.b32 	%r517, 0;
$L__BB6_22:
	add.s32 	%r5, %r5, %r4;
	add.s32 	%r308, %r1, -2048;
	setp.gt.u32 	%p118, %r5, %r308;
	@%p118 bra 	$L__BB6_24;
	cvt.u64.u32 	%rd126, %r5;
	cvt.u64.u32 	%rd127, %r305;
	add.s64 	%rd128, %rd126, %rd127;
	shl.b64 	%rd129, %rd128, 3;
	add.s64 	%rd116, %rd1, %rd129;
	// begin inline asm
	ld.global.nc.v2.u64 {%rd114, %rd115}, [%rd116];
	// end inline asm
	add.s64 	%rd119, %rd116, 16;
	// begin inline asm
	ld.global.nc.v2.u64 {%rd117, %rd118}, [%rd119];
	// end inline asm
	mov.b64 	%fd217, %rd114;
	mov.b64 	%fd218, %rd115;
	mov.b64 	%fd219, %rd117;
	mov.b64 	%fd220, %rd118;
	add.s64 	%rd122, %rd116, 8192;
	// begin inline asm
	ld.global.nc.v2.u64 {%rd120, %rd121}, [%rd122];
	// end inline asm
	add.s64 	%rd125, %rd116, 8208;
	// begin inline asm
	ld.global.nc.v2.u64 {%rd123, %rd124}, [%rd125];
	// end inline asm
	mov.b64 	%fd221, %rd120;
	mov.b64 	%fd222, %rd121;
	mov.b64 	%fd223, %rd123;
	mov.b64 	%fd224, %rd124;
	setp.lt.f64 	%p119, %fd361, %fd217;
	selp.f64 	%fd225, %fd217, %fd361, %p119;
	setp.lt.f64 	%p120, %fd225, %fd218;
	selp.f64 	%fd226, %fd218, %fd225, %p120;
	setp.lt.f64 	%p121, %fd226, %fd219;
	selp.f64 	%fd227, %fd219, %fd226, %p121;
	setp.lt.f64 	%p122, %fd227, %fd220;
	selp.f64 	%fd228, %fd220, %fd227, %p122;
	setp.lt.f64 	%p123, %fd228, %fd221;
	selp.f64 	%fd229, %fd221, %fd228, %p123;
	setp.lt.f64 	%p124, %fd229, %fd222;
	selp.f64 	%fd230, %fd222, %fd229, %p124;
	setp.lt.f64 	%p125, %fd230, %fd223;
	selp.f64 	%fd231, %fd223, %fd230, %p125;
	setp.lt.f64 	%p126, %fd231, %fd224;
	selp.f64 	%fd361, %fd224, %fd231, %p126;
	sub.s32 	%r310, %r1, %r5;
	setp.lt.u32 	%p127, %r310, %r4;
	add.s32 	%r517, %r517, 1;
	add.s32 	%r516, %r516, %r4;
	add.s32 	%r515, %r515, %r4;
	@%p127 bra 	$L__BB6_32;
	bra.uni 	$L__BB6_22;
$L__BB6_24:
	setp.le.u32 	%p128, %r1, %r5;
	@%p128 bra 	$L__BB6_32;
	sub.s32 	%r38, %r1, %r5;
	setp.ge.s32 	%p129, %r26, %r38;
	@%p129 bra 	$L__BB6_32;
	not.b32 	%r311, %r26;
	add.s32 	%r312, %r1, %r311;
	sub.s32 	%r313, %r312, %r27;
	mul.lo.s32 	%r314, %r2, %r517;
	shl.b32 	%r315, %r314, 11;
	sub.s32 	%r39, %r313, %r315;
	shr.u32 	%r316, %r312, 8;
	add.s32 	%r40, %r316, 1;
	and.b32  	%r317, %r312, 768;
	setp.eq.s32 	%p130, %r317, 768;
	mov.u32 	%r522, %r26;
	@%p130 bra 	$L__BB6_29;
	and.b32  	%r318, %r40, 3;
	neg.s32 	%r519, %r318;
	mov.u32 	%r522, %r26;
$L__BB6_28:
	.pragma "nounroll";
	mul.wide.u32 	%rd132, %r515, 8;
	add.s64 	%rd131, %rd1, %rd132;
	// begin inline asm
	ld.global.nc.u64 %rd130, [%rd131];
	// end inline asm
	mov.b64 	%fd233, %rd130;
	setp.lt.f64 	%p131, %fd361, %fd233;
	selp.f64 	%fd361, %fd233, %fd361, %p131;
	add.s32 	%r522, %r522, 256;
	add.s32 	%r515, %r515, 256;
	add.s32 	%r519, %r519, 1;
	setp.ne.s32 	%p132, %r519, 0;
	@%p132 bra 	$L__BB6_28;
$L__BB6_29:
	setp.lt.u32 	%p133, %r39, 768;
	@%p133 bra 	$L__BB6_32;
	add.s32 	%r524, %r522, 512;
	add.s32 	%r523, %r522, %r516;
$L__BB6_31:
	add.s32 	%r319, %r523, -256;
	mul.wide.u32 	%rd141, %r319, 8;
	add.s64 	%rd134, %rd1, %rd141;
	// begin inline asm
	ld.global.nc.u64 %rd133, [%rd134];
	// end inline asm
	mov.b64 	%fd234, %rd133;
	setp.lt.f64 	%p134, %fd361, %fd234;
	selp.f64 	%fd235, %fd234, %fd361, %p134;
	mul.wide.u32 	%rd142, %r523, 8;
	add.s64 	%rd136, %rd1, %rd142;
	// begin inline asm
	ld.global.nc.u64 %rd135, [%rd136];
	// end inline asm
	mov.b64 	%fd236, %rd135;
	setp.lt.f64 	%p135, %fd235, %fd236;
	selp.f64 	%fd237, %fd236, %fd235, %p135;
	add.s32 	%r320, %r523, 256;
	mul.wide.u32 	%rd143, %r320, 8;
	add.s64 	%rd138, %rd1, %rd143;
	// begin inline asm
	ld.global.nc.u64 %rd137, [%rd138];
	// end inline asm
	mov.b64 	%fd238, %rd137;
	setp.lt.f64 	%p136, %fd237, %fd238;
	selp.f64 	%fd239, %fd238, %fd237, %p136;
	add.s32 	%r321, %r523, 512;
	mul.wide.u32 	%rd144, %r321, 8;
	add.s64 	%rd140, %rd1, %rd144;
	// begin inline asm
	ld.global.nc.u64 %rd139, [%rd140];
	// end inline asm
	mov.b64 	%fd240, %rd139;
	setp.lt.f64 	%p137, %fd239, %fd240;
	selp.f64 	%fd361, %fd240, %fd239, %p137;
	add.s32 	%r53, %r524, 1024;
	add.s32 	%r322, %r524, 512;
	add.s32 	%r523, %r523, 1024;
	setp.lt.s32 	%p138, %r322, %r38;
	mov.u32 	%r524, %r53;
	@%p138 bra 	$L__BB6_31;
$L__BB6_32:
	// begin inline asm
	mov.u32 %r323, %laneid;
	// end inline asm
	mov.b64 	%rd145, %fd361;
	mov.b64 	{%r325, %r330}, %rd145;
	mov.b32 	%r331, 1;
	mov.b32 	%r372, 31;
	mov.b32 	%r373, -1;
	// begin inline asm
	shfl.sync.down.b32 %r324, %r325, %r331, %r372, %r373;
	// end inline asm
	// begin inline asm
	shfl.sync.down.b32 %r329, %r330, %r331, %r372, %r373;
	// end inline asm
	mov.b64 	%rd146, {%r324, %r329};
	mov.b64 	%fd241, %rd146;
	setp.gt.s32 	%p139, %r323, 30;
	setp.lt.f64 	%p140, %fd361, %fd241;
	selp.f64 	%fd242, %fd241, %fd361, %p140;
	selp.f64 	%fd243, %fd361, %fd242, %p139;
	mov.b64 	%rd147, %fd243;
	mov.b64 	{%r335, %r340}, %rd147;
	mov.b32 	%r341, 2;
	// begin inline asm
	shfl.sync.down.b32 %r334, %r335, %r341, %r372, %r373;
	// end inline asm
	// begin inline asm
	shfl.sync.down.b32 %r339, %r340, %r341, %r372, %r373;
	// end inline asm
	mov.b64 	%rd148, {%r334, %r339};
	mov.b64 	%fd244, %rd148;
	setp.gt.s32 	%p141, %r323, 29;
	setp.lt.f64 	%p142, %fd243, %fd244;
	selp.f64 	%fd245, %fd244, %fd243, %p142;
	selp.f64 	%fd246, %fd243, %fd245, %p141;
	mov.b64 	%rd149, %fd246;
	mov.b64 	{%r345, %r350}, %rd149;
	mov.b32 	%r351, 4;
	// begin inline asm
	shfl.sync.down.b32 %r344, %r345, %r351, %r372, %r373;
	// end inline asm
	// begin inline asm
	shfl.sync.down.b32 %r349, %r350, %r351, %r372, %r373;
	// end inline asm
	mov.b64 	%rd150, {%r344, %r349};
	mov.b64 	%fd247, %rd150;
	setp.gt.s32 	%p143, %r323, 27;
	setp.lt.f64 	%p144, %fd246, %fd247;
	selp.f64 	%fd248, %fd247, %fd246, %p144;
	selp.f64 	%fd249, %fd246, %fd248, %p143;
	mov.b64 	%rd151, %fd249;
	mov.b64 	{%r355, %r360}, %rd151;
	mov.b32 	%r361, 8;
	// begin inline asm
	shfl.sync.down.b32 %r354, %r355, %r361, %r372, %r373;
	// end inline asm
	// begin inline asm
	shfl.sync.down.b32 %r359, %r360, %r361, %r372, %r373;
	// end inline asm
	mov.b64 	%rd152, {%r354, %r359};
	mov.b64 	%fd250, %rd152;
	setp.gt.s32 	%p145, %r323, 23;
	setp.lt.f64 	%p146, %fd249, %fd250;
	selp.f64 	%fd251, %fd250, %fd249, %p146;
	selp.f64 	%fd252, %fd249, %fd251, %p145;
	mov.b64 	%rd153, %fd252;
	mov.b64 	{%r365, %r370}, %rd153;
	mov.b32 	%r371, 16;
	// begin inline asm
	shfl.sync.down.b32 %r364, %r365, %r371, %r372, %r373;
	// end inline asm
	// begin inline asm
	shfl.sync.down.b32 %r369, %r370, %r371, %r372, %r373;
	// end inline asm
	mov.b64 	%rd154, {%r364, %r369};
	mov.b64 	%fd253, %rd154;
	setp.gt.s32 	%p147, %r323, 15;
	setp.lt.f64 	%p148, %fd252, %fd253;
	selp.f64 	%fd25, %fd253, %fd252, %p148;
	selp.f64 	%fd374, %fd252, %fd25, %p147;
	setp.ne.s32 	%p149, %r323, 0;
	@%p149 bra 	$L__BB6_34;
	shr.u32 	%r374, %r26, 2;
	and.b32  	%r375, %r374, 248;
	mov.u32 	%r376, _ZZN3cub18CUB_300001_SM_10006detail6reduce18DeviceReduceKernelINS2_10policy_hubIdjN4cuda3__47maximumIvEEE10Policy1000EPdjS8_dNS5_3std3__410__identityEEEvT0_PT3_T1_NS0_13GridEvenShareISI_EET2_T4_E12temp_storage;
	add.s32 	%r377, %r376, %r375;
	st.shared.f64 	[%r377+8], %fd25;
$L__BB6_34:
	bar.sync 	0;
	setp.ne.s32 	%p150, %r26, 0;
	@%p150 bra 	$L__BB6_71;
	ld.shared.f64 	%fd254, [_ZZN3cub18CUB_300001_SM_10006detail6reduce18DeviceReduceKernelINS2_10policy_hubIdjN4cuda3__47maximumIvEEE10Policy1000EPdjS8_dNS5_3std3__410__identityEEEvT0_PT3_T1_NS0_13GridEvenShareISI_EET2_T4_E12temp_storage+16];
	setp.lt.f64 	%p151, %fd374, %fd254;
	selp.f64 	%fd255, %fd254, %fd374, %p151;
	ld.shared.f64 	%fd256, [_ZZN3cub18CUB_300001_SM_10006detail6reduce18DeviceReduceKernelINS2_10policy_hubIdjN4cuda3__47maximumIvEEE10Policy1000EPdjS8_dNS5_3std3__410__identityEEEvT0_PT3_T1_NS0_13GridEvenShareISI_EET2_T4_E12temp_storage+24];
	setp.lt.f64 	%p152, %fd255, %fd256;
	selp.f64 	%fd257, %fd256, %fd255, %p152;
	ld.shared.f64 	%fd258, [_ZZN3cub18CUB_300001_SM_10006detail6reduce18DeviceReduceKernelINS2_10policy_hubIdjN4cuda3__47maximumIvEEE10Policy1000EPdjS8_dNS5_3std3__410__identityEEEvT0_PT3_T1_NS0_13GridEvenShareISI_EET2_T4_E12temp_storage+32];
	setp.lt.f64 	%p153, %fd257, %fd258;
	selp.f64 	%fd259, %fd258, %fd257, %p153;
	ld.shared.f64 	%fd260, [_ZZN3cub18CUB_300001_SM_10006detail6reduce18DeviceReduceKernelINS2_10policy_hubIdjN4cuda3__47maximumIvEEE10Policy1000EPdjS8_dNS5_3std3__410__identityEEEvT0_PT3_T1_NS0_13GridEvenShareISI_EET2_T4_E12temp_storage+40];
	setp.lt.f64 	%p154, %fd259, %fd260;
	selp.f64 	%fd261, %fd260, %fd259, %p154;
	ld.shared.f64 	%fd262, [_ZZN3cub18CUB_300001_SM_10006detail6reduce18DeviceReduceKernelINS2_10policy_hubIdjN4cuda3__47maximumIvEEE10Policy1000EPdjS8_dNS5_3std3__410__identityEEEvT0_PT3_T1_NS0_13GridEvenShareISI_EET2_T4_E12temp_storage+48];
	setp.lt.f64 	%p155, %fd261, %fd262;
	selp.f64 	%fd263, %fd262, %fd261, %p155;
	ld.shared.f64 	%fd264, [_ZZN3cub18CUB_300001_SM_10006detail6reduce18DeviceReduceKernelINS2_10policy_hubIdjN4cuda3__47maximumIvEEE10Policy1000EPdjS8_dNS5_3std3__410__identityEEEvT0_PT3_T1_NS0_13GridEvenShareISI_EET2_T4_E12temp_storage+56];
	setp.lt.f64 	%p156, %fd263, %fd264;
	selp.f64 	%fd265, %fd264, %fd263, %p156;
	ld.shared.f64 	%fd266, [_ZZN3cub18CUB_300001_SM_10006detail6reduce18DeviceReduceKernelINS2_10policy_hubIdjN4cuda3__47maximumIvEEE10Policy1000EPdjS8_dNS5_3std3__410__identityEEEvT0_PT3_T1_NS0_13GridEvenShareISI_EET2_T4_E12temp_storage+64];
	setp.lt.f64 	%p157, %fd265, %fd266;
	selp.f64 	%fd374, %fd266, %fd265, %p157;
	bra.uni 	$L__BB6_71;
$L__BB6_36:
	sub.s32 	%r55, %r1, %r5;
	setp.gt.u32 	%p2, %r55, 2047;
	@%p2 bra 	$L__BB6_55;
	mov.u32 	%r56, %tid.x;
	setp.ge.u32 	%p51, %r56, %r55;
	mov.f64 	%fd367, 0d0000000000000000;
	mov.u32 	%r529, %r56;
	@%p51 bra 	$L__BB6_39;
	add.s32 	%r176, %r5, %r56;
	mul.wide.u32 	%rd65, %r176, 8;
	add.s64 	%rd64, %rd1, %rd65;
	// begin inline asm
	ld.global.nc.u64 %rd63, [%rd64];
	// end inline asm
	mov.b64 	%fd367, %rd63;
	add.s32 	%r529, %r56, 256;
$L__BB6_39:
	setp.ge.u32 	%p52, %r529, %r55;
	@%p52 bra 	$L__BB6_46;
	not.b32 	%r177, %r529;
	add.s32 	%r59, %r1, %r177;
	and.b32  	%r178, %r59, 768;
	setp.eq.s32 	%p53, %r178, 768;
	@%p53 bra 	$L__BB6_43;
	add.s32 	%r527, %r529, %r5;
	shr.u32 	%r179, %r59, 8;
	add.s32 	%r180, %r179, 1;
	and.b32  	%r181, %r180, 3;
	neg.s32 	%r526, %r181;
$L__BB6_42:
	.pragma "nounroll";
	mul.wide.u32 	%rd68, %r527, 8;
	add.s64 	%rd67, %rd1, %rd68;
	// begin inline asm
	ld.global.nc.u64 %rd66, [%rd67];
	// end inline asm
	mov.b64 	%fd122, %rd66;
	setp.lt.f64 	%p54, %fd367, %fd122;
	selp.f64 	%fd367, %fd122, %fd367, %p54;
	add.s32 	%r529, %r529, 256;
	add.s32 	%r527, %r527, 256;
	add.s32 	%r526, %r526, 1;
	setp.ne.s32 	%p55, %r526, 0;
	@%p55 bra 	$L__BB6_42;
$L__BB6_43:
	sub.s32 	%r182, %r59, %r5;
	setp.lt.u32 	%p56, %r182, 768;
	@%p56 bra 	$L__BB6_46;
	add.s32 	%r531, %r529, 512;
	add.s32 	%r530, %r529, %r5;
$L__BB6_45:
	mul.wide.u32 	%rd77, %r530, 8;
	add.s64 	%rd70, %rd1, %rd77;
	// begin inline asm
	ld.global.nc.u64 %rd69, [%rd70];
	// end inline asm
	mov.b64 	%fd123, %rd69;
	setp.lt.f64 	%p57, %fd367, %fd123;
	selp.f64 	%fd124, %fd123, %fd367, %p57;
	add.s32 	%r183, %r530, 256;
	mul.wide.u32 	%rd78, %r183, 8;
	add.s64 	%rd72, %rd1, %rd78;
	// begin inline asm
	ld.global.nc.u64 %rd71, [%rd72];
	// end inline asm
	mov.b64 	%fd125, %rd71;
	setp.lt.f64 	%p58, %fd124, %fd125;
	selp.f64 	%fd126, %fd125, %fd124, %p58;
	add.s32 	%r184, %r530, 512;
	mul.wide.u32 	%rd79, %r184, 8;
	add.s64 	%rd74, %rd1, %rd79;
	// begin inline asm
	ld.global.nc.u64 %rd73, [%rd74];
	// end inline asm
	mov.b64 	%fd127, %rd73;
	setp.lt.f64 	%p59, %fd126, %fd127;
	selp.f64 	%fd128, %fd127, %fd126, %p59;
	add.s32 	%r185, %r530, 768;
	mul.wide.u32 	%rd80, %r185, 8;
	add.s64 	%rd76, %rd1, %rd80;
	// begin inline asm
	ld.global.nc.u64 %rd75, [%rd76];
	// end inline asm
	mov.b64 	%fd129, %rd75;
	setp.lt.f64 	%p60, %fd128, %fd129;
	selp.f64 	%fd367, %fd129, %fd128, %p60;
	add.s32 	%r73, %r531, 1024;
	add.s32 	%r186, %r531, 512;
	add.s32 	%r530, %r530, 1024;
	setp.lt.s32 	%p61, %r186, %r55;
	mov.u32 	%r531, %r73;
	@%p61 bra 	$L__BB6_45;
$L__BB6_46:
	setp.lt.u32 	%p62, %r55, 256;
	@%p62 bra 	$L__BB6_51;
	// begin inline asm
	mov.u32 %r250, %laneid;
	// end inline asm
	mov.b64 	%rd91, %fd367;
	mov.b64 	{%r252, %r257}, %rd91;
	mov.b32 	%r258, 1;
	mov.b32 	%r299, 31;
	mov.b32 	%r300, -1;
	// begin inline asm
	shfl.sync.down.b32 %r251, %r252, %r258, %r299, %r300;
	// end inline asm
	// begin inline asm
	shfl.sync.down.b32 %r256, %r257, %r258, %r299, %r300;
	// end inline asm
	mov.b64 	%rd92, {%r251, %r256};
	mov.b64 	%fd177, %rd92;
	setp.gt.s32 	%p90, %r250, 30;
	setp.lt.f64 	%p91, %fd367, %fd177;
	selp.f64 	%fd178, %fd177, %fd367, %p91;
	selp.f64 	%fd179, %fd367, %fd178, %p90;
	mov.b64 	%rd93, %fd179;
	mov.b64 	{%r262, %r267}, %rd93;
	mov.b32 	%r268, 2;
	// begin inline asm
	shfl.sync.down.b32 %r261, %r262, %r268, %r299, %r300;
	// end inline asm
	// begin inline asm
	shfl.sync.down.b32 %r266, %r267, %r268, %r299, %r300;
	// end inline asm
	mov.b64 	%rd94, {%r261, %r266};
	mov.b64 	%fd180, %rd94;
	setp.gt.s32 	%p92, %r250, 29;
	setp.lt.f64 	%p93, %fd179, %fd180;
	selp.f64 	%fd181, %fd180, %fd179, %p93;
	selp.f64 	%fd182, %fd179, %fd181, %p92;
	mov.b64 	%rd95, %fd182;
	mov.b64 	{%r272, %r277}, %rd95;
	mov.b32 	%r278, 4;
	// begin inline asm
	shfl.sync.down.b32 %r271, %r272, %r278, %r299, %r300;
	// end inline asm
	// begin inline asm
	shfl.sync.down.b32 %r276, %r277, %r278, %r299, %r300;
	// end inline asm
	mov.b64 	%rd96, {%r271, %r276};
	mov.b64 	%fd183, %rd96;
	setp.gt.s32 	%p94, %r250, 27;
	setp.lt.f64 	%p95, %fd182, %fd183;
	selp.f64 	%fd184, %fd183, %fd182, %p95;
	selp.f64 	%fd185, %fd182, %fd184, %p94;
	mov.b64 	%rd97, %fd185;
	mov.b64 	{%r282, %r287}, %rd97;
	mov.b32 	%r288, 8;
	// begin inline asm
	shfl.sync.down.b32 %r281, %r282, %r288, %r299, %r300;
	// end inline asm
	// begin inline asm
	shfl.sync.down.b32 %r286, %r287, %r288, %r299, %r300;
	// end inline asm
	mov.b64 	%rd98, {%r281, %r286};
	mov.b64 	%fd186, %rd98;
	setp.gt.s32 	%p96, %r250, 23;
	setp.lt.f64 	%p97, %fd185, %fd186;
	selp.f64 	%fd187, %fd186, %fd185, %p97;
	selp.f64 	%fd188, %fd185, %fd187, %p96;
	mov.b64 	%rd99, %fd188;
	mov.b64 	{%r292, %r297}, %rd99;
	mov.b32 	%r298, 16;
	// begin inline asm
	shfl.sync.down.b32 %r291, %r292, %r298, %r299, %r300;
	// end inline asm
	// begin inline asm
	shfl.sync.down.b32 %r296, %r297, %r298, %r299, %r300;
	// end inline asm
	mov.b64 	%rd100, {%r291, %r296};
	mov.b64 	%fd189, %rd100;
	setp.gt.s32 	%p98, %r250, 15;
	setp.lt.f64 	%p99, %fd188, %fd189;
	selp.f64 	%fd37, %fd189, %fd188, %p99;
	selp.f64 	%fd374, %fd188, %fd37, %p98;
	setp.ne.s32 	%p100, %r250, 0;
	@%p100 bra 	$L__BB6_49;
	shr.u32 	%r301, %r56, 2;
	and.b32  	%r302, %r301, 248;
	mov.u32 	%r303, _ZZN3cub18CUB_300001_SM_10006detail6reduce18DeviceReduceKernelINS2_10policy_hubIdjN4cuda3__47maximumIvEEE10Policy1000EPdjS8_dNS5_3std3__410__identityEEEvT0_PT3_T1_NS0_13GridEvenShareISI_EET2_T4_E12temp_storage;
	add.s32 	%r304, %r303, %r302;
	st.shared.f64 	[%r304+8], %fd37;
$L__BB6_49:
	bar.sync 	0;
	setp.ne.s32 	%p101, %r56, 0;
	@%p101 bra 	$L__BB6_71;
	ld.shared.f64 	%fd190, [_ZZN3cub18CUB_300001_SM_10006detail6reduce18DeviceReduceKernelINS2_10policy_hubIdjN4cuda3__47maximumIvEEE10Policy1000EPdjS8_dNS5_3std3__410__identityEEEvT0_PT3_T1_NS0_13GridEvenShareISI_EET2_T4_E12temp_storage+16];
	setp.lt.f64 	%p102, %fd374, %fd190;
	selp.f64 	%fd191, %fd190, %fd374, %p102;
	ld.shared.f64 	%fd192, [_ZZN3cub18CUB_300001_SM_10006detail6reduce18DeviceReduceKernelINS2_10policy_hubIdjN4cuda3__47maximumIvEEE10Policy1000EPdjS8_dNS5_3std3__410__identityEEEvT0_PT3_T1_NS0_13GridEvenShareISI_EET2_T4_E12temp_storage+24];
	setp.lt.f64 	%p103, %fd191, %fd192;
	selp.f64 	%fd193, %fd192, %fd191, %p103;
	ld.shared.f64 	%fd194, [_ZZN3cub18CUB_300001_SM_10006detail6reduce18DeviceReduceKernelINS2_10policy_hubIdjN4cuda3__47maximumIvEEE10Policy1000EPdjS8_dNS5_3std3__410__identityEEEvT0_PT3_T1_NS0_13GridEvenShareISI_EET2_T4_E12temp_storage+32];
	setp.lt.f64 	%p104, %fd193, %fd194;
	selp.f64 	%fd195, %fd194, %fd193, %p104;
	ld.shared.f64 	%fd196, [_ZZN3cub18CUB_300001_SM_10006detail6reduce18DeviceReduceKernelINS2_10policy_hubIdjN4cuda3__47maximumIvEEE10Policy1000EPdjS8_dNS5_3std3__410__identityEEEvT0_PT3_T1_NS0_13GridEvenShareISI_EET2_T4_E12temp_storage+40];
	setp.lt.f64 	%p105, %fd195, %fd196;
	selp.f64 	%fd197, %fd196, %fd195, %p105;
	ld.shared.f64 	%fd198, [_ZZN3cub18CUB_300001_SM_10006detail6reduce18DeviceReduceKernelINS2_10policy_hubIdjN4cuda3__47maximumIvEEE10Policy1000EPdjS8_dNS5_3std3__410__identityEEEvT0_PT3_T1_NS0_13GridEvenShareISI_EET2_T4_E12temp_storage+48];
	setp.lt.f64 	%p106, %fd197, %fd198;
	selp.f64 	%fd199, %fd198, %fd197, %p106;
	ld.shared.f64 	%fd200, [_ZZN3cub18CUB_300001_SM_10006detail6reduce18DeviceReduceKernelINS2_10policy_hubIdjN4cuda3__47maximumIvEEE10Policy1000EPdjS8_dNS5_3std3__410__identityEEEvT0_PT3_T1_NS0_13GridEvenShareISI_EET2_T4_E12temp_storage+56];
	setp.lt.f64 	%p107, %fd199, %fd200;
	selp.f64 	%fd201, %fd200, %fd199, %p107;
	ld.shared.f64 	%fd202, [_ZZN3cub18CUB_300001_SM_10006detail6reduce18DeviceReduceKernelINS2_10policy_hubIdjN4cuda3__47maximumIvEEE10Policy1000EPdjS8_dNS5_3std3__410__identityEEEvT0_PT3_T1_NS0_13GridEvenShareISI_EET2_T4_E12temp_storage+64];
	setp.lt.f64 	%p108, %fd201, %fd202;
	selp.f64 	%fd374, %fd202, %fd201, %p108;
	bra.uni 	$L__BB6_71;
$L__BB6_51:
	// begin inline asm
	mov.u32 %r187, %laneid;
	// end inline asm
	and.b32  	%r238, %r56, 992;
	add.s32 	%r239, %r238, 32;
	setp.gt.u32 	%p63, %r239, %r55;
	not.b32 	%r240, %r238;
	add.s32 	%r241, %r55, %r240;
	selp.b32 	%r236, %r241, 31, %p63;
	mov.b64 	%rd81, %fd367;
	mov.b64 	{%r189, %r194}, %rd81;
	mov.b32 	%r195, 1;
	mov.b32 	%r237, -1;
	// begin inline asm
	shfl.sync.down.b32 %r188, %r189, %r195, %r236, %r237;
	// end inline asm
	// begin inline asm
	shfl.sync.down.b32 %r193, %r194, %r195, %r236, %r237;
	// end inline asm
	mov.b64 	%rd82, {%r188, %r193};
	mov.b64 	%fd130, %rd82;
	setp.lt.s32 	%p64, %r187, %r236;
	setp.lt.f64 	%p65, %fd367, %fd130;
	selp.f64 	%fd131, %fd130, %fd367, %p65;
	selp.f64 	%fd132, %fd131, %fd367, %p64;
	mov.b64 	%rd83, %fd132;
	mov.b64 	{%r199, %r204}, %rd83;
	mov.b32 	%r205, 2;
	// begin inline asm
	shfl.sync.down.b32 %r198, %r199, %r205, %r236, %r237;
	// end inline asm
	// begin inline asm
	shfl.sync.down.b32 %r203, %r204, %r205, %r236, %r237;
	// end inline asm
	mov.b64 	%rd84, {%r198, %r203};
	mov.b64 	%fd133, %rd84;
	add.s32 	%r242, %r187, 2;
	setp.gt.s32 	%p66, %r242, %r236;
	setp.lt.f64 	%p67, %fd132, %fd133;
	selp.f64 	%fd134, %fd133, %fd132, %p67;
	selp.f64 	%fd135, %fd132, %fd134, %p66;
	mov.b64 	%rd85, %fd135;
	mov.b64 	{%r209, %r214}, %rd85;
	mov.b32 	%r215, 4;
	// begin inline asm
	shfl.sync.down.b32 %r208, %r209, %r215, %r236, %r237;
	// end inline asm
	// begin inline asm
	shfl.sync.down.b32 %r213, %r214, %r215, %r236, %r237;
	// end inline asm
	mov.b64 	%rd86, {%r208, %r213};
	mov.b64 	%fd136, %rd86;
	add.s32 	%r243, %r187, 4;
	setp.gt.s32 	%p68, %r243, %r236;
	setp.lt.f64 	%p69, %fd135, %fd136;
	selp.f64 	%fd137, %fd136, %fd135, %p69;
	selp.f64 	%fd138, %fd135, %fd137, %p68;
	mov.b64 	%rd87, %fd138;
	mov.b64 	{%r219, %r224}, %rd87;
	mov.b32 	%r225, 8;
	// begin inline asm
	shfl.sync.down.b32 %r218, %r219, %r225, %r236, %r237;
	// end inline asm
	// begin inline asm
	shfl.sync.down.b32 %r223, %r224, %r225, %r236, %r237;
	// end inline asm
	mov.b64 	%rd88, {%r218, %r223};
	mov.b64 	%fd139, %rd88;
	add.s32 	%r244, %r187, 8;
	setp.gt.s32 	%p70, %r244, %r236;
	setp.lt.f64 	%p71, %fd138, %fd139;
	selp.f64 	%fd140, %fd139, %fd138, %p71;
	selp.f64 	%fd141, %fd138, %fd140, %p70;
	mov.b64 	%rd89, %fd141;
	mov.b64 	{%r229, %r234}, %rd89;
	mov.b32 	%r235, 16;
	// begin inline asm
	shfl.sync.down.b32 %r228, %r229, %r235, %r236, %r237;
	// end inline asm
	// begin inline asm
	shfl.sync.down.b32 %r233, %r234, %r235, %r236, %r237;
	// end inline asm
	mov.b64 	%rd90, {%r228, %r233};
	mov.b64 	%fd142, %rd90;
	add.s32 	%r245, %r187, 16;
	setp.gt.s32 	%p72, %r245, %r236;
	setp.lt.f64 	%p73, %fd141, %fd142;
	selp.f64 	%fd143, %fd142, %fd141, %p73;
	selp.f64 	%fd374, %fd141, %fd143, %p72;
	setp.ne.s32 	%p74, %r187, 0;
	@%p74 bra 	$L__BB6_53;
	shr.u32 	%r246, %r56, 2;
	and.b32  	%r247, %r246, 248;
	mov.u32 	%r248, _ZZN3cub18CUB_300001_SM_10006detail6reduce18DeviceReduceKernelINS2_10policy_hubIdjN4cuda3__47maximumIvEEE10Policy1000EPdjS8_dNS5_3std3__410__identityEEEvT0_PT3_T1_NS0_13GridEvenShareISI_EET2_T4_E12temp_storage;
	add.s32 	%r249, %r248, %r247;
	st.shared.f64 	[%r249+8], %fd374;
$L__BB6_53:
	bar.sync 	0;
	setp.ne.s32 	%p75, %r56, 0;
	@%p75 bra 	$L__BB6_71;
	setp.gt.u32 	%p76, %r55, 32;
	ld.shared.f64 	%fd144, [_ZZN3cub18CUB_300001_SM_10006detail6reduce18DeviceReduceKernelINS2_10policy_hubIdjN4cuda3__47maximumIvEEE10Policy1000EPdjS8_dNS5_3std3__410__identityEEEvT0_PT3_T1_NS0_13GridEvenShareISI_EET2_T4_E12temp_storage+16];
	setp.lt.f64 	%p77, %fd374, %fd144;
	selp.f64 	%fd146, %fd144, %fd374, %p77;
	selp.f64 	%fd147, %fd146, %fd374, %p76;
	setp.gt.u32 	%p78, %r55, 64;
	ld.shared.f64 	%fd149, [_ZZN3cub18CUB_300001_SM_10006detail6reduce18DeviceReduceKernelINS2_10policy_hubIdjN4cuda3__47maximumIvEEE10Policy1000EPdjS8_dNS5_3std3__410__identityEEEvT0_PT3_T1_NS0_13GridEvenShareISI_EET2_T4_E12temp_storage+24];
	setp.lt.f64 	%p79, %fd147, %fd149;
	selp.f64 	%fd151, %fd149, %fd147, %p79;
	selp.f64 	%fd152, %fd151, %fd147, %p78;
	setp.gt.u32 	%p80, %r55, 96;
	ld.shared.f64 	%fd154, [_ZZN3cub18CUB_300001_SM_10006detail6reduce18DeviceReduceKernelINS2_10policy_hubIdjN4cuda3__47maximumIvEEE10Policy1000EPdjS8_dNS5_3std3__410__identityEEEvT0_PT3_T1_NS0_13GridEvenShareISI_EET2_T4_E12temp_storage+32];
	setp.lt.f64 	%p81, %fd152, %fd154;
	selp.f64 	%fd156, %fd154, %fd152, %p81;
	selp.f64 	%fd157, %fd156, %fd152, %p80;
	setp.gt.u32 	%p82, %r55, 128;
	ld.shared.f64 	%fd159, [_ZZN3cub18CUB_300001_SM_10006detail6reduce18DeviceReduceKernelINS2_10policy_hubIdjN4cuda3__47maximumIvEEE10Policy1000EPdjS8_dNS5_3std3__410__identityEEEvT0_PT3_T1_NS0_13GridEvenShareISI_EET2_T4_E12temp_storage+40];
	setp.lt.f64 	%p83, %fd157, %fd159;
	selp.f64 	%fd161, %fd159, %fd157, %p83;
	selp.f64 	%fd162, %fd161, %fd157, %p82;
	setp.gt.u32 	%p84, %r55, 160;
	ld.shared.f64 	%fd164, [_ZZN3cub18CUB_300001_SM_10006detail6reduce18DeviceReduceKernelINS2_10policy_hubIdjN4cuda3__47maximumIvEEE10Policy1000EPdjS8_dNS5_3std3__410__identityEEEvT0_PT3_T1_NS0_13GridEvenShareISI_EET2_T4_E12temp_storage+48];
	setp.lt.f64 	%p85, %fd162, %fd164;
	selp.f64 	%fd166, %fd164, %fd162, %p85;
	selp.f64 	%fd167, %fd166, %fd162, %p84;
	setp.gt.u32 	%p86, %r55, 192;
	ld.shared.f64 	%fd169, [_ZZN3cub18CUB_300001_SM_10006detail6reduce18DeviceReduceKernelINS2_10policy_hubIdjN4cuda3__47maximumIvEEE10Policy1000EPdjS8_dNS5_3std3__410__identityEEEvT0_PT3_T1_NS0_13GridEvenShareISI_EET2_T4_E12temp_storage+56];
	setp.lt.f64 	%p87, %fd167, %fd169;
	selp.f64 	%fd171, %fd169, %fd167, %p87;
	selp.f64 	%fd172, %fd171, %fd167, %p86;
	setp.gt.u32 	%p88, %r55, 224;
	ld.shared.f64 	%fd174, [_ZZN3cub18CUB_300001_SM_10006detail6reduce18DeviceReduceKernelINS2_10policy_hubIdjN4cuda3__47maximumIvEEE10Policy1000EPdjS8_dNS5_3std3__410__identityEEEvT0_PT3_T1_NS0_13GridEvenShareISI_EET2_T4_E12temp_storage+64];
	setp.lt.f64 	%p89, %fd172, %fd174;
	selp.f64 	%fd176, %fd174, %fd172, %p89;
	selp.f64 	%fd374, %fd176, %fd172, %p88;
	bra.uni 	$L__BB6_71;
$L__BB6_55:
	mov.u32 	%r75, %tid.x;
	add.s32 	%r104, %r75, %r5;
	mul.wide.u32 	%rd20, %r104, 8;
	add.s64 	%rd5, %rd1, %rd20;
	// begin inline asm
	ld.global.nc.u64 %rd4, [%rd5];
	// end inline asm
	mov.b64 	%fd56, %rd4;
	add.s64 	%rd7, %rd5, 2048;
	// begin inline asm
	ld.global.nc.u64 %rd6, [%rd7];
	// end inline asm
	mov.b64 	%fd57, %rd6;
	add.s64 	%rd9, %rd5, 4096;
	// begin inline asm
	ld.global.nc.u64 %rd8, [%rd9];
	// end inline asm
	mov.b64 	%fd58, %rd8;
	add.s64 	%rd11, %rd5, 6144;
	// begin inline asm
	ld.global.nc.u64 %rd10, [%rd11];
	// end inline asm
	mov.b64 	%fd59, %rd10;
	add.s64 	%rd13, %rd5, 8192;
	// begin inline asm
	ld.global.nc.u64 %rd12, [%rd13];
	// end inline asm
	mov.b64 	%fd60, %rd12;
	add.s64 	%rd15, %rd5, 10240;
	// begin inline asm
	ld.global.nc.u64 %rd14, [%rd15];
	// end inline asm
	mov.b64 	%fd61, %rd14;
	add.s64 	%rd17, %rd5, 12288;
	// begin inline asm
	ld.global.nc.u64 %rd16, [%rd17];
	// end inline asm
	mov.b64 	%fd62, %rd16;
	add.s64 	%rd19, %rd5, 14336;
	// begin inline asm
	ld.global.nc.u64 %rd18, [%rd19];
	// end inline asm
	mov.b64 	%fd63, %rd18;
	setp.lt.f64 	%p3, %fd56, %fd57;
	selp.f64 	%fd64, %fd57, %fd56, %p3;
	setp.lt.f64 	%p4, %fd64, %fd58;
	selp.f64 	%fd65, %fd58, %fd64, %p4;
	setp.lt.f64 	%p5, %fd65, %fd59;
	selp.f64 	%fd66, %fd59, %fd65, %p5;
	setp.lt.f64 	%p6, %fd66, %fd60;
	selp.f64 	%fd67, %fd60, %fd66, %p6;
	setp.lt.f64 	%p7, %fd67, %fd61;
	selp.f64 	%fd68, %fd61, %fd67, %p7;
	setp.lt.f64 	%p8, %fd68, %fd62;
	selp.f64 	%fd69, %fd62, %fd68, %p8;
	setp.lt.f64 	%p9, %fd69, %fd63;
	selp.f64 	%fd373, %fd63, %fd69, %p9;
	setp.lt.u32 	%p10, %r55, %r4;
	@%p10 bra 	$L__BB6_67;
	add.s32 	%r76, %r4, %r5;
	add.s32 	%r533, %r76, 256;
	add.s32 	%r532, %r76, %r75;
	mov.b32 	%r534, 0;
$L__BB6_57:
	add.s32 	%r5, %r5, %r4;
	add.s32 	%r106, %r1, -2048;
	setp.gt.u32 	%p11, %r5, %r106;
	@%p11 bra 	$L__BB6_59;
	add.s32 	%r107, %r75, %r5;
	mul.wide.u32 	%rd37, %r107, 8;
	add.s64 	%rd22, %rd1, %rd37;
	// begin inline asm
	ld.global.nc.u64 %rd21, [%rd22];
	// end inline asm
	mov.b64 	%fd70, %rd21;
	add.s64 	%rd24, %rd22, 2048;
	// begin inline asm
	ld.global.nc.u64 %rd23, [%rd24];
	// end inline asm
	mov.b64 	%fd71, %rd23;
	add.s64 	%rd26, %rd22, 4096;
	// begin inline asm
	ld.global.nc.u64 %rd25, [%rd26];
	// end inline asm
	mov.b64 	%fd72, %rd25;
	add.s64 	%rd28, %rd22, 6144;
	// begin inline asm
	ld.global.nc.u64 %rd27, [%rd28];
	// end inline asm
	mov.b64 	%fd73, %rd27;
	add.s64 	%rd30, %rd22, 8192;
	// begin inline asm
	ld.global.nc.u64 %rd29, [%rd30];
	// end inline asm
	mov.b64 	%fd74, %rd29;
	add.s64 	%rd32, %rd22, 10240;
	// begin inline asm
	ld.global.nc.u64 %rd31, [%rd32];
	// end inline asm
	mov.b64 	%fd75, %rd31;
	add.s64 	%rd34, %rd22, 12288;
	// begin inline asm
	ld.global.nc.u64 %rd33, [%rd34];
	// end inline asm
	mov.b64 	%fd76, %rd33;
	add.s64 	%rd36, %rd22, 14336;
	// begin inline asm
	ld.global.nc.u64 %rd35, [%rd36];
	// end inline asm
	mov.b64 	%fd77, %rd35;
	setp.lt.f64 	%p12, %fd373, %fd70;
	selp.f64 	%fd78, %fd70, %fd373, %p12;
	setp.lt.f64 	%p13, %fd78, %fd71;
	selp.f64 	%fd79, %fd71, %fd78, %p13;
	setp.lt.f64 	%p14, %fd79, %fd72;
	selp.f64 	%fd80, %fd72, %fd79, %p14;
	setp.lt.f64 	%p15, %fd80, %fd73;
	selp.f64 	%fd81, %fd73, %fd80, %p15;
	setp.lt.f64 	%p16, %fd81, %fd74;
	selp.f64 	%fd82, %fd74, %fd81, %p16;
	setp.lt.f64 	%p17, %fd82, %fd75;
	selp.f64 	%fd83, %fd75, %fd82, %p17;
	setp.lt.f64 	%p18, %fd83, %fd76;
	selp.f64 	%fd84, %fd76, %fd83, %p18;
	setp.lt.f64 	%p19, %fd84, %fd77;
	selp.f64 	%fd373, %fd77, %fd84, %p19;
	sub.s32 	%r108, %r1, %r5;
	setp.lt.u32 	%p20, %r108, %r4;
	add.s32 	%r534, %r534, 1;
	add.s32 	%r533, %r533, %r4;
	add.s32 	%r532, %r532, %r4;
	@%p20 bra 	$L__BB6_67;
	bra.uni 	$L__BB6_57;
$L__BB6_59:
	setp.le.u32 	%p21, %r1, %r5;
	@%p21 bra 	$L__BB6_67;
	sub.s32 	%r87, %r1, %r5;
	setp.ge.s32 	%p22, %r75, %r87;
	@%p22 bra 	$L__BB6_67;
	not.b32 	%r109, %r75;
	add.s32 	%r110, %r1, %r109;
	sub.s32 	%r111, %r110, %r76;
	mul.lo.s32 	%r112, %r2, %r534;
	shl.b32 	%r113, %r112, 11;
	sub.s32 	%r88, %r111, %r113;
	shr.u32 	%r114, %r110, 8;
	add.s32 	%r89, %r114, 1;
	and.b32  	%r115, %r110, 768;
	setp.eq.s32 	%p23, %r115, 768;
	mov.u32 	%r539, %r75;
	@%p23 bra 	$L__BB6_64;
	and.b32  	%r116, %r89, 3;
	neg.s32 	%r536, %r116;
	mov.u32 	%r539, %r75;
$L__BB6_63:
	.pragma "nounroll";
	mul.wide.u32 	%rd40, %r532, 8;
	add.s64 	%rd39, %rd1, %rd40;
	// begin inline asm
	ld.global.nc.u64 %rd38, [%rd39];
	// end inline asm
	mov.b64 	%fd86, %rd38;
	setp.lt.f64 	%p24, %fd373, %fd86;
	selp.f64 	%fd373, %fd86, %fd373, %p24;
	add.s32 	%r539, %r539, 256;
	add.s32 	%r532, %r532, 256;
	add.s32 	%r536, %r536, 1;
	setp.ne.s32 	%p25, %r536, 0;
	@%p25 bra 	$L__BB6_63;
$L__BB6_64:
	setp.lt.u32 	%p26, %r88, 768;
	@%p26 bra 	$L__BB6_67;
	add.s32 	%r541, %r539, 512;
	add.s32 	%r540, %r539, %r533;
$L__BB6_66:
	add.s32 	%r117, %r540, -256;
	mul.wide.u32 	%rd49, %r117, 8;
	add.s64 	%rd42, %rd1, %rd49;
	// begin inline asm
	ld.global.nc.u64 %rd41, [%rd42];
	// end inline asm
	mov.b64 	%fd87, %rd41;
	setp.lt.f64 	%p27, %fd373, %fd87;
	selp.f64 	%fd88, %fd87, %fd373, %p27;
	mul.wide.u32 	%rd50, %r540, 8;
	add.s64 	%rd44, %rd1, %rd50;
	// begin inline asm
	ld.global.nc.u64 %rd43, [%rd44];
	// end inline asm
	mov.b64 	%fd89, %rd43;
	setp.lt.f64 	%p28, %fd88, %fd89;
	selp.f64 	%fd90, %fd89, %fd88, %p28;
	add.s32 	%r118, %r540, 256;
	mul.wide.u32 	%rd51, %r118, 8;
	add.s64 	%rd46, %rd1, %rd51;
	// begin inline asm
	ld.global.nc.u64 %rd45, [%rd46];
	// end inline asm
	mov.b64 	%fd91, %rd45;
	setp.lt.f64 	%p29, %fd90, %fd91;
	selp.f64 	%fd92, %fd91, %fd90, %p29;
	add.s32 	%r119, %r540, 512;
	mul.wide.u32 	%rd52, %r119, 8;
	add.s64 	%rd48, %rd1, %rd52;
	// begin inline asm
	ld.global.nc.u64 %rd47, [%rd48];
	// end inline asm
	mov.b64 	%fd93, %rd47;
	setp.lt.f64 	%p30, %fd92, %fd93;
	selp.f64 	%fd373, %fd93, %fd92, %p30;
	add.s32 	%r102, %r541, 1024;
	add.s32 	%r120, %r541, 512;
	add.s32 	%r540, %r540, 1024;
	setp.lt.s32 	%p31, %r120, %r87;
	mov.u32 	%r541, %r102;
	@%p31 bra 	$L__BB6_66;
$L__BB6_67:
	// begin inline asm
	mov.u32 %r121, %laneid;
	// end inline asm
	mov.b64 	%rd53, %fd373;
	mov.b64 	{%r123, %r128}, %rd53;
	mov.b32 	%r129, 1;
	mov.b32 	%r170, 31;
	mov.b32 	%r171, -1;
	// begin inline asm
	shfl.sync.down.b32 %r122, %r123, %r129, %r170, %r171;
	// end inline asm
	// begin inline asm
	shfl.sync.down.b32 %r127, %r128, %r129, %r170, %r171;
	// end inline asm
	mov.b64 	%rd54, {%r122, %r127};
	mov.b64 	%fd94, %rd54;
	setp.gt.s32 	%p32, %r121, 30;
	setp.lt.f64 	%p33, %fd373, %fd94;
	selp.f64 	%fd95, %fd94, %fd373, %p33;
	selp.f64 	%fd96, %fd373, %fd95, %p32;
	mov.b64 	%rd55, %fd96;
	mov.b64 	{%r133, %r138}, %rd55;
	mov.b32 	%r139, 2;
	// begin inline asm
	shfl.sync.down.b32 %r132, %r133, %r139, %r170, %r171;
	// end inline asm
	// begin inline asm
	shfl.sync.down.b32 %r137, %r138, %r139, %r170, %r171;
	// end inline asm
	mov.b64 	%rd56, {%r132, %r137};
	mov.b64 	%fd97, %rd56;
	setp.gt.s32 	%p34, %r121, 29;
	setp.lt.f64 	%p35, %fd96, %fd97;
	selp.f64 	%fd98, %fd97, %fd96, %p35;
	selp.f64 	%fd99, %fd96, %fd98, %p34;
	mov.b64 	%rd57, %fd99;
	mov.b64 	{%r143, %r148}, %rd57;
	mov.b32 	%r149, 4;
	// begin inline asm
	shfl.sync.down.b32 %r142, %r143, %r149, %r170, %r171;
	// end inline asm
	// begin inline asm
	shfl.sync.down.b32 %r147, %r148, %r149, %r170, %r171;
	// end inline asm
	mov.b64 	%rd58, {%r142, %r147};
	mov.b64 	%fd100, %rd58;
	setp.gt.s32 	%p36, %r121, 27;
	setp.lt.f64 	%p37, %fd99, %fd100;
	selp.f64 	%fd101, %fd100, %fd99, %p37;
	selp.f64 	%fd102, %fd99, %fd101, %p36;
	mov.b64 	%rd59, %fd102;
	mov.b64 	{%r153, %r158}, %rd59;
	mov.b32 	%r159, 8;
	// begin inline asm
	shfl.sync.down.b32 %r152, %r153, %r159, %r170, %r171;
	// end inline asm
	// begin inline asm
	shfl.sync.down.b32 %r157, %r158, %r159, %r170, %r171;
	// end inline asm
	mov.b64 	%rd60, {%r152, %r157};
	mov.b64 	%fd103, %rd60;
	setp.gt.s32 	%p38, %r121, 23;
	setp.lt.f64 	%p39, %fd102, %fd103;
	selp.f64 	%fd104, %fd103, %fd102, %p39;
	selp.f64 	%fd105, %fd102, %fd104, %p38;
	mov.b64 	%rd61, %fd105;
	mov.b64 	{%r163, %r168}, %rd61;
	mov.b32 	%r169, 16;
	// begin inline asm
	shfl.sync.down.b32 %r162, %r163, %r169, %r170, %r171;
	// end inline asm
	// begin inline asm
	shfl.sync.down.b32 %r167, %r168, %r169, %r170, %r171;
	// end inline asm
	mov.b64 	%rd62, {%r162, %r167};
	mov.b64 	%fd106, %rd62;
	setp.gt.s32 	%p40, %r121, 15;
	setp.lt.f64 	%p41, %fd105, %fd106;
	selp.f64 	%fd52, %fd106, %fd105, %p41;
	selp.f64 	%fd374, %fd105, %fd52, %p40;
	setp.ne.s32 	%p42, %r121, 0;
	@%p42 bra 	$L__BB6_69;
	shr.u32 	%r172, %r75, 2;
	and.b32  	%r173, %r172, 248;
	mov.u32 	%r174, _ZZN3cub18CUB_300001_SM_10006detail6reduce18DeviceReduceKernelINS2_10policy_hubIdjN4cuda3__47maximumIvEEE10Policy1000EPdjS8_dNS5_3std3__410__identityEEEvT0_PT3_T1_NS0_13GridEvenShareISI_EET2_T4_E12temp_storage;
	add.s32 	%r175, %r174, %r173;
	st.shared.f64 	[%r175+8], %fd52;
$L__BB6_69:
	bar.sync 	0;
	setp.ne.s32 	%p43, %r75, 0;
	@%p43 bra 	$L__BB6_71;
	ld.shared.f64 	%fd107, [_ZZN3cub18CUB_300001_SM_10006detail6reduce18DeviceReduceKernelINS2_10policy_hubIdjN4cuda3__47maximumIvEEE10Policy1000EPdjS8_dNS5_3std3__410__identityEEEvT0_PT3_T1_NS0_13GridEvenShareISI_EET2_T4_E12temp_storage+16];
	setp.lt.f64 	%p44, %fd374, %fd107;
	selp.f64 	%fd108, %fd107, %fd374, %p44;
	ld.shared.f64 	%fd109, [_ZZN3cub18CUB_300001_SM_10006detail6reduce18DeviceReduceKernelINS2_10policy_hubIdjN4cuda3__47maximumIvEEE10Policy1000EPdjS8_dNS5_3std3__410__identityEEEvT0_PT3_T1_NS0_13GridEvenShareISI_EET2_T4_E12temp_storage+24];
	setp.lt.f64 	%p45, %fd108, %fd109;
	selp.f64 	%fd110, %fd109, %fd108, %p45;
	ld.shared.f64 	%fd111, [_ZZN3cub18CUB_300001_SM_10006detail6reduce18DeviceReduceKernelINS2_10policy_hubIdjN4cuda3__47maximumIvEEE10Policy1000EPdjS8_dNS5_3std3__410__identityEEEvT0_PT3_T1_NS0_13GridEvenShareISI_EET2_T4_E12temp_storage+32];
	setp.lt.f64 	%p46, %fd110, %fd111;
	selp.f64 	%fd112, %fd111, %fd110, %p46;
	ld.shared.f64 	%fd113, [_ZZN3cub18CUB_300001_SM_10006detail6reduce18DeviceReduceKernelINS2_10policy_hubIdjN4cuda3__47maximumIvEEE10Policy1000EPdjS8_dNS5_3std3__410__identityEEEvT0_PT3_T1_NS0_13GridEvenShareISI_EET2_T4_E12temp_storage+40];
	setp.lt.f64 	%p47, %fd112, %fd113;
	selp.f64 	%fd114, %fd113, %fd112, %p47;
	ld.shared.f64 	%fd115, [_ZZN3cub18CUB_300001_SM_10006detail6reduce18DeviceReduceKernelINS2_10policy_hubIdjN4cuda3__47maximumIvEEE10Policy1000EPdjS8_dNS5_3std3__410__identityEEEvT0_PT3_T1_NS0_13GridEvenShareISI_EET2_T4_E12temp_storage+48];
	setp.lt.f64 	%p48, %fd114, %fd115;
	selp.f64 	%fd116, %fd115, %fd114, %p48;
	ld.shared.f64 	%fd117, [_ZZN3cub18CUB_300001_SM_10006detail6reduce18DeviceReduceKernelINS2_10policy_hubIdjN4cuda3__47maximumIvEEE10Policy1000EPdjS8_dNS5_3std3__410__identityEEEvT0_PT3_T1_NS0_13GridEvenShareISI_EET2_T4_E12temp_storage+56];
	setp.lt.f64 	%p49, %fd116, %fd117;
	selp.f64 	%fd118, %fd117, %fd116, %p49;
	ld.shared.f64 	%fd119, [_ZZN3cub18CUB_300001_SM_10006detail6reduce18DeviceReduceKernelINS2_10policy_hubIdjN4cuda3__47maximumIvEEE10Policy1000EPdjS8_dNS5_3std3__410__identityEEEvT0_PT3_T1_NS0_13GridEvenShareISI_EET2_T4_E12temp_storage+64];
	setp.lt.f64 	%p50, %fd118, %fd119;
	selp.f64 	%fd374, %fd119, %fd118, %p50;
$L__BB6_71:
	mov.u32 	%r507, %tid.x;
	setp.ne.s32 	%p216, %r507, 0;
	@%p216 bra 	$L__BB6_73;
	ld.param.u64 	%rd196, [_ZN3cub18CUB_300001_SM_10006detail6reduce18DeviceReduceKernelINS2_10policy_hubIdjN4cuda3__47maximumIvEEE10Policy1000EPdjS8_dNS5_3std3__410__identityEEEvT0_PT3_T1_NS0_13GridEvenShareISI_EET2_T4__param_1];
	cvta.to.global.u64 	%rd193, %rd196;
	mul.wide.u32 	%rd194, %r3, 8;
	add.s64 	%rd195, %rd193, %rd194;
	st.global.f64 	[%rd195], %fd374;
$L__BB6_73:
	ret;

}
	// .globl	_ZN3cub18CUB_300001_SM_10006detail6reduce28DeviceReduceSingleTileKernelINS2_10policy_hubIdjN4cuda3__47maximumIvEEE10Policy1000EPdSB_iS8_ddNS5_3std3__410__identityEEEvT0_T1_T2_T3_T4_T6_
.visible .entry _ZN3cub18CUB_300001_SM_10006detail6reduce28DeviceReduceSingleTileKernelINS2_10policy_hubIdjN4cuda3__47maximumIvEEE10Policy1000EPdSB_iS8_ddNS5_3std3__410__identityEEEvT0_T1_T2_T3_T4_T6_(
	.param .u64 .ptr .align 1 _ZN3cub18CUB_300001_SM_10006detail6reduce28DeviceReduceSingleTileKernelINS2_10policy_hubIdjN4cuda3__47maximumIvEEE10Policy1000EPdSB_iS8_ddNS5_3std3__410__identityEEEvT0_T1_T2_T3_T4_T6__param_0,
	.param .u64 .ptr .align 1 _ZN3cub18CUB_300001_SM_10006detail6reduce28DeviceReduceSingleTileKernelINS2_10policy_hubIdjN4cuda3__47maximumIvEEE10Policy1000EPdSB_iS8_ddNS5_3std3__410__identityEEEvT0_T1_T2_T3_T4_T6__param_1,
	.param .u32 _ZN3cub18CUB_300001_SM_10006detail6reduce28DeviceReduceSingleTileKernelINS2_10policy_hubIdjN4cuda3__47maximumIvEEE10Policy1000EPdSB_iS8_ddNS5_3std3__410__identityEEEvT0_T1_T2_T3_T4_T6__param_2,
	.param .align 1 .b8 _ZN3cub18CUB_300001_SM_10006detail6reduce28DeviceReduceSingleTileKernelINS2_10policy_hubIdjN4cuda3__47maximumIvEEE10Policy1000EPdSB_iS8_ddNS5_3std3__410__identityEEEvT0_T1_T2_T3_T4_T6__param_3[1],
	.param .f64 _ZN3cub18CUB_300001_SM_10006detail6reduce28DeviceReduceSingleTileKernelINS2_10policy_hubIdjN4cuda3__47maximumIvEEE10Policy1000EPdSB_iS8_ddNS5_3std3__410__identityEEEvT0_T1_T2_T3_T4_T6__param_4,
	.param .align 1 .b8 _ZN3cub18CUB_300001_SM_10006detail6reduce28DeviceReduceSingleTileKernelINS2_10policy_hubIdjN4cuda3__47maximumIvEEE10Policy1000EPdSB_iS8_ddNS5_3std3__410__identityEEEvT0_T1_T2_T3_T4_T6__param_5[1]
)
.maxntid 256
.minnctapersm 1
{
	.reg .pred 	%p<220>;
	.reg .b32 	%r<472>;
	.reg .b64 	%rd<206>;
	.reg .b64 	%fd<381>;
	// demoted variable
	.shared .align 8 .b8 _ZZN3cub18CUB_300001_SM_10006detail6reduce28DeviceReduceSingleTileKernelINS2_10policy_hubIdjN4cuda3__47maximumIvEEE10Policy1000EPdSB_iS8_ddNS5_3std3__410__identityEEEvT0_T1_T2_T3_T4_T6_E12temp_storage[80];
	ld.param.u64 	%rd15, [_ZN3cub18CUB_300001_SM_10006detail6reduce28DeviceReduceSingleTileKernelINS2_10policy_hubIdjN4cuda3__47maximumIvEEE10Policy1000EPdSB_iS8_ddNS5_3std3__410__identityEEEvT0_T1_T2_T3_T4_T6__param_0];
	ld.param.u64 	%rd16, [_ZN3cub18CUB_300001_SM_10006detail6reduce28DeviceReduceSingleTileKernelINS2_10policy_hubIdjN4cuda3__47maximumIvEEE10Policy1000EPdSB_iS8_ddNS5_3std3__410__identityEEEvT0_T1_T2_T3_T4_T6__param_1];
	ld.param.u32 	%r68, [_ZN3cub18CUB_300001_SM_10006detail6reduce28DeviceReduceSingleTileKernelINS2_10policy_hubIdjN4cuda3__47maximumIvEEE10Policy1000EPdSB_iS8_ddNS5_3std3__410__identityEEEvT0_T1_T2_T3_T4_T6__param_2];
	ld.param.f64 	%fd58, [_ZN3cub18CUB_300001_SM_10006detail6reduce28DeviceReduceSingleTileKernelINS2_10policy_hubIdjN4cuda3__47maximumIvEEE10Policy1000EPdSB_iS8_ddNS5_3std3__410__identityEEEvT0_T1_T2_T3_T4_T6__param_4];
	cvta.to.global.u64 	%rd1, %rd16;
	setp.ne.s32 	%p1, %r68, 0;
	@%p1 bra 	$L__BB7_3;
	mov.u32 	%r445, %tid.x;
	setp.ne.s32 	%p219, %r445, 0;
	@%p219 bra 	$L__BB7_74;
	st.global.f64 	[%rd1], %fd58;
	bra.uni 	$L__BB7_74;
$L__BB7_3:
	and.b64  	%rd17, %rd15, 31;
	setp.ne.s64 	%p2, %rd17, 0;
	@%p2 bra 	$L__BB7_38;
	setp.gt.s32 	%p110, %r68, 2047;
	@%p110 bra 	$L__BB7_22;
	mov.u32 	%r1, %tid.x;
	setp.ge.s32 	%p159, %r1, %r68;
	mov.f64 	%fd359, 0d0000000000000000;
	mov.u32 	%r449, %r1;
	@%p159 bra 	$L__BB7_7;
	mul.wide.u32 	%rd169, %r1, 8;
	add.s64 	%rd168, %rd15, %rd169;
	// begin inline asm
	ld.global.nc.u64 %rd167, [%rd168];
	// end inline asm
	mov.b64 	%fd359, %rd167;
	add.s32 	%r449, %r1, 256;
$L__BB7_7:
	setp.ge.s32 	%p160, %r449, %r68;
	@%p160 bra 	$L__BB7_13;
	not.b32 	%r321, %r449;
	add.s32 	%r4, %r68, %r321;
	and.b32  	%r322, %r4, 768;
	setp.eq.s32 	%p161, %r322, 768;
	@%p161 bra 	$L__BB7_11;
	mul.wide.u32 	%rd170, %r449, 8;
	add.s64 	%rd202, %rd15, %rd170;
	shr.u32 	%r323, %r4, 8;
	add.s32 	%r324, %r323, 1;
	and.b32  	%r325, %r324, 3;
	neg.s32 	%r447, %r325;
$L__BB7_10:
	.pragma "nounroll";
	// begin inline asm
	ld.global.nc.u64 %rd171, [%rd202];
	// end inline asm
	mov.b64 	%fd272, %rd171;
	setp.lt.f64 	%p162, %fd359, %fd272;
	selp.f64 	%fd359, %fd272, %fd359, %p162;
	add.s32 	%r449, %r449, 256;
	add.s64 	%rd202, %rd202, 2048;
	add.s32 	%r447, %r447, 1;
	setp.ne.s32 	%p163, %r447, 0;
	@%p163 bra 	$L__BB7_10;
$L__BB7_11:
	setp.lt.u32 	%p164, %r4, 768;
	@%p164 bra 	$L__BB7_13;
$L__BB7_12:
	mul.wide.s32 	%rd181, %r449, 8;
	add.s64 	%rd174, %rd15, %rd181;
	// begin inline asm
	ld.global.nc.u64 %rd173, [%rd174];
	// end inline asm
	mov.b64 	%fd273, %rd173;
	setp.lt.f64 	%p165, %fd359, %fd273;
	selp.f64 	%fd274, %fd273, %fd359, %p165;
	add.s64 	%rd176, %rd174, 2048;
	// begin inline asm
	ld.global.nc.u64 %rd175, [%rd176];
	// end inline asm
	mov.b64 	%fd275, %rd175;
	setp.lt.f64 	%p166, %fd274, %fd275;
	selp.f64 	%fd276, %fd275, %fd274, %p166;
	add.s64 	%rd178, %rd174, 4096;
	// begin inline asm
	ld.global.nc.u64 %rd177, [%rd178];
	// end inline asm
	mov.b64 	%fd277, %rd177;
	setp.lt.f64 	%p167, %fd276, %fd277;
	selp.f64 	%fd278, %fd277, %fd276, %p167;
	add.s64 	%rd180, %rd174, 6144;
	// begin inline asm
	ld.global.nc.u64 %rd179, [%rd180];
	// end inline asm
	mov.b64 	%fd279, %rd179;
	setp.lt.f64 	%p168, %fd278, %fd279;
	selp.f64 	%fd359, %fd279, %fd278, %p168;
	add.s32 	%r449, %r449, 1024;
	setp.lt.s32 	%p169, %r449, %r68;
	@%p169 bra 	$L__BB7_12;
$L__BB7_13:
	setp.lt.s32 	%p170, %r68, 256;
	@%p170 bra 	$L__BB7_18;
	// begin inline asm
	mov.u32 %r389, %laneid;
	// end inline asm
	mov.b64 	%rd192, %fd359;
	mov.b64 	{%r391, %r396}, %rd192;
	mov.b32 	%r397, 1;
	mov.b32 	%r438, 31;
	mov.b32 	%r439, -1;
	// begin inline asm
	shfl.sync.down.b32 %r390, %r391, %r397, %r438, %r439;
	// end inline asm
	// begin inline asm
	shfl.sync.down.b32 %r395, %r396, %r397, %r438, %r439;
	// end inline asm
	mov.b64 	%rd193, {%r390, %r395};
	mov.b64 	%fd327, %rd193;
	setp.gt.s32 	%p198, %r389, 30;
	setp.lt.f64 	%p199, %fd359, %fd327;
	selp.f64 	%fd328, %fd327, %fd359, %p199;
	selp.f64 	%fd329, %fd359, %fd328, %p198;
	mov.b64 	%rd194, %fd329;
	mov.b64 	{%r401, %r406}, %rd194;
	mov.b32 	%r407, 2;
	// begin inline asm
	shfl.sync.down.b32 %r400, %r401, %r407, %r438, %r439;
	// end inline asm
	// begin inline asm
	shfl.sync.down.b32 %r405, %r406, %r407, %r438, %r439;
	// end inline asm
	mov.b64 	%rd195, {%r400, %r405};
	mov.b64 	%fd330, %rd195;
	setp.gt.s32 	%p200, %r389, 29;
	setp.lt.f64 	%p201, %fd329, %fd330;
	selp.f64 	%fd331, %fd330, %fd329, %p201;
	selp.f64 	%fd332, %fd329, %fd331, %p200;
	mov.b64 	%rd196, %fd332;
	mov.b64 	{%r411, %r416}, %rd196;
	mov.b32 	%r417, 4;
	// begin inline asm
	shfl.sync.down.b32 %r410, %r411, %r417, %r438, %r439;
	// end inline asm
	// begin inline asm
	shfl.sync.down.b32 %r415, %r416, %r417, %r438, %r439;
	// end inline asm
	mov.b64 	%rd197, {%r410, %r415};
	mov.b64 	%fd333, %rd197;
	setp.gt.s32 	%p202, %r389, 27;
	setp.lt.f64 	%p203, %fd332, %fd333;
	selp.f64 	%fd334, %fd333, %fd332, %p203;
	selp.f64 	%fd335, %fd332, %fd334, %p202;
	mov.b64 	%rd198, %fd335;
	mov.b64 	{%r421, %r426}, %rd198;
	mov.b32 	%r427, 8;
	// begin inline asm
	shfl.sync.down.b32 %r420, %r421, %r427, %r438, %r439;
	// end inline asm
	// begin inline asm
	shfl.sync.down.b32 %r425, %r426, %r427, %r438, %r439;
	// end inline asm
	mov.b64 	%rd199, {%r420, %r425};
	mov.b64 	%fd336, %rd199;
	setp.gt.s32 	%p204, %r389, 23;
	setp.lt.f64 	%p205, %fd335, %fd336;
	selp.f64 	%fd337, %fd336, %fd335, %p205;
	selp.f64 	%fd338, %fd335, %fd337, %p204;
	mov.b64 	%rd200, %fd338;
	mov.b64 	{%r431, %r436}, %rd200;
	mov.b32 	%r437, 16;
	// begin inline asm
	shfl.sync.down.b32 %r430, %r431, %r437, %r438, %r439;
	// end inline asm
	// begin inline asm
	shfl.sync.down.b32 %r435, %r436, %r437, %r438, %r439;
	// end inline asm
	mov.b64 	%rd201, {%r430, %r435};
	mov.b64 	%fd339, %rd201;
	setp.gt.s32 	%p206, %r389, 15;
	setp.lt.f64 	%p207, %fd338, %fd339;
	selp.f64 	%fd10, %fd339, %fd338, %p207;
	selp.f64 	%fd380, %fd338, %fd10, %p206;
	setp.ne.s32 	%p208, %r389, 0;
	@%p208 bra 	$L__BB7_16;
	shr.u32 	%r440, %r1, 2;
	and.b32  	%r441, %r440, 248;
	mov.u32 	%r442, _ZZN3cub18CUB_300001_SM_10006detail6reduce28DeviceReduceSingleTileKernelINS2_10policy_hubIdjN4cuda3__47maximumIvEEE10Policy1000EPdSB_iS8_ddNS5_3std3__410__identityEEEvT0_T1_T2_T3_T4_T6_E12temp_storage;
	add.s32 	%r443, %r442, %r441;
	st.shared.f64 	[%r443+8], %fd10;
$L__BB7_16:
	bar.sync 	0;
	setp.ne.s32 	%p209, %r1, 0;
	@%p209 bra 	$L__BB7_72;
	ld.shared.f64 	%fd340, [_ZZN3cub18CUB_300001_SM_10006detail6reduce28DeviceReduceSingleTileKernelINS2_10policy_hubIdjN4cuda3__47maximumIvEEE10Policy1000EPdSB_iS8_ddNS5_3std3__410__identityEEEvT0_T1_T2_T3_T4_T6_E12temp_storage+16];
	setp.lt.f64 	%p210, %fd380, %fd340;
	selp.f64 	%fd341, %fd340, %fd380, %p210;
	ld.shared.f64 	%fd342, [_ZZN3cub18CUB_300001_SM_10006detail6reduce28DeviceReduceSingleTileKernelINS2_10policy_hubIdjN4cuda3__47maximumIvEEE10Policy1000EPdSB_iS8_ddNS5_3std3__410__identityEEEvT0_T1_T2_T3_T4_T6_E12temp_storage+24];
	setp.lt.f64 	%p211, %fd341, %fd342;
	selp.f64 	%fd343, %fd342, %fd341, %p211;
	ld.shared.f64 	%fd344, [_ZZN3cub18CUB_300001_SM_10006detail6reduce28DeviceReduceSingleTileKernelINS2_10policy_hubIdjN4cuda3__47maximumIvEEE10Policy1000EPdSB_iS8_ddNS5_3std3__410__identityEEEvT0_T1_T2_T3_T4_T6_E12temp_storage+32];
	setp.lt.f64 	%p212, %fd343, %fd344;
	selp.f64 	%fd345, %fd344, %fd343, %p212;
	ld.shared.f64 	%fd346, [_ZZN3cub18CUB_300001_SM_10006detail6reduce28DeviceReduceSingleTileKernelINS2_10policy_hubIdjN4cuda3__47maximumIvEEE10Policy1000EPdSB_iS8_ddNS5_3std3__410__identityEEEvT0_T1_T2_T3_T4_T6_E12temp_storage+40];
	setp.lt.f64 	%p213, %fd345, %fd346;
	selp.f64 	%fd347, %fd346, %fd345, %p213;
	ld.shared.f64 	%fd348, [_ZZN3cub18CUB_300001_SM_10006detail6reduce28DeviceReduceSingleTileKernelINS2_10policy_hubIdjN4cuda3__47maximumIvEEE10Policy1000EPdSB_iS8_ddNS5_3std3__410__identityEEEvT0_T1_T2_T3_T4_T6_E12temp_storage+48];
	setp.lt.f64 	%p214, %fd347, %fd348;
	selp.f64 	%fd349, %fd348, %fd347, %p214;
	ld.shared.f64 	%fd350, [_ZZN3cub18CUB_300001_SM_10006detail6reduce28DeviceReduceSingleTileKernelINS2_10policy_hubIdjN4cuda3__47maximumIvEEE10Policy1000EPdSB_iS8_ddNS5_3std3__410__identityEEEvT0_T1_T2_T3_T4_T6_E12temp_storage+56];
	setp.lt.f64 	%p215, %fd349, %fd350;
	selp.f64 	%fd351, %fd350, %fd349, %p215;
	ld.shared.f64 	%fd352, [_ZZN3cub18CUB_300001_SM_10006detail6reduce28DeviceReduceSingleTileKernelINS2_10policy_hubIdjN4cuda3__47maximumIvEEE10Policy1000EPdSB_iS8_ddNS5_3std3__410__identityEEEvT0_T1_T2_T3_T4_T6_E12temp_storage+64];
	setp.lt.f64 	%p216, %fd351, %fd352;
	selp.f64 	%fd380, %fd352, %fd351, %p216;
	bra.uni 	$L__BB7_72;
$L__BB7_18:
	// begin inline asm
	mov.u32 %r326, %laneid;
	// end inline asm
	and.b32  	%r377, %r1, 992;
	add.s32 	%r378, %r377, 32;
	setp.gt.s32 	%p171, %r378, %r68;
	not.b32 	%r379, %r377;
	add.s32 	%r380, %r68, %r379;
	selp.b32 	%r375, %r380, 31, %p171;
	mov.b64 	%rd182, %fd359;
	mov.b64 	{%r328, %r333}, %rd182;
	mov.b32 	%r334, 1;
	mov.b32 	%r376, -1;
	// begin inline asm
	shfl.sync.down.b32 %r327, %r328, %r334, %r375, %r376;
	// end inline asm
	// begin inline asm
	shfl.sync.down.b32 %r332, %r333, %r334, %r375, %r376;
	// end inline asm
	mov.b64 	%rd183, {%r327, %r332};
	mov.b64 	%fd280, %rd183;
	setp.lt.s32 	%p172, %r326, %r375;
	setp.lt.f64 	%p173, %fd359, %fd280;
	selp.f64 	%fd281, %fd280, %fd359, %p173;
	selp.f64 	%fd282, %fd281, %fd359, %p172;
	mov.b64 	%rd184, %fd282;
	mov.b64 	{%r338, %r343}, %rd184;
	mov.b32 	%r344, 2;
	// begin inline asm
	shfl.sync.down.b32 %r337, %r338, %r344, %r375, %r376;
	// end inline asm
	// begin inline asm
	shfl.sync.down.b32 %r342, %r343, %r344, %r375, %r376;
	// end inline asm
	mov.b64 	%rd185, {%r337, %r342};
	mov.b64 	%fd283, %rd185;
	add.s32 	%r381, %r326, 2;
	setp.gt.s32 	%p174, %r381, %r375;
	setp.lt.f64 	%p175, %fd282, %fd283;
	selp.f64 	%fd284, %fd283, %fd282, %p175;
	selp.f64 	%fd285, %fd282, %fd284, %p174;
	mov.b64 	%rd186, %fd285;
	mov.b64 	{%r348, %r353}, %rd186;
	mov.b32 	%r354, 4;
	// begin inline asm
	shfl.sync.down.b32 %r347, %r348, %r354, %r375, %r376;
	// end inline asm
	// begin inline asm
	shfl.sync.down.b32 %r352, %r353, %r354, %r375, %r376;
	// end inline asm
	mov.b64 	%rd187, {%r347, %r352};
	mov.b64 	%fd286, %rd187;
	add.s32 	%r382, %r326, 4;
	setp.gt.s32 	%p176, %r382, %r375;
	setp.lt.f64 	%p177, %fd285, %fd286;
	selp.f64 	%fd287, %fd286, %fd285, %p177;
	selp.f64 	%fd288, %fd285, %fd287, %p176;
	mov.b64 	%rd188, %fd288;
	mov.b64 	{%r358, %r363}, %rd188;
	mov.b32 	%r364, 8;
	// begin inline asm
	shfl.sync.down.b32 %r357, %r358, %r364, %r375, %r376;
	// end inline asm
	// begin inline asm
	shfl.sync.down.b32 %r362, %r363, %r364, %r375, %r376;
	// end inline asm
	mov.b64 	%rd189, {%r357, %r362};
	mov.b64 	%fd289, %rd189;
	add.s32 	%r383, %r326, 8;
	setp.gt.s32 	%p178, %r383, %r375;
	setp.lt.f64 	%p179, %fd288, %fd289;
	selp.f64 	%fd290, %fd289, %fd288, %p179;
	selp.f64 	%fd291, %fd288, %fd290, %p178;
	mov.b64 	%rd190, %fd291;
	mov.b64 	{%r368, %r373}, %rd190;
	mov.b32 	%r374, 16;
	// begin inline asm
	shfl.sync.down.b32 %r367, %r368, %r374, %r375, %r376;
	// end inline asm
	// begin inline asm
	shfl.sync.down.b32 %r372, %r373, %r374, %r375, %r376;
	// end inline asm
	mov.b64 	%rd191, {%r367, %r372};
	mov.b64 	%fd292, %rd191;
	add.s32 	%r384, %r326, 16;
	setp.gt.s32 	%p180, %r384, %r375;
	setp.lt.f64 	%p181, %fd291, %fd292;
	selp.f64 	%fd293, %fd292, %fd291, %p181;
	selp.f64 	%fd380, %fd291, %fd293, %p180;
	setp.ne.s32 	%p182, %r326, 0;
	@%p182 bra 	$L__BB7_20;
	shr.u32 	%r385, %r1, 2;
	and.b32  	%r386, %r385, 248;
	mov.u32 	%r387, _ZZN3cub18CUB_300001_SM_10006detail6reduce28DeviceReduceSingleTileKernelINS2_10policy_hubIdjN4cuda3__47maximumIvEEE10Policy1000EPdSB_iS8_ddNS5_3std3__410__identityEEEvT0_T1_T2_T3_T4_T6_E12temp_storage;
	add.s32 	%r388, %r387, %r386;
	st.shared.f64 	[%r388+8], %fd380;
$L__BB7_20:
	bar.sync 	0;
	setp.ne.s32 	%p183, %r1, 0;
	@%p183 bra 	$L__BB7_72;
	setp.gt.s32 	%p184, %r68, 32;
	ld.shared.f64 	%fd294, [_ZZN3cub18CUB_300001_SM_10006detail6reduce28DeviceReduceSingleTileKernelINS2_10policy_hubIdjN4cuda3__47maximumIvEEE10Policy1000EPdSB_iS8_ddNS5_3std3__410__identityEEEvT0_T1_T2_T3_T4_T6_E12temp_storage+16];
	setp.lt.f64 	%p185, %fd380, %fd294;
	selp.f64 	%fd296, %fd294, %fd380, %p185;
	selp.f64 	%fd297, %fd296, %fd380, %p184;
	setp.gt.s32 	%p186, %r68, 64;
	ld.shared.f64 	%fd299, [_ZZN3cub18CUB_300001_SM_10006detail6reduce28DeviceReduceSingleTileKernelINS2_10policy_hubIdjN4cuda3__47maximumIvEEE10Policy1000EPdSB_iS8_ddNS5_3std3__410__identityEEEvT0_T1_T2_T3_T4_T6_E12temp_storage+24];
	setp.lt.f64 	%p187, %fd297, %fd299;
	selp.f64 	%fd301, %fd299, %fd297, %p187;
	selp.f64 	%fd302, %fd301, %fd297, %p186;
	setp.gt.s32 	%p188, %r68, 96;
	ld.shared.f64 	%fd304, [_ZZN3cub18CUB_300001_SM_10006detail6reduce28DeviceReduceSingleTileKernelINS2_10policy_hubIdjN4cuda3__47maximumIvEEE10Policy1000EPdSB_iS8_ddNS5_3std3__410__identityEEEvT0_T1_T2_T3_T4_T6_E12temp_storage+32];
	setp.lt.f64 	%p189, %fd302, %fd304;
	selp.f64 	%fd306, %fd304, %fd302, %p189;
	selp.f64 	%fd307, %fd306, %fd302, %p188;
	setp.gt.s32 	%p190, %r68, 128;
	ld.shared.f64 	%fd309, [_ZZN3cub18CUB_300001_SM_10006detail6reduce28DeviceReduceSingleTileKernelINS2_10policy_hubIdjN4cuda3__47maximumIvEEE10Policy1000EPdSB_iS8_ddNS5_3std3__410__identityEEEvT0_T1_T2_T3_T4_T6_E12temp_storage+40];
	setp.lt.f64 	%p191, %fd307, %fd309;
	selp.f64 	%fd311, %fd309, %fd307, %p191;
	selp.f64 	%fd312, %fd311, %fd307, %p190;
	setp.gt.s32 	%p192, %r68, 160;
	ld.shared.f64 	%fd314, [_ZZN3cub18CUB_300001_SM_10006detail6reduce28DeviceReduceSingleTileKernelINS2_10policy_hubIdjN4cuda3__47maximumIvEEE10Policy1000EPdSB_iS8_ddNS5_3std3__410__identityEEEvT0_T1_T2_T3_T4_T6_E12temp_storage+48];
	setp.lt.f64 	%p193, %fd312, %fd314;
	selp.f64 	%fd316, %fd314, %fd312, %p193;
	selp.f64 	%fd317, %fd316, %fd312, %p192;
	setp.gt.s32 	%p194, %r68, 192;
	ld.shared.f64 	%fd319, [_ZZN3cub18CUB_300001_SM_10006detail6reduce28DeviceReduceSingleTileKernelINS2_10policy_hubIdjN4cuda3__47maximumIvEEE10Policy1000EPdSB_iS8_ddNS5_3std3__410__identityEEEvT0_T1_T2_T3_T4_T6_E12temp_storage+56];
	setp.lt.f64 	%p195, %fd317, %fd319;
	selp.f64 	%fd321, %fd319, %fd317, %p195;
	selp.f64 	%fd322, %fd321, %fd317, %p194;
	setp.gt.s32 	%p196, %r68, 224;
	ld.shared.f64 	%fd324, [_ZZN3cub18CUB_300001_SM_10006detail6reduce28DeviceReduceSingleTileKernelINS2_10policy_hubIdjN4cuda3__47maximumIvEEE10Policy1000EPdSB_iS8_ddNS5_3std3__410__identityEEEvT0_T1_T2_T3_T4_T6_E12temp_storage+64];
	setp.lt.f64 	%p197, %fd322, %fd324;
	selp.f64 	%fd326, %fd324, %fd322, %p197;
	selp.f64 	%fd380, %fd326, %fd322, %p196;
	bra.uni 	$L__BB7_72;
$L__BB7_22:
	mov.u32 	%r13, %tid.x;
	shl.b32 	%r14, %r13, 2;
	mul.wide.u32 	%rd126, %r14, 8;
	add.s64 	%rd116, %rd15, %rd126;
	// begin inline asm
	ld.global.nc.v2.u64 {%rd114, %rd115}, [%rd116];
	// end inline asm
	add.s64 	%rd119, %rd116, 16;
	// begin inline asm
	ld.global.nc.v2.u64 {%rd117, %rd118}, [%rd119];
	// end inline asm
	mov.b64 	%fd206, %rd114;
	mov.b64 	%fd207, %rd115;
	mov.b64 	%fd208, %rd117;
	mov.b64 	%fd209, %rd118;
	add.s64 	%rd122, %rd116, 8192;
	// begin inline asm
	ld.global.nc.v2.u64 {%rd120, %rd121}, [%rd122];
	// end inline asm
	add.s64 	%rd125, %rd116, 8208;
	// begin inline asm
	ld.global.nc.v2.u64 {%rd123, %rd124}, [%rd125];
	// end inline asm
	mov.b64 	%fd210, %rd120;
	mov.b64 	%fd211, %rd121;
	mov.b64 	%fd212, %rd123;
	mov.b64 	%fd213, %rd124;
	setp.lt.f64 	%p111, %fd206, %fd207;
	selp.f64 	%fd214, %fd207, %fd206, %p111;
	setp.lt.f64 	%p112, %fd214, %fd208;
	selp.f64 	%fd215, %fd208, %fd214, %p112;
	setp.lt.f64 	%p113, %fd215, %fd209;
	selp.f64 	%fd216, %fd209, %fd215, %p113;
	setp.lt.f64 	%p114, %fd216, %fd210;
	selp.f64 	%fd217, %fd210, %fd216, %p114;
	setp.lt.f64 	%p115, %fd217, %fd211;
	selp.f64 	%fd218, %fd211, %fd217, %p115;
	setp.lt.f64 	%p116, %fd218, %fd212;
	selp.f64 	%fd219, %fd212, %fd218, %p116;
	setp.lt.f64 	%p117, %fd219, %fd213;
	selp.f64 	%fd366, %fd213, %fd219, %p117;
	setp.lt.u32 	%p118, %r68, 4096;
	mov.b32 	%r452, 2048;
	@%p118 bra 	$L__BB7_26;
	add.s32 	%r15, %r68, -2048;
	mov.b32 	%r452, 2048;
$L__BB7_24:
	add.s32 	%r258, %r452, %r14;
	mul.wide.u32 	%rd139, %r258, 8;
	add.s64 	%rd129, %rd15, %rd139;
	// begin inline asm
	ld.global.nc.v2.u64 {%rd127, %rd128}, [%rd129];
	// end inline asm
	add.s64 	%rd132, %rd129, 16;
	// begin inline asm
	ld.global.nc.v2.u64 {%rd130, %rd131}, [%rd132];
	// end inline asm
	mov.b64 	%fd220, %rd127;
	mov.b64 	%fd221, %rd128;
	mov.b64 	%fd222, %rd130;
	mov.b64 	%fd223, %rd131;
	add.s64 	%rd135, %rd129, 8192;
	// begin inline asm
	ld.global.nc.v2.u64 {%rd133, %rd134}, [%rd135];
	// end inline asm
	add.s64 	%rd138, %rd129, 8208;
	// begin inline asm
	ld.global.nc.v2.u64 {%rd136, %rd137}, [%rd138];
	// end inline asm
	mov.b64 	%fd224, %rd133;
	mov.b64 	%fd225, %rd134;
	mov.b64 	%fd226, %rd136;
	mov.b64 	%fd227, %rd137;
	setp.lt.f64 	%p119, %fd366, %fd220;
	selp.f64 	%fd228, %fd220, %fd366, %p119;
	setp.lt.f64 	%p120, %fd228, %fd221;
	selp.f64 	%fd229, %fd221, %fd228, %p120;
	setp.lt.f64 	%p121, %fd229, %fd222;
	selp.f64 	%fd230, %fd222, %fd229, %p121;
	setp.lt.f64 	%p122, %fd230, %fd223;
	selp.f64 	%fd231, %fd223, %fd230, %p122;
	setp.lt.f64 	%p123, %fd231, %fd224;
	selp.f64 	%fd232, %fd224, %fd231, %p123;
	setp.lt.f64 	%p124, %fd232, %fd225;
	selp.f64 	%fd233, %fd225, %fd232, %p124;
	setp.lt.f64 	%p125, %fd233, %fd226;
	selp.f64 	%fd234, %fd226, %fd233, %p125;
	setp.lt.f64 	%p126, %fd234, %fd227;
	selp.f64 	%fd366, %fd227, %fd234, %p126;
	sub.s32 	%r259, %r68, %r452;
	setp.lt.s32 	%p127, %r259, 2048;
	@%p127 bra 	$L__BB7_34;
	add.s32 	%r452, %r452, 2048;
	setp.le.s32 	%p128, %r452, %r15;
	@%p128 bra 	$L__BB7_24;
$L__BB7_26:
	setp.le.s32 	%p129, %r68, %r452;
	@%p129 bra 	$L__BB7_34;
	sub.s32 	%r19, %r68, %r452;
	setp.ge.s32 	%p130, %r13, %r19;
	@%p130 bra 	$L__BB7_34;
	not.b32 	%r260, %r13;
	add.s32 	%r261, %r68, %r260;
	sub.s32 	%r20, %r261, %r452;
	and.b32  	%r262, %r20, 768;
	setp.eq.s32 	%p131, %r262, 768;
	mov.u32 	%r456, %r13;
	@%p131 bra 	$L__BB7_31;
	add.s32 	%r454, %r13, %r452;
	shr.u32 	%r263, %r20, 8;
	add.s32 	%r264, %r263, 1;
	and.b32  	%r265, %r264, 3;
	neg.s32 	%r453, %r265;
	mov.u32 	%r456, %r13;
$L__BB7_30:
	.pragma "nounroll";
	mul.wide.u32 	%rd142, %r454, 8;
	add.s64 	%rd141, %rd15, %rd142;
	// begin inline asm
	ld.global.nc.u64 %rd140, [%rd141];
	// end inline asm
	mov.b64 	%fd236, %rd140;
	setp.lt.f64 	%p132, %fd366, %fd236;
	selp.f64 	%fd366, %fd236, %fd366, %p132;
	add.s32 	%r456, %r456, 256;
	add.s32 	%r454, %r454, 256;
	add.s32 	%r453, %r453, 1;
	setp.ne.s32 	%p133, %r453, 0;
	@%p133 bra 	$L__BB7_30;
$L__BB7_31:
	setp.lt.u32 	%p134, %r20, 768;
	@%p134 bra 	$L__BB7_34;
	cvt.u64.u32 	%rd143, %r456;
	cvt.u64.u32 	%rd144, %r452;
	add.s64 	%rd145, %rd143, %rd144;
	shl.b64 	%rd146, %rd145, 3;
	add.s64 	%rd147, %rd146, %rd15;
	add.s64 	%rd203, %rd147, 4096;
	add.s32 	%r457, %r456, %r452;
$L__BB7_33:
	mul.wide.u32 	%rd156, %r457, 8;
	add.s64 	%rd149, %rd15, %rd156;
	// begin inline asm
	ld.global.nc.u64 %rd148, [%rd149];
	// end inline asm
	mov.b64 	%fd237, %rd148;
	setp.lt.f64 	%p135, %fd366, %fd237;
	selp.f64 	%fd238, %fd237, %fd366, %p135;
	add.s64 	%rd151, %rd203, -2048;
	// begin inline asm
	ld.global.nc.u64 %rd150, [%rd151];
	// end inline asm
	mov.b64 	%fd239, %rd150;
	setp.lt.f64 	%p136, %fd238, %fd239;
	selp.f64 	%fd240, %fd239, %fd238, %p136;
	// begin inline asm
	ld.global.nc.u64 %rd152, [%rd203];
	// end inline asm
	mov.b64 	%fd241, %rd152;
	setp.lt.f64 	%p137, %fd240, %fd241;
	selp.f64 	%fd242, %fd241, %fd240, %p137;
	add.s64 	%rd155, %rd203, 2048;
	// begin inline asm
	ld.global.nc.u64 %rd154, [%rd155];
	// end inline asm
	mov.b64 	%fd243, %rd154;
	setp.lt.f64 	%p138, %fd242, %fd243;
	selp.f64 	%fd366, %fd243, %fd242, %p138;
	add.s32 	%r456, %r456, 1024;
	add.s64 	%rd203, %rd203, 8192;
	add.s32 	%r457, %r457, 1024;
	setp.lt.s32 	%p139, %r456, %r19;
	@%p139 bra 	$L__BB7_33;
$L__BB7_34:
	// begin inline asm
	mov.u32 %r266, %laneid;
	// end inline asm
	mov.b64 	%rd157, %fd366;
	mov.b64 	{%r268, %r273}, %rd157;
	mov.b32 	%r274, 1;
	mov.b32 	%r315, 31;
	mov.b32 	%r316, -1;
	// begin inline asm
	shfl.sync.down.b32 %r267, %r268, %r274, %r315, %r316;
	// end inline asm
	// begin inline asm
	shfl.sync.down.b32 %r272, %r273, %r274, %r315, %r316;
	// end inline asm
	mov.b64 	%rd158, {%r267, %r272};
	mov.b64 	%fd244, %rd158;
	setp.gt.s32 	%p140, %r266, 30;
	setp.lt.f64 	%p141, %fd366, %fd244;
	selp.f64 	%fd245, %fd244, %fd366, %p141;
	selp.f64 	%fd246, %fd366, %fd245, %p140;
	mov.b64 	%rd159, %fd246;
	mov.b64 	{%r278, %r283}, %rd159;
	mov.b32 	%r284, 2;
	// begin inline asm
	shfl.sync.down.b32 %r277, %r278, %r284, %r315, %r316;
	// end inline asm
	// begin inline asm
	shfl.sync.down.b32 %r282, %r283, %r284, %r315, %r316;
	// end inline asm
	mov.b64 	%rd160, {%r277, %r282};
	mov.b64 	%fd247, %rd160;
	setp.gt.s32 	%p142, %r266, 29;
	setp.lt.f64 	%p143, %fd246, %fd247;
	selp.f64 	%fd248, %fd247, %fd246, %p143;
	selp.f64 	%fd249, %fd246, %fd248, %p142;
	mov.b64 	%rd161, %fd249;
	mov.b64 	{%r288, %r293}, %rd161;
	mov.b32 	%r294, 4;
	// begin inline asm
	shfl.sync.down.b32 %r287, %r288, %r294, %r315, %r316;
	// end inline asm
	// begin inline asm
	shfl.sync.down.b32 %r292, %r293, %r294, %r315, %r316;
	// end inline asm
	mov.b64 	%rd162, {%r287, %r292};
	mov.b64 	%fd250, %rd162;
	setp.gt.s32 	%p144, %r266, 27;
	setp.lt.f64 	%p145, %fd249, %fd250;
	selp.f64 	%fd251, %fd250, %fd249, %p145;
	selp.f64 	%fd252, %fd249, %fd251, %p144;
	mov.b64 	%rd163, %fd252;
	mov.b64 	{%r298, %r303}, %rd163;
	mov.b32 	%r304, 8;
	// begin inline asm
	shfl.sync.down.b32 %r297, %r298, %r304, %r315, %r316;
	// end inline asm
	// begin inline asm
	shfl.sync.down.b32 %r302, %r303, %r304, %r315, %r316;
	// end inline asm
	mov.b64 	%rd164, {%r297, %r302};
	mov.b64 	%fd253, %rd164;
	setp.gt.s32 	%p146, %r266, 23;
	setp.lt.f64 	%p147, %fd252, %fd253;
	selp.f64 	%fd254, %fd253, %fd252, %p147;
	selp.f64 	%fd255, %fd252, %fd254, %p146;
	mov.b64 	%rd165, %fd255;
	mov.b64 	{%r308, %r313}, %rd165;
	mov.b32 	%r314, 16;
	// begin inline asm
	shfl.sync.down.b32 %r307, %r308, %r314, %r315, %r316;
	// end inline asm
	// begin inline asm
	shfl.sync.down.b32 %r312, %r313, %r314, %r315, %r316;
	// end inline asm
	mov.b64 	%rd166, {%r307, %r312};
	mov.b64 	%fd256, %rd166;
	setp.gt.s32 	%p148, %r266, 15;
	setp.lt.f64 	%p149, %fd255, %fd256;
	selp.f64 	%fd26, %fd256, %fd255, %p149;
	selp.f64 	%fd380, %fd255, %fd26, %p148;
	setp.ne.s32 	%p150, %r266, 0;
	@%p150 bra 	$L__BB7_36;
	shr.u32 	%r317, %r13, 2;
	and.b32  	%r318, %r317, 248;
	mov.u32 	%r319, _ZZN3cub18CUB_300001_SM_10006detail6reduce28DeviceReduceSingleTileKernelINS2_10policy_hubIdjN4cuda3__47maximumIvEEE10Policy1000EPdSB_iS8_ddNS5_3std3__410__identityEEEvT0_T1_T2_T3_T4_T6_E12temp_storage;
	add.s32 	%r320, %r319, %r318;
	st.shared.f64 	[%r320+8], %fd26;
$L__BB7_36:
	bar.sync 	0;
	setp.ne.s32 	%p151, %r13, 0;
	@%p151 bra 	$L__BB7_72;
	ld.shared.f64 	%fd257, [_ZZN3cub18CUB_300001_SM_10006detail6reduce28DeviceReduceSingleTileKernelINS2_10policy_hubIdjN4cuda3__47maximumIvEEE10Policy1000EPdSB_iS8_ddNS5_3std3__410__identityEEEvT0_T1_T2_T3_T4_T6_E12temp_storage+16];
	setp.lt.f64 	%p152, %fd380, %fd257;
	selp.f64 	%fd258, %fd257, %fd380, %p152;
	ld.shared.f64 	%fd259, [_ZZN3cub18CUB_300001_SM_10006detail6reduce28DeviceReduceSingleTileKernelINS2_10policy_hubIdjN4cuda3__47maximumIvEEE10Policy1000EPdSB_iS8_ddNS5_3std3__410__identityEEEvT0_T1_T2_T3_T4_T6_E12temp_storage+24];
	setp.lt.f64 	%p153, %fd258, %fd259;
	selp.f64 	%fd260, %fd259, %fd258, %p153;
	ld.shared.f64 	%fd261, [_ZZN3cub18CUB_300001_SM_10006detail6reduce28DeviceReduceSingleTileKernelINS2_10policy_hubIdjN4cuda3__47maximumIvEEE10Policy1000EPdSB_iS8_ddNS5_3std3__410__identityEEEvT0_T1_T2_T3_T4_T6_E12temp_storage+32];
	setp.lt.f64 	%p154, %fd260, %fd261;
	selp.f64 	%fd262, %fd261, %fd260, %p154;
	ld.shared.f64 	%fd263, [_ZZN3cub18CUB_300001_SM_10006detail6reduce28DeviceReduceSingleTileKernelINS2_10policy_hubIdjN4cuda3__47maximumIvEEE10Policy1000EPdSB_iS8_ddNS5_3std3__410__identityEEEvT0_T1_T2_T3_T4_T6_E12temp_storage+40];
	setp.lt.f64 	%p155, %fd262, %fd263;
	selp.f64 	%fd264, %fd263, %fd262, %p155;
	ld.shared.f64 	%fd265, [_ZZN3cub18CUB_300001_SM_10006detail6reduce28DeviceReduceSingleTileKernelINS2_10policy_hubIdjN4cuda3__47maximumIvEEE10Policy1000EPdSB_iS8_ddNS5_3std3__410__identityEEEvT0_T1_T2_T3_T4_T6_E12temp_storage+48];
	setp.lt.f64 	%p156, %fd264, %fd265;
	selp.f64 	%fd266, %fd265, %fd264, %p156;
	ld.shared.f64 	%fd267, [_ZZN3cub18CUB_300001_SM_10006detail6reduce28DeviceReduceSingleTileKernelINS2_10policy_hubIdjN4cuda3__47maximumIvEEE10Policy1000EPdSB_iS8_ddNS5_3std3__410__identityEEEvT0_T1_T2_T3_T4_T6_E12temp_storage+56];
	setp.lt.f64 	%p157, %fd266, %fd267;
	selp.f64 	%fd268, %fd267, %fd266, %p157;
	ld.shared.f64 	%fd269, [_ZZN3cub18CUB_300001_SM_10006detail6reduce28DeviceReduceSingleTileKernelINS2_10policy_hubIdjN4cuda3__47maximumIvEEE10Policy1000EPdSB_iS8_ddNS5_3std3__410__identityEEEvT0_T1_T2_T3_T4_T6_E12temp_storage+64];
	setp.lt.f64 	%p158, %fd268, %fd269;
	selp.f64 	%fd380, %fd269, %fd268, %p158;
	bra.uni 	$L__BB7_72;
$L__BB7_38:
	setp.gt.s32 	%p3, %r68, 2047;
	@%p3 bra 	$L__BB7_56;
	mov.u32 	%r35, %tid.x;
	setp.ge.s32 	%p52, %r35, %r68;
	mov.f64 	%fd372, 0d0000000000000000;
	mov.u32 	%r462, %r35;
	@%p52 bra 	$L__BB7_41;
	mul.wide.u32 	%rd81, %r35, 8;
	add.s64 	%rd80, %rd15, %rd81;
	// begin inline asm
	ld.global.nc.u64 %rd79, [%rd80];
	// end inline asm
	mov.b64 	%fd372, %rd79;
	add.s32 	%r462, %r35, 256;
$L__BB7_41:
	setp.ge.s32 	%p53, %r462, %r68;
	@%p53 bra 	$L__BB7_47;
	not.b32 	%r133, %r462;
	add.s32 	%r38, %r68, %r133;
	and.b32  	%r134, %r38, 768;
	setp.eq.s32 	%p54, %r134, 768;
	@%p54 bra 	$L__BB7_45;
	mul.wide.u32 	%rd82, %r462, 8;
	add.s64 	%rd204, %rd15, %rd82;
	shr.u32 	%r135, %r38, 8;
	add.s32 	%r136, %r135, 1;
	and.b32  	%r137, %r136, 3;
	neg.s32 	%r460, %r137;
$L__BB7_44:
	.pragma "nounroll";
	// begin inline asm
	ld.global.nc.u64 %rd83, [%rd204];
	// end inline asm
	mov.b64 	%fd125, %rd83;
	setp.lt.f64 	%p55, %fd372, %fd125;
	selp.f64 	%fd372, %fd125, %fd372, %p55;
	add.s32 	%r462, %r462, 256;
	add.s64 	%rd204, %rd204, 2048;
	add.s32 	%r460, %r460, 1;
	setp.ne.s32 	%p56, %r460, 0;
	@%p56 bra 	$L__BB7_44;
$L__BB7_45:
	setp.lt.u32 	%p57, %r38, 768;
	@%p57 bra 	$L__BB7_47;
$L__BB7_46:
	mul.wide.s32 	%rd93, %r462, 8;
	add.s64 	%rd86, %rd15, %rd93;
	// begin inline asm
	ld.global.nc.u64 %rd85, [%rd86];
	// end inline asm
	mov.b64 	%fd126, %rd85;
	setp.lt.f64 	%p58, %fd372, %fd126;
	selp.f64 	%fd127, %fd126, %fd372, %p58;
	add.s64 	%rd88, %rd86, 2048;
	// begin inline asm
	ld.global.nc.u64 %rd87, [%rd88];
	// end inline asm
	mov.b64 	%fd128, %rd87;
	setp.lt.f64 	%p59, %fd127, %fd128;
	selp.f64 	%fd129, %fd128, %fd127, %p59;
	add.s64 	%rd90, %rd86, 4096;
	// begin inline asm
	ld.global.nc.u64 %rd89, [%rd90];
	// end inline asm
	mov.b64 	%fd130, %rd89;
	setp.lt.f64 	%p60, %fd129, %fd130;
	selp.f64 	%fd131, %fd130, %fd129, %p60;
	add.s64 	%rd92, %rd86, 6144;
	// begin inline asm
	ld.global.nc.u64 %rd91, [%rd92];
	// end inline asm
	mov.b64 	%fd132, %rd91;
	setp.lt.f64 	%p61, %fd131, %fd132;
	selp.f64 	%fd372, %fd132, %fd131, %p61;
	add.s32 	%r462, %r462, 1024;
	setp.lt.s32 	%p62, %r462, %r68;
	@%p62 bra 	$L__BB7_46;
$L__BB7_47:
	setp.lt.s32 	%p63, %r68, 256;
	@%p63 bra 	$L__BB7_52;
	// begin inline asm
	mov.u32 %r201, %laneid;
	// end inline asm
	mov.b64 	%rd104, %fd372;
	mov.b64 	{%r203, %r208}, %rd104;
	mov.b32 	%r209, 1;
	mov.b32 	%r250, 31;
	mov.b32 	%r251, -1;
	// begin inline asm
	shfl.sync.down.b32 %r202, %r203, %r209, %r250, %r251;
	// end inline asm
	// begin inline asm
	shfl.sync.down.b32 %r207, %r208, %r209, %r250, %r251;
	// end inline asm
	mov.b64 	%rd105, {%r202, %r207};
	mov.b64 	%fd180, %rd105;
	setp.gt.s32 	%p91, %r201, 30;
	setp.lt.f64 	%p92, %fd372, %fd180;
	selp.f64 	%fd181, %fd180, %fd372, %p92;
	selp.f64 	%fd182, %fd372, %fd181, %p91;
	mov.b64 	%rd106, %fd182;
	mov.b64 	{%r213, %r218}, %rd106;
	mov.b32 	%r219, 2;
	// begin inline asm
	shfl.sync.down.b32 %r212, %r213, %r219, %r250, %r251;
	// end inline asm
	// begin inline asm
	shfl.sync.down.b32 %r217, %r218, %r219, %r250, %r251;
	// end inline asm
	mov.b64 	%rd107, {%r212, %r217};
	mov.b64 	%fd183, %rd107;
	setp.gt.s32 	%p93, %r201, 29;
	setp.lt.f64 	%p94, %fd182, %fd183;
	selp.f64 	%fd184, %fd183, %fd182, %p94;
	selp.f64 	%fd185, %fd182, %fd184, %p93;
	mov.b64 	%rd108, %fd185;
	mov.b64 	{%r223, %r228}, %rd108;
	mov.b32 	%r229, 4;
	// begin inline asm
	shfl.sync.down.b32 %r222, %r223, %r229, %r250, %r251;
	// end inline asm
	// begin inline asm
	shfl.sync.down.b32 %r227, %r228, %r229, %r250, %r251;
	// end inline asm
	mov.b64 	%rd109, {%r222, %r227};
	mov.b64 	%fd186, %rd109;
	setp.gt.s32 	%p95, %r201, 27;
	setp.lt.f64 	%p96, %fd185, %fd186;
	selp.f64 	%fd187, %fd186, %fd185, %p96;
	selp.f64 	%fd188, %fd185, %fd187, %p95;
	mov.b64 	%rd110, %fd188;
	mov.b64 	{%r233, %r238}, %rd110;
	mov.b32 	%r239, 8;
	// begin inline asm
	shfl.sync.down.b32 %r232, %r233, %r239, %r250, %r251;
	// end inline asm
	// begin inline asm
	shfl.sync.down.b32 %r237, %r238, %r239, %r250, %r251;
	// end inline asm
	mov.b64 	%rd111, {%r232, %r237};
	mov.b64 	%fd189, %rd111;
	setp.gt.s32 	%p97, %r201, 23;
	setp.lt.f64 	%p98, %fd188, %fd189;
	selp.f64 	%fd190, %fd189, %fd188, %p98;
	selp.f64 	%fd191, %fd188, %fd190, %p97;
	mov.b64 	%rd112, %fd191;
	mov.b64 	{%r243, %r248}, %rd112;
	mov.b32 	%r249, 16;
	// begin inline asm
	shfl.sync.down.b32 %r242, %r243, %r249, %r250, %r251;
	// end inline asm
	// begin inline asm
	shfl.sync.down.b32 %r247, %r248, %r249, %r250, %r251;
	// end inline asm
	mov.b64 	%rd113, {%r242, %r247};
	mov.b64 	%fd192, %rd113;
	setp.gt.s32 	%p99, %r201, 15;
	setp.lt.f64 	%p100, %fd191, %fd192;
	selp.f64 	%fd38, %fd192, %fd191, %p100;
	selp.f64 	%fd380, %fd191, %fd38, %p99;
	setp.ne.s32 	%p101, %r201, 0;
	@%p101 bra 	$L__BB7_50;
	shr.u32 	%r252, %r35, 2;
	and.b32  	%r253, %r252, 248;
	mov.u32 	%r254, _ZZN3cub18CUB_300001_SM_10006detail6reduce28DeviceReduceSingleTileKernelINS2_10policy_hubIdjN4cuda3__47maximumIvEEE10Policy1000EPdSB_iS8_ddNS5_3std3__410__identityEEEvT0_T1_T2_T3_T4_T6_E12temp_storage;
	add.s32 	%r255, %r254, %r253;
	st.shared.f64 	[%r255+8], %fd38;
$L__BB7_50:
	bar.sync 	0;
	setp.ne.s32 	%p102, %r35, 0;
	@%p102 bra 	$L__BB7_72;
	ld.shared.f64 	%fd193, [_ZZN3cub18CUB_300001_SM_10006detail6reduce28DeviceReduceSingleTileKernelINS2_10policy_hubIdjN4cuda3__47maximumIvEEE10Policy1000EPdSB_iS8_ddNS5_3std3__410__identityEEEvT0_T1_T2_T3_T4_T6_E12temp_storage+16];
	setp.lt.f64 	%p103, %fd380, %fd193;
	selp.f64 	%fd194, %fd193, %fd380, %p103;
	ld.shared.f64 	%fd195, [_ZZN3cub18CUB_300001_SM_10006detail6reduce28DeviceReduceSingleTileKernelINS2_10policy_hubIdjN4cuda3__47maximumIvEEE10Policy1000EPdSB_iS8_ddNS5_3std3__410__identityEEEvT0_T1_T2_T3_T4_T6_E12temp_storage+24];
	setp.lt.f64 	%p104, %fd194, %fd195;
	selp.f64 	%fd196, %fd195, %fd194, %p104;
	ld.shared.f64 	%fd197, [_ZZN3cub18CUB_300001_SM_10006detail6reduce28DeviceReduceSingleTileKernelINS2_10policy_hubIdjN4cuda3__47maximumIvEEE10Policy1000EPdSB_iS8_ddNS5_3std3__410__identityEEEvT0_T1_T2_T3_T4_T6_E12temp_storage+32];
	setp.lt.f64 	%p105, %fd196, %fd197;
	selp.f64 	%fd198, %fd197, %fd196, %p105;
	ld.shared.f64 	%fd199, [_ZZN3cub18CUB_300001_SM_10006detail6reduce28DeviceReduceSingleTileKernelINS2_10policy_hubIdjN4cuda3__47maximumIvEEE10Policy1000EPdSB_iS8_ddNS5_3std3__410__identityEEEvT0_T1_T2_T3_T4_T6_E12temp_storage+40];
	setp.lt.f64 	%p106, %fd198, %fd199;
	selp.f64 	%fd200, %fd199, %fd198, %p106;
	ld.shared.f64 	%fd201, [_ZZN3cub18CUB_300001_SM_10006detail6reduce28DeviceReduceSingleTileKernelINS2_10policy_hubIdjN4cuda3__47maximumIvEEE10Policy1000EPdSB_iS8_ddNS5_3std3__410__identityEEEvT0_T1_T2_T3_T4_T6_E12temp_storage+48];
	setp.lt.f64 	%p107, %fd200, %fd201;
	selp.f64 	%fd202, %fd201, %fd200, %p107;
	ld.shared.f64 	%fd203, [_ZZN3cub18CUB_300001_SM_10006detail6reduce28DeviceReduceSingleTileKernelINS2_10policy_hubIdjN4cuda3__47maximumIvEEE10Policy1000EPdSB_iS8_ddNS5_3std3__410__identityEEEvT0_T1_T2_T3_T4_T6_E12temp_storage+56];
	setp.lt.f64 	%p108, %fd202, %fd203;
	selp.f64 	%fd204, %fd203, %fd202, %p108;
	ld.shared.f64 	%fd205, [_ZZN3cub18CUB_300001_SM_10006detail6reduce28DeviceReduceSingleTileKernelINS2_10policy_hubIdjN4cuda3__47maximumIvEEE10Policy1000EPdSB_iS8_ddNS5_3std3__410__identityEEEvT0_T1_T2_T3_T4_T6_E12temp_storage+64];
	setp.lt.f64 	%p109, %fd204, %fd205;
	selp.f64 	%fd380, %fd205, %fd204, %p109;
	bra.uni 	$L__BB7_72;
$L__BB7_52:
	// begin inline asm
	mov.u32 %r138, %laneid;
	// end inline asm
	and.b32  	%r189, %r35, 992;
	add.s32 	%r190, %r189, 32;
	setp.gt.s32 	%p64, %r190, %r68;
	not.b32 	%r191, %r189;
	add.s32 	%r192, %r68, %r191;
	selp.b32 	%r187, %r192, 31, %p64;
	mov.b64 	%rd94, %fd372;
	mov.b64 	{%r140, %r145}, %rd94;
	mov.b32 	%r146, 1;
	mov.b32 	%r188, -1;
	// begin inline asm
	shfl.sync.down.b32 %r139, %r140, %r146, %r187, %r188;
	// end inline asm
	// begin inline asm
	shfl.sync.down.b32 %r144, %r145, %r146, %r187, %r188;
	// end inline asm
	mov.b64 	%rd95, {%r139, %r144};
	mov.b64 	%fd133, %rd95;
	setp.lt.s32 	%p65, %r138, %r187;
	setp.lt.f64 	%p66, %fd372, %fd133;
	selp.f64 	%fd134, %fd133, %fd372, %p66;
	selp.f64 	%fd135, %fd134, %fd372, %p65;
	mov.b64 	%rd96, %fd135;
	mov.b64 	{%r150, %r155}, %rd96;
	mov.b32 	%r156, 2;
	// begin inline asm
	shfl.sync.down.b32 %r149, %r150, %r156, %r187, %r188;
	// end inline asm
	// begin inline asm
	shfl.sync.down.b32 %r154, %r155, %r156, %r187, %r188;
	// end inline asm
	mov.b64 	%rd97, {%r149, %r154};
	mov.b64 	%fd136, %rd97;
	add.s32 	%r193, %r138, 2;
	setp.gt.s32 	%p67, %r193, %r187;
	setp.lt.f64 	%p68, %fd135, %fd136;
	selp.f64 	%fd137, %fd136, %fd135, %p68;
	selp.f64 	%fd138, %fd135, %fd137, %p67;
	mov.b64 	%rd98, %fd138;
	mov.b64 	{%r160, %r165}, %rd98;
	mov.b32 	%r166, 4;
	// begin inline asm
	shfl.sync.down.b32 %r159, %r160, %r166, %r187, %r188;
	// end inline asm
	// begin inline asm
	shfl.sync.down.b32 %r164, %r165, %r166, %r187, %r188;
	// end inline asm
	mov.b64 	%rd99, {%r159, %r164};
	mov.b64 	%fd139, %rd99;
	add.s32 	%r194, %r138, 4;
	setp.gt.s32 	%p69, %r194, %r187;
	setp.lt.f64 	%p70, %fd138, %fd139;
	selp.f64 	%fd140, %fd139, %fd138, %p70;
	selp.f64 	%fd141, %fd138, %fd140, %p69;
	mov.b64 	%rd100, %fd141;
	mov.b64 	{%r170, %r175}, %rd100;
	mov.b32 	%r176, 8;
	// begin inline asm
	shfl.sync.down.b32 %r169, %r170, %r176, %r187, %r188;
	// end inline asm
	// begin inline asm
	shfl.sync.down.b32 %r174, %r175, %r176, %r187, %r188;
	// end inline asm
	mov.b64 	%rd101, {%r169, %r174};
	mov.b64 	%fd142, %rd101;
	add.s32 	%r195, %r138, 8;
	setp.gt.s32 	%p71, %r195, %r187;
	setp.lt.f64 	%p72, %fd141, %fd142;
	selp.f64 	%fd143, %fd142, %fd141, %p72;
	selp.f64 	%fd144, %fd141, %fd143, %p71;
	mov.b64 	%rd102, %fd144;
	mov.b64 	{%r180, %r185}, %rd102;
	mov.b32 	%r186, 16;
	// begin inline asm
	shfl.sync.down.b32 %r179, %r180, %r186, %r187, %r188;
	// end inline asm
	// begin inline asm
	shfl.sync.down.b32 %r184, %r185, %r186, %r187, %r188;
	// end inline asm
	mov.b64 	%rd103, {%r179, %r184};
	mov.b64 	%fd145, %rd103;
	add.s32 	%r196, %r138, 16;
	setp.gt.s32 	%p73, %r196, %r187;
	setp.lt.f64 	%p74, %fd144, %fd145;
	selp.f64 	%fd146, %fd145, %fd144, %p74;
	selp.f64 	%fd380, %fd144, %fd146, %p73;
	setp.ne.s32 	%p75, %r138, 0;
	@%p75 bra 	$L__BB7_54;
	shr.u32 	%r197, %r35, 2;
	and.b32  	%r198, %r197, 248;
	mov.u32 	%r199, _ZZN3cub18CUB_300001_SM_10006detail6reduce28DeviceReduceSingleTileKernelINS2_10policy_hubIdjN4cuda3__47maximumIvEEE10Policy1000EPdSB_iS8_ddNS5_3std3__410__identityEEEvT0_T1_T2_T3_T4_T6_E12temp_storage;
	add.s32 	%r200, %r199, %r198;
	st.shared.f64 	[%r200+8], %fd380;
$L__BB7_54:
	bar.sync 	0;
	setp.ne.s32 	%p76, %r35, 0;
	@%p76 bra 	$L__BB7_72;
	setp.gt.s32 	%p77, %r68, 32;
	ld.shared.f64 	%fd147, [_ZZN3cub18CUB_300001_SM_10006detail6reduce28DeviceReduceSingleTileKernelINS2_10policy_hubIdjN4cuda3__47maximumIvEEE10Policy1000EPdSB_iS8_ddNS5_3std3__410__identityEEEvT0_T1_T2_T3_T4_T6_E12temp_storage+16];
	setp.lt.f64 	%p78, %fd380, %fd147;
	selp.f64 	%fd149, %fd147, %fd380, %p78;
	selp.f64 	%fd150, %fd149, %fd380, %p77;
	setp.gt.s32 	%p79, %r68, 64;
	ld.shared.f64 	%fd152, [_ZZN3cub18CUB_300001_SM_10006detail6reduce28DeviceReduceSingleTileKernelINS2_10policy_hubIdjN4cuda3__47maximumIvEEE10Policy1000EPdSB_iS8_ddNS5_3std3__410__identityEEEvT0_T1_T2_T3_T4_T6_E12temp_storage+24];
	setp.lt.f64 	%p80, %fd150, %fd152;
	selp.f64 	%fd154, %fd152, %fd150, %p80;
	selp.f64 	%fd155, %fd154, %fd150, %p79;
	setp.gt.s32 	%p81, %r68, 96;
	ld.shared.f64 	%fd157, [_ZZN3cub18CUB_300001_SM_10006detail6reduce28DeviceReduceSingleTileKernelINS2_10policy_hubIdjN4cuda3__47maximumIvEEE10Policy1000EPdSB_iS8_ddNS5_3std3__410__identityEEEvT0_T1_T2_T3_T4_T6_E12temp_storage+32];
	setp.lt.f64 	%p82, %fd155, %fd157;
	selp.f64 	%fd159, %fd157, %fd155, %p82;
	selp.f64 	%fd160, %fd159, %fd155, %p81;
	setp.gt.s32 	%p83, %r68, 128;
	ld.shared.f64 	%fd162, [_ZZN3cub18CUB_300001_SM_10006detail6reduce28DeviceReduceSingleTileKernelINS2_10policy_hubIdjN4cuda3__47maximumIvEEE10Policy1000EPdSB_iS8_ddNS5_3std3__410__identityEEEvT0_T1_T2_T3_T4_T6_E12temp_storage+40];
	setp.lt.f64 	%p84, %fd160, %fd162;
	selp.f64 	%fd164, %fd162, %fd160, %p84;
	selp.f64 	%fd165, %fd164, %fd160, %p83;
	setp.gt.s32 	%p85, %r68, 160;
	ld.shared.f64 	%fd167, [_ZZN3cub18CUB_300001_SM_10006detail6reduce28DeviceReduceSingleTileKernelINS2_10policy_hubIdjN4cuda3__47maximumIvEEE10Policy1000EPdSB_iS8_ddNS5_3std3__410__identityEEEvT0_T1_T2_T3_T4_T6_E12temp_storage+48];
	setp.lt.f64 	%p86, %fd165, %fd167;
	selp.f64 	%fd169, %fd167, %fd165, %p86;
	selp.f64 	%fd170, %fd169, %fd165, %p85;
	setp.gt.s32 	%p87, %r68, 192;
	ld.shared.f64 	%fd172, [_ZZN3cub18CUB_300001_SM_10006detail6reduce28DeviceReduceSingleTileKernelINS2_10policy_hubIdjN4cuda3__47maximumIvEEE10Policy1000EPdSB_iS8_ddNS5_3std3__410__identityEEEvT0_T1_T2_T3_T4_T6_E12temp_storage+56];
	setp.lt.f64 	%p88, %fd170, %fd172;
	selp.f64 	%fd174, %fd172, %fd170, %p88;
	selp.f64 	%fd175, %fd174, %fd170, %p87;
	setp.gt.s32 	%p89, %r68, 224;
	ld.shared.f64 	%fd177, [_ZZN3cub18CUB_300001_SM_10006detail6reduce28DeviceReduceSingleTileKernelINS2_10policy_hubIdjN4cuda3__47maximumIvEEE10Policy1000EPdSB_iS8_ddNS5_3std3__410__identityEEEvT0_T1_T2_T3_T4_T6_E12temp_storage+64];
	setp.lt.f64 	%p90, %fd175, %fd177;
	selp.f64 	%fd179, %fd177, %fd175, %p90;
	selp.f64 	%fd380, %fd179, %fd175, %p89;
	bra.uni 	$L__BB7_72;
$L__BB7_56:
	mov.u32 	%r47, %tid.x;
	mul.wide.u32 	%rd34, %r47, 8;
	add.s64 	%rd19, %rd15, %rd34;
	// begin inline asm
	ld.global.nc.u64 %rd18, [%rd19];
	// end inline asm
	mov.b64 	%fd59, %rd18;
	add.s64 	%rd21, %rd19, 2048;
	// begin inline asm
	ld.global.nc.u64 %rd20, [%rd21];
	// end inline asm
	mov.b64 	%fd60, %rd20;
	add.s64 	%rd23, %rd19, 4096;
	// begin inline asm
	ld.global.nc.u64 %rd22, [%rd23];
	// end inline asm
	mov.b64 	%fd61, %rd22;
	add.s64 	%rd25, %rd19, 6144;
	// begin inline asm
	ld.global.nc.u64 %rd24, [%rd25];
	// end inline asm
	mov.b64 	%fd62, %rd24;
	add.s64 	%rd27, %rd19, 8192;
	// begin inline asm
	ld.global.nc.u64 %rd26, [%rd27];
	// end inline asm
	mov.b64 	%fd63, %rd26;
	add.s64 	%rd29, %rd19, 10240;
	// begin inline asm
	ld.global.nc.u64 %rd28, [%rd29];
	// end inline asm
	mov.b64 	%fd64, %rd28;
	add.s64 	%rd31, %rd19, 12288;
	// begin inline asm
	ld.global.nc.u64 %rd30, [%rd31];
	// end inline asm
	mov.b64 	%fd65, %rd30;
	add.s64 	%rd33, %rd19, 14336;
	// begin inline asm
	ld.global.nc.u64 %rd32, [%rd33];
	// end inline asm
	mov.b64 	%fd66, %rd32;
	setp.lt.f64 	%p4, %fd59, %fd60;
	selp.f64 	%fd67, %fd60, %fd59, %p4;
	setp.lt.f64 	%p5, %fd67, %fd61;
	selp.f64 	%fd68, %fd61, %fd67, %p5;
	setp.lt.f64 	%p6, %fd68, %fd62;
	selp.f64 	%fd69, %fd62, %fd68, %p6;
	setp.lt.f64 	%p7, %fd69, %fd63;
	selp.f64 	%fd70, %fd63, %fd69, %p7;
	setp.lt.f64 	%p8, %fd70, %fd64;
	selp.f64 	%fd71, %fd64, %fd70, %p8;
	setp.lt.f64 	%p9, %fd71, %fd65;
	selp.f64 	%fd72, %fd65, %fd71, %p9;
	setp.lt.f64 	%p10, %fd72, %fd66;
	selp.f64 	%fd379, %fd66, %fd72, %p10;
	setp.lt.u32 	%p11, %r68, 4096;
	mov.b32 	%r465, 2048;
	@%p11 bra 	$L__BB7_60;
	add.s32 	%r48, %r68, -2048;
	mov.b32 	%r465, 2048;
$L__BB7_58:
	mul.wide.s32 	%rd51, %r465, 8;
	add.s64 	%rd36, %rd19, %rd51;
	// begin inline asm
	ld.global.nc.u64 %rd35, [%rd36];
	// end inline asm
	mov.b64 	%fd73, %rd35;
	add.s64 	%rd38, %rd36, 2048;
	// begin inline asm
	ld.global.nc.u64 %rd37, [%rd38];
	// end inline asm
	mov.b64 	%fd74, %rd37;
	add.s64 	%rd40, %rd36, 4096;
	// begin inline asm
	ld.global.nc.u64 %rd39, [%rd40];
	// end inline asm
	mov.b64 	%fd75, %rd39;
	add.s64 	%rd42, %rd36, 6144;
	// begin inline asm
	ld.global.nc.u64 %rd41, [%rd42];
	// end inline asm
	mov.b64 	%fd76, %rd41;
	add.s64 	%rd44, %rd36, 8192;
	// begin inline asm
	ld.global.nc.u64 %rd43, [%rd44];
	// end inline asm
	mov.b64 	%fd77, %rd43;
	add.s64 	%rd46, %rd36, 10240;
	// begin inline asm
	ld.global.nc.u64 %rd45, [%rd46];
	// end inline asm
	mov.b64 	%fd78, %rd45;
	add.s64 	%rd48, %rd36, 12288;
	// begin inline asm
	ld.global.nc.u64 %rd47, [%rd48];
	// end inline asm
	mov.b64 	%fd79, %rd47;
	add.s64 	%rd50, %rd36, 14336;
	// begin inline asm
	ld.global.nc.u64 %rd49, [%rd50];
	// end inline asm
	mov.b64 	%fd80, %rd49;
	setp.lt.f64 	%p12, %fd379, %fd73;
	selp.f64 	%fd81, %fd73, %fd379, %p12;
	setp.lt.f64 	%p13, %fd81, %fd74;
	selp.f64 	%fd82, %fd74, %fd81, %p13;
	setp.lt.f64 	%p14, %fd82, %fd75;
	selp.f64 	%fd83, %fd75, %fd82, %p14;
	setp.lt.f64 	%p15, %fd83, %fd76;
	selp.f64 	%fd84, %fd76, %fd83, %p15;
	setp.lt.f64 	%p16, %fd84, %fd77;
	selp.f64 	%fd85, %fd77, %fd84, %p16;
	setp.lt.f64 	%p17, %fd85, %fd78;
	selp.f64 	%fd86, %fd78, %fd85, %p17;
	setp.lt.f64 	%p18, %fd86, %fd79;
	selp.f64 	%fd87, %fd79, %fd86, %p18;
	setp.lt.f64 	%p19, %fd87, %fd80;
	selp.f64 	%fd379, %fd80, %fd87, %p19;
	sub.s32 	%r71, %r68, %r465;
	setp.lt.s32 	%p20, %r71, 2048;
	@%p20 bra 	$L__BB7_68;
	add.s32 	%r465, %r465, 2048;
	setp.le.s32 	%p21, %r465, %r48;
	@%p21 bra 	$L__BB7_58;
$L__BB7_60:
	setp.le.s32 	%p22, %r68, %r465;
	@%p22 bra 	$L__BB7_68;
	sub.s32 	%r52, %r68, %r465;
	setp.ge.s32 	%p23, %r47, %r52;
	@%p23 bra 	$L__BB7_68;
	not.b32 	%r72, %r47;
	add.s32 	%r73, %r68, %r72;
	sub.s32 	%r53, %r73, %r465;
	and.b32  	%r74, %r53, 768;
	setp.eq.s32 	%p24, %r74, 768;
	mov.u32 	%r469, %r47;
	@%p24 bra 	$L__BB7_65;
	add.s32 	%r467, %r47, %r465;
	shr.u32 	%r75, %r53, 8;
	add.s32 	%r76, %r75, 1;
	and.b32  	%r77, %r76, 3;
	neg.s32 	%r466, %r77;
	mov.u32 	%r469, %r47;
$L__BB7_64:
	.pragma "nounroll";
	mul.wide.u32 	%rd54, %r467, 8;
	add.s64 	%rd53, %rd15, %rd54;
	// begin inline asm
	ld.global.nc.u64 %rd52, [%rd53];
	// end inline asm
	mov.b64 	%fd89, %rd52;
	setp.lt.f64 	%p25, %fd379, %fd89;
	selp.f64 	%fd379, %fd89, %fd379, %p25;
	add.s32 	%r469, %r469, 256;
	add.s32 	%r467, %r467, 256;
	add.s32 	%r466, %r466, 1;
	setp.ne.s32 	%p26, %r466, 0;
	@%p26 bra 	$L__BB7_64;
$L__BB7_65:
	setp.lt.u32 	%p27, %r53, 768;
	@%p27 bra 	$L__BB7_68;
	cvt.u64.u32 	%rd55, %r469;
	cvt.u64.u32 	%rd56, %r465;
	add.s64 	%rd57, %rd55, %rd56;
	shl.b64 	%rd58, %rd57, 3;
	add.s64 	%rd59, %rd58, %rd15;
	add.s64 	%rd205, %rd59, 4096;
	add.s32 	%r470, %r469, %r465;
$L__BB7_67:
	mul.wide.u32 	%rd68, %r470, 8;
	add.s64 	%rd61, %rd15, %rd68;
	// begin inline asm
	ld.global.nc.u64 %rd60, [%rd61];
	// end inline asm
	mov.b64 	%fd90, %rd60;
	setp.lt.f64 	%p28, %fd379, %fd90;
	selp.f64 	%fd91, %fd90, %fd379, %p28;
	add.s64 	%rd63, %rd205, -2048;
	// begin inline asm
	ld.global.nc.u64 %rd62, [%rd63];
	// end inline asm
	mov.b64 	%fd92, %rd62;
	setp.lt.f64 	%p29, %fd91, %fd92;
	selp.f64 	%fd93, %fd92, %fd91, %p29;
	// begin inline asm
	ld.global.nc.u64 %rd64, [%rd205];
	// end inline asm
	mov.b64 	%fd94, %rd64;
	setp.lt.f64 	%p30, %fd93, %fd94;
	selp.f64 	%fd95, %fd94, %fd93, %p30;
	add.s64 	%rd67, %rd205, 2048;
	// begin inline asm
	ld.global.nc.u64 %rd66, [%rd67];
	// end inline asm
	mov.b64 	%fd96, %rd66;
	setp.lt.f64 	%p31, %fd95, %fd96;
	selp.f64 	%fd379, %fd96, %fd95, %p31;
	add.s32 	%r469, %r469, 1024;
	add.s64 	%rd205, %rd205, 8192;
	add.s32 	%r470, %r470, 1024;
	setp.lt.s32 	%p32, %r469, %r52;
	@%p32 bra 	$L__BB7_67;
$L__BB7_68:
	// begin inline asm
	mov.u32 %r78, %laneid;
	// end inline asm
	mov.b64 	%rd69, %fd379;
	mov.b64 	{%r80, %r85}, %rd69;
	mov.b32 	%r86, 1;
	mov.b32 	%r127, 31;
	mov.b32 	%r128, -1;
	// begin inline asm
	shfl.sync.down.b32 %r79, %r80, %r86, %r127, %r128;
	// end inline asm
	// begin inline asm
	shfl.sync.down.b32 %r84, %r85, %r86, %r127, %r128;
	// end inline asm
	mov.b64 	%rd70, {%r79, %r84};
	mov.b64 	%fd97, %rd70;
	setp.gt.s32 	%p33, %r78, 30;
	setp.lt.f64 	%p34, %fd379, %fd97;
	selp.f64 	%fd98, %fd97, %fd379, %p34;
	selp.f64 	%fd99, %fd379, %fd98, %p33;
	mov.b64 	%rd71, %fd99;
	mov.b64 	{%r90, %r95}, %rd71;
	mov.b32 	%r96, 2;
	// begin inline asm
	shfl.sync.down.b32 %r89, %r90, %r96, %r127, %r128;
	// end inline asm
	// begin inline asm
	shfl.sync.down.b32 %r94, %r95, %r96, %r127, %r128;
	// end inline asm
	mov.b64 	%rd72, {%r89, %r94};
	mov.b64 	%fd100, %rd72;
	setp.gt.s32 	%p35, %r78, 29;
	setp.lt.f64 	%p36, %fd99, %fd100;
	selp.f64 	%fd101, %fd100, %fd99, %p36;
	selp.f64 	%fd102, %fd99, %fd101, %p35;
	mov.b64 	%rd73, %fd102;
	mov.b64 	{%r100, %r105}, %rd73;
	mov.b32 	%r106, 4;
	// begin inline asm
	shfl.sync.down.b32 %r99, %r100, %r106, %r127, %r128;
	// end inline asm
	// begin inline asm
	shfl.sync.down.b32 %r104, %r105, %r106, %r127, %r128;
	// end inline asm
	mov.b64 	%rd74, {%r99, %r104};
	mov.b64 	%fd103, %rd74;
	setp.gt.s32 	%p37, %r78, 27;
	setp.lt.f64 	%p38, %fd102, %fd103;
	selp.f64 	%fd104, %fd103, %fd102, %p38;
	selp.f64 	%fd105, %fd102, %fd104, %p37;
	mov.b64 	%rd75, %fd105;
	mov.b64 	{%r110, %r115}, %rd75;
	mov.b32 	%r116, 8;
	// begin inline asm
	shfl.sync.down.b32 %r109, %r110, %r116, %r127, %r128;
	// end inline asm
	// begin inline asm
	shfl.sync.down.b32 %r114, %r115, %r116, %r127, %r128;
	// end inline asm
	mov.b64 	%rd76, {%r109, %r114};
	mov.b64 	%fd106, %rd76;
	setp.gt.s32 	%p39, %r78, 23;
	setp.lt.f64 	%p40, %fd105, %fd106;
	selp.f64 	%fd107, %fd106, %fd105, %p40;
	selp.f64 	%fd108, %fd105, %fd107, %p39;
	mov.b64 	%rd77, %fd108;
	mov.b64 	{%r120, %r125}, %rd77;
	mov.b32 	%r126, 16;
	// begin inline asm
	shfl.sync.down.b32 %r119, %r120, %r126, %r127, %r128;
	// end inline asm
	// begin inline asm
	shfl.sync.down.b32 %r124, %r125, %r126, %r127, %r128;
	// end inline asm
	mov.b64 	%rd78, {%r119, %r124};
	mov.b64 	%fd109, %rd78;
	setp.gt.s32 	%p41, %r78, 15;
	setp.lt.f64 	%p42, %fd108, %fd109;
	selp.f64 	%fd54, %fd109, %fd108, %p42;
	selp.f64 	%fd380, %fd108, %fd54, %p41;
	setp.ne.s32 	%p43, %r78, 0;
	@%p43 bra 	$L__BB7_70;
	shr.u32 	%r129, %r47, 2;
	and.b32  	%r130, %r129, 248;
	mov.u32 	%r131, _ZZN3cub18CUB_300001_SM_10006detail6reduce28DeviceReduceSingleTileKernelINS2_10policy_hubIdjN4cuda3__47maximumIvEEE10Policy1000EPdSB_iS8_ddNS5_3std3__410__identityEEEvT0_T1_T2_T3_T4_T6_E12temp_storage;
	add.s32 	%r132, %r131, %r130;
	st.shared.f64 	[%r132+8], %fd54;
$L__BB7_70:
	bar.sync 	0;
	setp.ne.s32 	%p44, %r47, 0;
	@%p44 bra 	$L__BB7_72;
	ld.shared.f64 	%fd110, [_ZZN3cub18CUB_300001_SM_10006detail6reduce28DeviceReduceSingleTileKernelINS2_10policy_hubIdjN4cuda3__47maximumIvEEE10Policy1000EPdSB_iS8_ddNS5_3std3__410__identityEEEvT0_T1_T2_T3_T4_T6_E12temp_storage+16];
	setp.lt.f64 	%p45, %fd380, %fd110;
	selp.f64 	%fd111, %fd110, %fd380, %p45;
	ld.shared.f64 	%fd112, [_ZZN3cub18CUB_300001_SM_10006detail6reduce28DeviceReduceSingleTileKernelINS2_10policy_hubIdjN4cuda3__47maximumIvEEE10Policy1000EPdSB_iS8_ddNS5_3std3__410__identityEEEvT0_T1_T2_T3_T4_T6_E12temp_storage+24];
	setp.lt.f64 	%p46, %fd111, %fd112;
	selp.f64 	%fd113, %fd112, %fd111, %p46;
	ld.shared.f64 	%fd114, [_ZZN3cub18CUB_300001_SM_10006detail6reduce28DeviceReduceSingleTileKernelINS2_10policy_hubIdjN4cuda3__47maximumIvEEE10Policy1000EPdSB_iS8_ddNS5_3std3__410__identityEEEvT0_T1_T2_T3_T4_T6_E12temp_storage+32];
	setp.lt.f64 	%p47, %fd113, %fd114;
	selp.f64 	%fd115, %fd114, %fd113, %p47;
	ld.shared.f64 	%fd116, [_ZZN3cub18CUB_300001_SM_10006detail6reduce28DeviceReduceSingleTileKernelINS2_10policy_hubIdjN4cuda3__47maximumIvEEE10Policy1000EPdSB_iS8_ddNS5_3std3__410__identityEEEvT0_T1_T2_T3_T4_T6_E12temp_storage+40];
	setp.lt.f64 	%p48, %fd115, %fd116;
	selp.f64 	%fd117, %fd116, %fd115, %p48;
	ld.shared.f64 	%fd118, [_ZZN3cub18CUB_300001_SM_10006detail6reduce28DeviceReduceSingleTileKernelINS2_10policy_hubIdjN4cuda3__47maximumIvEEE10Policy1000EPdSB_iS8_ddNS5_3std3__410__identityEEEvT0_T1_T2_T3_T4_T6_E12temp_storage+48];
	setp.lt.f64 	%p49, %fd117, %fd118;
	selp.f64 	%fd119, %fd118, %fd117, %p49;
	ld.shared.f64 	%fd120, [_ZZN3cub18CUB_300001_SM_10006detail6reduce28DeviceReduceSingleTileKernelINS2_10policy_hubIdjN4cuda3__47maximumIvEEE10Policy1000EPdSB_iS8_ddNS5_3std3__410__identityEEEvT0_T1_T2_T3_T4_T6_E12temp_storage+56];
	setp.lt.f64 	%p50, %fd119, %fd120;
	selp.f64 	%fd121, %fd120, %fd119, %p50;
	ld.shared.f64 	%fd122, [_ZZN3cub18CUB_300001_SM_10006detail6reduce28DeviceReduceSingleTileKernelINS2_10policy_hubIdjN4cuda3__47maximumIvEEE10Policy1000EPdSB_iS8_ddNS5_3std3__410__identityEEEvT0_T1_T2_T3_T4_T6_E12temp_storage+64];
	setp.lt.f64 	%p51, %fd121, %fd122;
	selp.f64 	%fd380, %fd122, %fd121, %p51;
$L__BB7_72:
	mov.u32 	%r444, %tid.x;
	setp.ne.s32 	%p217, %r444, 0;
	@%p217 bra 	$L__BB7_74;
	setp.lt.f64 	%p218, %fd58, %fd380;
	selp.f64 	%fd353, %fd380, %fd58, %p218;
	st.global.f64 	[%rd1], %fd353;
$L__BB7_74:
	ret;

}


// ===== COMPILED SASS (sm_100) =====

	.target	sm_100

	.elftype	@"ET_EXEC"


//--------------------- .note.nv.tkinfo           --------------------------
	.section	.note.nv.tkinfo,"",@"SHT_NOTE"
	.sectionflags	@"SHF_NOTE_NV_TKINFO"
	.tkinfo
        /*0018*/ 	.word	0x00000002
        /*0030*/ 	.string	""
        /*0030*/ 	.string	"ptxas"
        /*0030*/ 	.string	"Cuda compilation tools, release 13.0, V13.0.88"
        /*0030*/ 	.string	"Build cuda_13.0.r13.0/compiler.36424714_0"
        /*0030*/ 	.string	"-arch sm_100 -m 64 "



//--------------------- .note.nv.cuinfo           --------------------------
	.section	.note.nv.cuinfo,"",@"SHT_NOTE"
	.sectionflags	@"SHF_NOTE_NV_CUINFO"
        /*0018*/ 	.short	0x0002
        /*001a*/ 	.short	0x0064
        /*001c*/ 	.short	0x0082
	.zero		2


//--------------------- .nv.info                  --------------------------
	.section	.nv.info,"",@"SHT_CUDA_INFO"
	.align	4


	//----- nvinfo : EIATTR_REGCOUNT
	.align		4
        /*0000*/ 	.byte	0x04, 0x2f
        /*0002*/ 	.short	(.L_43 - .L_42)
	.align		4
.L_42:
        /*0004*/ 	.word	index@(_Z4initPdi)
        /*0008*/ 	.word	0x0000001a


	//----- nvinfo : EIATTR_FRAME_SIZE
	.align		4
.L_43:
        /*000c*/ 	.byte	0x04, 0x11
        /*000e*/ 	.short	(.L_45 - .L_44)
	.align		4
.L_44:
        /*0010*/ 	.word	index@($__internal_0_$__cuda_sm20_div_rn_f64_full)
        /*0014*/ 	.word	0x00000000


	//----- nvinfo : EIATTR_FRAME_SIZE
	.align		4
.L_45:
        /*0018*/ 	.byte	0x04, 0x11
        /*001a*/ 	.short	(.L_47 - .L_46)
	.align		4
.L_46:
        /*001c*/ 	.word	index@(_Z4initPdi)
        /*0020*/ 	.word	0x00000000


	//----- nvinfo : EIATTR_REGCOUNT
	.align		4
.L_47:
        /*0024*/ 	.byte	0x04, 0x2f
        /*0026*/ 	.short	(.L_49 - .L_48)
	.align		4
.L_48:
        /*0028*/ 	.word	index@(_Z7computePdS_i)
        /*002c*/ 	.word	0x00000010


	//----- nvinfo : EIATTR_FRAME_SIZE
	.align		4
.L_49:
        /*0030*/ 	.byte	0x04, 0x11
        /*0032*/ 	.short	(.L_51 - .L_50)
	.align		4
.L_50:
        /*0034*/ 	.word	index@(_Z7computePdS_i)
        /*0038*/ 	.word	0x00000000


	//----- nvinfo : EIATTR_REGCOUNT
	.align		4
.L_51:
        /*003c*/ 	.byte	0x04, 0x2f
        /*003e*/ 	.short	(.L_53 - .L_52)
	.align		4
.L_52:
        /*0040*/ 	.word	index@(_Z14loss_calculatePdS_S_)
        /*0044*/ 	.word	0x0000000e


	//----- nvinfo : EIATTR_FRAME_SIZE
	.align		4
.L_53:
        /*0048*/ 	.byte	0x04, 0x11
        /*004a*/ 	.short	(.L_55 - .L_54)
	.align		4
.L_54:
        /*004c*/ 	.word	index@(_Z14loss_calculatePdS_S_)
        /*0050*/ 	.word	0x00000000


	//----- nvinfo : EIATTR_REGCOUNT
	.align		4
.L_55:
        /*0054*/ 	.byte	0x04, 0x2f
        /*0056*/ 	.short	(.L_57 - .L_56)
	.align		4
.L_56:
        /*0058*/ 	.word	index@(_Z8printArrPdi)
        /*005c*/ 	.word	0x00000020


	//----- nvinfo : EIATTR_FRAME_SIZE
	.align		4
.L_57:
        /*0060*/ 	.byte	0x04, 0x11
        /*0062*/ 	.short	(.L_59 - .L_58)
	.align		4
.L_58:
        /*0064*/ 	.word	index@(_Z8printArrPdi)
        /*0068*/ 	.word	0x00000008


	//----- nvinfo : EIATTR_REGCOUNT
	.align		4
.L_59:
        /*006c*/ 	.byte	0x04, 0x2f
        /*006e*/ 	.short	(.L_61 - .L_60)
	.align		4
.L_60:
        /*0070*/ 	.word	index@(_ZN3cub18CUB_300001_SM_10006detail11EmptyKernelIvEEvv)
        /*0074*/ 	.word	0x00000004


	//----- nvinfo : EIATTR_FRAME_SIZE
	.align		4
.L_61:
        /*0078*/ 	.byte	0x04, 0x11
        /*007a*/ 	.short	(.L_63 - .L_62)
	.align		4
.L_62:
        /*007c*/ 	.word	index@(_ZN3cub18CUB_300001_SM_10006detail11EmptyKernelIvEEvv)
        /*0080*/ 	.word	0x00000000


	//----- nvinfo : EIATTR_REGCOUNT
	.align		4
.L_63:
        /*0084*/ 	.byte	0x04, 0x2f
        /*0086*/ 	.short	(.L_65 - .L_64)
	.align		4
.L_64:
        /*0088*/ 	.word	index@(_ZN3cub18CUB_300001_SM_10006detail6reduce28DeviceReduceSingleTileKernelINS2_10policy_hubIdjN4cuda3__47maximumIvEEE10Policy1000EPdSB_jS8_ddNS5_3std3__410__identityEEEvT0_T1_T2_T3_T4_T6_)
        /*008c*/ 	.word	0x0000002c


	//----- nvinfo : EIATTR_FRAME_SIZE
	.align		4
.L_65:
        /*0090*/ 	.byte	0x04, 0x11
        /*0092*/ 	.short	(.L_67 - .L_66)
	.align		4
.L_66:
        /*0094*/ 	.word	index@(_ZN3cub18CUB_300001_SM_10006detail6reduce28DeviceReduceSingleTileKernelINS2_10policy_hubIdjN4cuda3__47maximumIvEEE10Policy1000EPdSB_jS8_ddNS5_3std3__410__identityEEEvT0_T1_T2_T3_T4_T6_)
        /*0098*/ 	.word	0x00000000


	//----- nvinfo : EIATTR_REGCOUNT
	.align		4
.L_67:
        /*009c*/ 	.byte	0x04, 0x2f
        /*009e*/ 	.short	(.L_69 - .L_68)
	.align		4
.L_68:
        /*00a0*/ 	.word	index@(_ZN3cub18CUB_300001_SM_10006detail6reduce18DeviceReduceKernelINS2_10policy_hubIdjN4cuda3__47maximumIvEEE10Policy1000EPdjS8_dNS5_3std3__410__identityEEEvT0_PT3_T1_NS0_13GridEvenShareISI_EET2_T4_)
        /*00a4*/ 	.word	0x0000001c


	//----- nvinfo : EIATTR_FRAME_SIZE
	.align		4
.L_69:
        /*00a8*/ 	.byte	0x04, 0x11
        /*00aa*/ 	.short	(.L_71 - .L_70)
	.align		4
.L_70:
        /*00ac*/ 	.word	index@(_ZN3cub18CUB_300001_SM_10006detail6reduce18DeviceReduceKernelINS2_10policy_hubIdjN4cuda3__47maximumIvEEE10Policy1000EPdjS8_dNS5_3std3__410__identityEEEvT0_PT3_T1_NS0_13GridEvenShareISI_EET2_T4_)
        /*00b0*/ 	.word	0x00000000


	//----- nvinfo : EIATTR_REGCOUNT
	.align		4
.L_71:
        /*00b4*/ 	.byte	0x04, 0x2f
        /*00b6*/ 	.short	(.L_73 - .L_72)
	.align		4
.L_72:
        /*00b8*/ 	.word	index@(_ZN3cub18CUB_300001_SM_10006detail6reduce28DeviceReduceSingleTileKernelINS2_10policy_hubIdjN4cuda3__47maximumIvEEE10Policy1000EPdSB_iS8_ddNS5_3std3__410__identityEEEvT0_T1_T2_T3_T4_T6_)
        /*00bc*/ 	.word	0x00000030


	//----- nvinfo : EIATTR_FRAME_SIZE
	.align		4
.L_73:
        /*00c0*/ 	.byte	0x04, 0x11
        /*00c2*/ 	.short	(.L_75 - .L_74)
	.align		4
.L_74:
        /*00c4*/ 	.word	index@(_ZN3cub18CUB_300001_SM_10006detail6reduce28DeviceReduceSingleTileKernelINS2_10policy_hubIdjN4cuda3__47maximumIvEEE10Policy1000EPdSB_iS8_ddNS5_3std3__410__identityEEEvT0_T1_T2_T3_T4_T6_)
        /*00c8*/ 	.word	0x00000000


	//----- nvinfo : EIATTR_MIN_STACK_SIZE
	.align		4
.L_75:
        /*00cc*/ 	.byte	0x04, 0x12
        /*00ce*/ 	.short	(.L_77 - .L_76)
	.align		4
.L_76:
        /*00d0*/ 	.word	index@(_ZN3cub18CUB_300001_SM_10006detail6reduce28DeviceReduceSingleTileKernelINS2_10policy_hubIdjN4cuda3__47maximumIvEEE10Policy1000EPdSB_iS8_ddNS5_3std3__410__identityEEEvT0_T1_T2_T3_T4_T6_)
        /*00d4*/ 	.word	0x00000000


	//----- nvinfo : EIATTR_MIN_STACK_SIZE
	.align		4
.L_77:
        /*00d8*/ 	.byte	0x04, 0x12
        /*00da*/ 	.short	(.L_79 - .L_78)
	.align		4
.L_78:
        /*00dc*/ 	.word	index@(_ZN3cub18CUB_300001_SM_10006detail6reduce18DeviceReduceKernelINS2_10policy_hubIdjN4cuda3__47maximumIvEEE10Policy1000EPdjS8_dNS5_3std3__410__identityEEEvT0_PT3_T1_NS0_13GridEvenShareISI_EET2_T4_)
        /*00e0*/ 	.word	0x00000000


	//----- nvinfo : EIATTR_MIN_STACK_SIZE
	.align		4
.L_79:
        /*00e4*/ 	.byte	0x04, 0x12
        /*00e6*/ 	.short	(.L_81 - .L_80)
	.align		4
.L_80:
        /*00e8*/ 	.word	index@(_ZN3cub18CUB_300001_SM_10006detail6reduce28DeviceReduceSingleTileKernelINS2_10policy_hubIdjN4cuda3__47maximumIvEEE10Policy1000EPdSB_jS8_ddNS5_3std3__410__identityEEEvT0_T1_T2_T3_T4_T6_)
        /*00ec*/ 	.word	0x00000000


	//----- nvinfo : EIATTR_MIN_STACK_SIZE
	.align		4
.L_81:
        /*00f0*/ 	.byte	0x04, 0x12
        /*00f2*/ 	.short	(.L_83 - .L_82)
	.align		4
.L_82:
        /*00f4*/ 	.word	index@(_ZN3cub18CUB_300001_SM_10006detail11EmptyKernelIvEEvv)
        /*00f8*/ 	.word	0x00000000


	//----- nvinfo : EIATTR_MIN_STACK_SIZE
	.align		4
.L_83:
        /*00fc*/ 	.byte	0x04, 0x12
        /*00fe*/ 	.short	(.L_85 - .L_84)
	.align		4
.L_84:
        /*0100*/ 	.word	index@(_Z8printArrPdi)
        /*0104*/ 	.word	0x00000008


	//----- nvinfo : EIATTR_MIN_STACK_SIZE
	.align		4
.L_85:
        /*0108*/ 	.byte	0x04, 0x12
        /*010a*/ 	.short	(.L_87 - .L_86)
	.align		4
.L_86:
        /*010c*/ 	.word	index@(_Z14loss_calculatePdS_S_)
        /*0110*/ 	.word	0x00000000


	//----- nvinfo : EIATTR_MIN_STACK_SIZE
	.align		4
.L_87:
        /*0114*/ 	.byte	0x04, 0x12
        /*0116*/ 	.short	(.L_89 - .L_88)
	.align		4
.L_88:
        /*0118*/ 	.word	index@(_Z7computePdS_i)
        /*011c*/ 	.word	0x00000000


	//----- nvinfo : EIATTR_MIN_STACK_SIZE
	.align		4
.L_89:
        /*0120*/ 	.byte	0x04, 0x12
        /*0122*/ 	.short	(.L_91 - .L_90)
	.align		4
.L_90:
        /*0124*/ 	.word	index@(_Z4initPdi)
        /*0128*/ 	.word	0x00000000
.L_91:


//--------------------- .nv.compat                --------------------------
	.section	.nv.compat,"",@"SHT_CUDA_COMPAT_INFO"
	.align	4
        /*0000*/ 	.byte	0x02, 0x09, 0x00, 0x00, 0x02, 0x02, 0x01, 0x00, 0x02, 0x05, 0x05, 0x00, 0x03, 0x07, 0x01, 0x01
        /*0010*/ 	.byte	0x02, 0x03, 0x00, 0x00, 0x02, 0x06, 0x01, 0x00, 0x04, 0x0b, 0x08, 0x00, 0x01, 0x00, 0x00, 0x00
        /*0020*/ 	.byte	0x00, 0x00, 0x00, 0x00


//--------------------- .nv.info._ZN3cub18CUB_300001_SM_10006detail6reduce28DeviceReduceSingleTileKernelINS2_10policy_hubIdjN4cuda3__47maximumIvEEE10Policy1000EPdSB_iS8_ddNS5_3std3__410__identityEEEvT0_T1_T2_T3_T4_T6_ --------------------------
	.section	.nv.info._ZN3cub18CUB_300001_SM_10006detail6reduce28DeviceReduceSingleTileKernelINS2_10policy_hubIdjN4cuda3__47maximumIvEEE10Policy1000EPdSB_iS8_ddNS5_3std3__410__identityEEEvT0_T1_T2_T3_T4_T6_,"",@"SHT_CUDA_INFO"
	.sectionflags	@""
	.align	4


	//----- nvinfo : EIATTR_CUDA_API_VERSION
	.align		4
        /*0000*/ 	.byte	0x04, 0x37
        /*0002*/ 	.short	(.L_93 - .L_92)
.L_92:
        /*0004*/ 	.word	0x00000082


	//----- nvinfo : EIATTR_KPARAM_INFO
	.align		4
.L_93:
        /*0008*/ 	.byte	0x04, 0x17
        /*000a*/ 	.short	(.L_95 - .L_94)
.L_94:
        /*000c*/ 	.word	0x00000000
        /*0010*/ 	.short	0x0005
        /*0012*/ 	.short	0x0020
        /*0014*/ 	.byte	0x00, 0xf0, 0x05, 0x00


	//----- nvinfo : EIATTR_KPARAM_INFO
	.align		4
.L_95:
        /*0018*/ 	.byte	0x04, 0x17
        /*001a*/ 	.short	(.L_97 - .L_96)
.L_96:
        /*001c*/ 	.word	0x00000000
        /*0020*/ 	.short	0x0004
        /*0022*/ 	.short	0x0018
        /*0024*/ 	.byte	0x00, 0xf0, 0x21, 0x00


	//----- nvinfo : EIATTR_KPARAM_INFO
	.align		4
.L_97:
        /*0028*/ 	.byte	0x04, 0x17
        /*002a*/ 	.short	(.L_99 - .L_98)
.L_98:
        /*002c*/ 	.word	0x00000000
        /*0030*/ 	.short	0x0003
        /*0032*/ 	.short	0x0014
        /*0034*/ 	.byte	0x00, 0xf0, 0x05, 0x00


	//----- nvinfo : EIATTR_KPARAM_INFO
	.align		4
.L_99:
        /*0038*/ 	.byte	0x04, 0x17
        /*003a*/ 	.short	(.L_101 - .L_100)
.L_100:
        /*003c*/ 	.word	0x00000000
        /*0040*/ 	.short	0x0002
        /*0042*/ 	.short	0x0010
        /*0044*/ 	.byte	0x00, 0xf0, 0x11, 0x00


	//----- nvinfo : EIATTR_KPARAM_INFO
	.align		4
.L_101:
        /*0048*/ 	.byte	0x04, 0x17
        /*004a*/ 	.short	(.L_103 - .L_102)
.L_102:
        /*004c*/ 	.word	0x00000000
        /*0050*/ 	.short	0x0001
        /*0052*/ 	.short	0x0008
        /*0054*/ 	.byte	0x00, 0xf5, 0x21, 0x00


	//----- nvinfo : EIATTR_KPARAM_INFO
	.align		4
.L_103:
        /*0058*/ 	.byte	0x04, 0x17
        /*005a*/ 	.short	(.L_105 - .L_104)
.L_104:
        /*005c*/ 	.word	0x00000000
        /*0060*/ 	.short	0x0000
        /*0062*/ 	.short	0x0000
        /*0064*/ 	.byte	0x00, 0xf5, 0x21, 0x00


	//----- nvinfo : EIATTR_SPARSE_MMA_MASK
	.align		4
.L_105:
        /*0068*/ 	.byte	0x03, 0x50
        /*006a*/ 	.short	0x0000


	//----- nvinfo : EIATTR_MAXREG_COUNT
	.align		4
        /*006c*/ 	.byte	0x03, 0x1b
        /*006e*/ 	.short	0x00ff


	//----- nvinfo : EIATTR_NUM_BARRIERS
	.align		4
        /*0070*/ 	.byte	0x02, 0x4c
        /*0072*/ 	.byte	0x01
	.zero		1


	//----- nvinfo : EIATTR_MERCURY_ISA_VERSION
	.align		4
        /*0074*/ 	.byte	0x03, 0x5f
        /*0076*/ 	.short	0x0101


	//----- nvinfo : EIATTR_COOP_GROUP_MASK_REGIDS
	.align		4
        /*0078*/ 	.byte	0x04, 0x29
        /*007a*/ 	.short	(.L_107 - .L_106)


	//   ....[0]....
.L_106:
        /*007c*/ 	.word	0xffffffff


	//   ....[1]....
        /*0080*/ 	.word	0xffffffff


	//   ....[2]....
        /*0084*/ 	.word	0xffffffff


	//   ....[3]....
        /*0088*/ 	.word	0xffffffff


	//   ....[4]....
        /*008c*/ 	.word	0xffffffff


	//   ....[5]....
        /*0090*/ 	.word	0xffffffff


	//   ....[6]....
        /*0094*/ 	.word	0xffffffff


	//   ....[7]....
        /*0098*/ 	.word	0xffffffff


	//   ....[8]....
        /*009c*/ 	.word	0xffffffff


	//   ....[9]....
        /*00a0*/ 	.word	0xffffffff


	//   ....[10]....
        /*00a4*/ 	.word	0xffffffff


	//   ....[11]....
        /*00a8*/ 	.word	0xffffffff


	//   ....[12]....
        /*00ac*/ 	.word	0xffffffff


	//   ....[13]....
        /*00b0*/ 	.word	0xffffffff


	//   ....[14]....
        /*00b4*/ 	.word	0xffffffff


	//   ....[15]....
        /*00b8*/ 	.word	0xffffffff


	//   ....[16]....
        /*00bc*/ 	.word	0xffffffff


	//   ....[17]....
        /*00c0*/ 	.word	0xffffffff


	//   ....[18]....
        /*00c4*/ 	.word	0xffffffff


	//   ....[19]....
        /*00c8*/ 	.word	0xffffffff


	//   ....[20]....
        /*00cc*/ 	.word	0xffffffff


	//   ....[21]....
        /*00d0*/ 	.word	0xffffffff


	//   ....[22]....
        /*00d4*/ 	.word	0xffffffff


	//   ....[23]....
        /*00d8*/ 	.word	0xffffffff


	//   ....[24]....
        /*00dc*/ 	.word	0xffffffff


	//   ....[25]....
        /*00e0*/ 	.word	0xffffffff


	//   ....[26]....
        /*00e4*/ 	.word	0xffffffff


	//   ....[27]....
        /*00e8*/ 	.word	0xffffffff


	//   ....[28]....
        /*00ec*/ 	.word	0xffffffff


	//   ....[29]....
        /*00f0*/ 	.word	0xffffffff


	//   ....[30]....
        /*00f4*/ 	.word	0xffffffff


	//   ....[31]....
        /*00f8*/ 	.word	0xffffffff


	//   ....[32]....
        /*00fc*/ 	.word	0xffffffff


	//   ....[33]....
        /*0100*/ 	.word	0xffffffff


	//   ....[34]....
        /*0104*/ 	.word	0xffffffff


	//   ....[35]....
        /*0108*/ 	.word	0xffffffff


	//   ....[36]....
        /*010c*/ 	.word	0xffffffff


	//   ....[37]....
        /*0110*/ 	.word	0xffffffff


	//   ....[38]....
        /*0114*/ 	.word	0xffffffff


	//   ....[39]....
        /*0118*/ 	.word	0xffffffff


	//   ....[40]....
        /*011c*/ 	.word	0xffffffff


	//   ....[41]....
        /*0120*/ 	.word	0xffffffff


	//   ....[42]....
        /*0124*/ 	.word	0xffffffff


	//   ....[43]....
        /*0128*/ 	.word	0xffffffff


	//   ....[44]....
        /*012c*/ 	.word	0xffffffff


	//   ....[45]....
        /*0130*/ 	.word	0xffffffff


	//   ....[46]....
        /*0134*/ 	.word	0xffffffff


	//   ....[47]....
        /*0138*/ 	.word	0xffffffff


	//   ....[48]....
        /*013c*/ 	.word	0xffffffff


	//   ....[49]....
        /*0140*/ 	.word	0xffffffff


	//   ....[50]....
        /*0144*/ 	.word	0xffffffff


	//   ....[51]....
        /*0148*/ 	.word	0xffffffff


	//   ....[52]....
        /*014c*/ 	.word	0xffffffff


	//   ....[53]....
        /*0150*/ 	.word	0xffffffff


	//   ....[54]....
        /*0154*/ 	.word	0xffffffff


	//   ....[55]....
        /*0158*/ 	.word	0xffffffff


	//   ....[56]....
        /*015c*/ 	.word	0xffffffff


	//   ....[57]....
        /*0160*/ 	.word	0xffffffff


	//   ....[58]....
        /*0164*/ 	.word	0xffffffff


	//   ....[59]....
        /*0168*/ 	.word	0xffffffff


	//----- nvinfo : EIATTR_COOP_GROUP_INSTR_OFFSETS
	.align		4
.L_107:
        /*016c*/ 	.byte	0x04, 0x28
        /*016e*/ 	.short	(.L_109 - .L_108)


	//   ....[0]....
.L_108:
        /*0170*/ 	.word	0x00000d30


	//   ....[1]....
        /*0174*/ 	.word	0x00000d40


	//   ....[2]....
        /*0178*/ 	.word	0x00000dd0


	//   ....[3]....
        /*017c*/ 	.word	0x00000e10


	//   ....[4]....
        /*0180*/ 	.word	0x00000e80


	//   ....[5]....
        /*0184*/ 	.word	0x00000ea0


	//   ....[6]....
        /*0188*/ 	.word	0x00000ef0


	//   ....[7]....
        /*018c*/ 	.word	0x00000f10


	//   ....[8]....
        /*0190*/ 	.word	0x00000f60


	//   ....[9]....
        /*0194*/ 	.word	0x00000f80


	//   ....[10]....
        /*0198*/ 	.word	0x00001280


	//   ....[11]....
        /*019c*/ 	.word	0x00001290


	//   ....[12]....
        /*01a0*/ 	.word	0x00001320


	//   ....[13]....
        /*01a4*/ 	.word	0x00001350


	//   ....[14]....
        /*01a8*/ 	.word	0x000013b0


	//   ....[15]....
        /*01ac*/ 	.word	0x000013e0


	//   ....[16]....
        /*01b0*/ 	.word	0x00001440


	//   ....[17]....
        /*01b4*/ 	.word	0x00001480


	//   ....[18]....
        /*01b8*/ 	.word	0x000014f0


	//   ....[19]....
        /*01bc*/ 	.word	0x00001530


	//   ....[20]....
        /*01c0*/ 	.word	0x00002960


	//   ....[21]....
        /*01c4*/ 	.word	0x00002970


	//   ....[22]....
        /*01c8*/ 	.word	0x00002a00


	//   ....[23]....
        /*01cc*/ 	.word	0x00002a30


	//   ....[24]....
        /*01d0*/ 	.word	0x00002aa0


	//   ....[25]....
        /*01d4*/ 	.word	0x00002ac0


	//   ....[26]....
        /*01d8*/ 	.word	0x00002b20


	//   ....[27]....
        /*01dc*/ 	.word	0x00002b30


	//   ....[28]....
        /*01e0*/ 	.word	0x00002b80


	//   ....[29]....
        /*01e4*/ 	.word	0x00002b90


	//   ....[30]....
        /*01e8*/ 	.word	0x00003a20


	//   ....[31]....
        /*01ec*/ 	.word	0x00003a30


	//   ....[32]....
        /*01f0*/ 	.word	0x00003ac0


	//   ....[33]....
        /*01f4*/ 	.word	0x00003b00


	//   ....[34]....
        /*01f8*/ 	.word	0x00003b80


	//   ....[35]....
        /*01fc*/ 	.word	0x00003bc0


	//   ....[36]....
        /*0200*/ 	.word	0x00003c20


	//   ....[37]....
        /*0204*/ 	.word	0x00003c50


	//   ....[38]....
        /*0208*/ 	.word	0x00003ca0


	//   ....[39]....
        /*020c*/ 	.word	0x00003cd0


	//   ....[40]....
        /*0210*/ 	.word	0x00003fb0


	//   ....[41]....
        /*0214*/ 	.word	0x00003fc0


	//   ....[42]....
        /*0218*/ 	.word	0x00004050


	//   ....[43]....
        /*021c*/ 	.word	0x00004080


	//   ....[44]....
        /*0220*/ 	.word	0x000040d0


	//   ....[45]....
        /*0224*/ 	.word	0x00004100


	//   ....[46]....
        /*0228*/ 	.word	0x00004170


	//   ....[47]....
        /*022c*/ 	.word	0x000041b0


	//   ....[48]....
        /*0230*/ 	.word	0x00004220


	//   ....[49]....
        /*0234*/ 	.word	0x00004250


	//   ....[50]....
        /*0238*/ 	.word	0x00005700


	//   ....[51]....
        /*023c*/ 	.word	0x00005710


	//   ....[52]....
        /*0240*/ 	.word	0x000057a0


	//   ....[53]....
        /*0244*/ 	.word	0x000057e0


	//   ....[54]....
        /*0248*/ 	.word	0x00005860


	//   ....[55]....
        /*024c*/ 	.word	0x000058a0


	//   ....[56]....
        /*0250*/ 	.word	0x00005900


	//   ....[57]....
        /*0254*/ 	.word	0x00005930


	//   ....[58]....
        /*0258*/ 	.word	0x00005980


	//   ....[59]....
        /*025c*/ 	.word	0x000059b0


	//----- nvinfo : EIATTR_VRC_CTA_INIT_COUNT
	.align		4
.L_109:
        /*0260*/ 	.byte	0x02, 0x4a
	.zero		1
	.zero		1


	//----- nvinfo : EIATTR_EXIT_INSTR_OFFSETS
	.align		4
        /*0264*/ 	.byte	0x04, 0x1c
        /*0266*/ 	.short	(.L_111 - .L_110)


	//   ....[0]....
.L_110:
        /*0268*/ 	.word	0x00000080


	//   ....[1]....
        /*026c*/ 	.word	0x000000c0


	//   ....[2]....
        /*0270*/ 	.word	0x00005c20


	//   ....[3]....
        /*0274*/ 	.word	0x00005ca0


	//----- nvinfo : EIATTR_MAX_THREADS
	.align		4
.L_111:
        /*0278*/ 	.byte	0x04, 0x05
        /*027a*/ 	.short	(.L_113 - .L_112)
.L_112:
        /*027c*/ 	.word	0x00000100
        /*0280*/ 	.word	0x00000001
        /*0284*/ 	.word	0x00000001


	//----- nvinfo : EIATTR_CRS_STACK_SIZE
	.align		4
.L_113:
        /*0288*/ 	.byte	0x04, 0x1e
        /*028a*/ 	.short	(.L_115 - .L_114)
.L_114:
        /*028c*/ 	.word	0x00000000


	//----- nvinfo : EIATTR_CBANK_PARAM_SIZE
	.align		4
.L_115:
        /*0290*/ 	.byte	0x03, 0x19
        /*0292*/ 	.short	0x0021


	//----- nvinfo : EIATTR_PARAM_CBANK
	.align		4
        /*0294*/ 	.byte	0x04, 0x0a
        /*0296*/ 	.short	(.L_117 - .L_116)
	.align		4
.L_116:
        /*0298*/ 	.word	index@(.nv.constant0._ZN3cub18CUB_300001_SM_10006detail6reduce28DeviceReduceSingleTileKernelINS2_10policy_hubIdjN4cuda3__47maximumIvEEE10Policy1000EPdSB_iS8_ddNS5_3std3__410__identityEEEvT0_T1_T2_T3_T4_T6_)
        /*029c*/ 	.short	0x0380
        /*029e*/ 	.short	0x0021


	//----- nvinfo : EIATTR_SW_WAR
	.align		4
.L_117:
        /*02a0*/ 	.byte	0x04, 0x36
        /*02a2*/ 	.short	(.L_119 - .L_118)
.L_118:
        /*02a4*/ 	.word	0x00000008
.L_119:


//--------------------- .nv.info._ZN3cub18CUB_300001_SM_10006detail6reduce18DeviceReduceKernelINS2_10policy_hubIdjN4cuda3__47maximumIvEEE10Policy1000EPdjS8_dNS5_3std3__410__identityEEEvT0_PT3_T1_NS0_13GridEvenShareISI_EET2_T4_ --------------------------
	.section	.nv.info._ZN3cub18CUB_300001_SM_10006detail6reduce18DeviceReduceKernelINS2_10policy_hubIdjN4cuda3__47maximumIvEEE10Policy1000EPdjS8_dNS5_3std3__410__identityEEEvT0_PT3_T1_NS0_13GridEvenShareISI_EET2_T4_,"",@"SHT_CUDA_INFO"
	.sectionflags	@""
	.align	4


	//----- nvinfo : EIATTR_CUDA_API_VERSION
	.align		4
        /*0000*/ 	.byte	0x04, 0x37
        /*0002*/ 	.short	(.L_121 - .L_120)
.L_120:
        /*0004*/ 	.word	0x00000082


	//----- nvinfo : EIATTR_KPARAM_INFO
	.align		4
.L_121:
        /*0008*/ 	.byte	0x04, 0x17
        /*000a*/ 	.short	(.L_123 - .L_122)
.L_122:
        /*000c*/ 	.word	0x00000000
        /*0010*/ 	.short	0x0005
        /*0012*/ 	.short	0x003d
        /*0014*/ 	.byte	0x00, 0xf0, 0x05, 0x00


	//----- nvinfo : EIATTR_KPARAM_INFO
	.align		4
.L_123:
        /*0018*/ 	.byte	0x04, 0x17
        /*001a*/ 	.short	(.L_125 - .L_124)
.L_124:
        /*001c*/ 	.word	0x00000000
        /*0020*/ 	.short	0x0004
        /*0022*/ 	.short	0x003c
        /*0024*/ 	.byte	0x00, 0xf0, 0x05, 0x00


	//----- nvinfo : EIATTR_KPARAM_INFO
	.align		4
.L_125:
        /*0028*/ 	.byte	0x04, 0x17
        /*002a*/ 	.short	(.L_127 - .L_126)
.L_126:
        /*002c*/ 	.word	0x00000000
        /*0030*/ 	.short	0x0003
        /*0032*/ 	.short	0x0014
        /*0034*/ 	.byte	0x00, 0xf0, 0xa1, 0x00


	//----- nvinfo : EIATTR_KPARAM_INFO
	.align		4
.L_127:
        /*0038*/ 	.byte	0x04, 0x17
        /*003a*/ 	.short	(.L_129 - .L_128)
.L_128:
        /*003c*/ 	.word	0x00000000
        /*0040*/ 	.short	0x0002
        /*0042*/ 	.short	0x0010
        /*0044*/ 	.byte	0x00, 0xf0, 0x11, 0x00


	//----- nvinfo : EIATTR_KPARAM_INFO
	.align		4
.L_129:
        /*0048*/ 	.byte	0x04, 0x17
        /*004a*/ 	.short	(.L_131 - .L_130)
.L_130:
        /*004c*/ 	.word	0x00000000
        /*0050*/ 	.short	0x0001
        /*0052*/ 	.short	0x0008
        /*0054*/ 	.byte	0x00, 0xf5, 0x21, 0x00


	//----- nvinfo : EIATTR_KPARAM_INFO
	.align		4
.L_131:
        /*0058*/ 	.byte	0x04, 0x17
        /*005a*/ 	.short	(.L_133 - .L_132)
.L_132:
        /*005c*/ 	.word	0x00000000
        /*0060*/ 	.short	0x0000
        /*0062*/ 	.short	0x0000
        /*0064*/ 	.byte	0x00, 0xf5, 0x21, 0x00


	//----- nvinfo : EIATTR_SPARSE_MMA_MASK
	.align		4
.L_133:
        /*0068*/ 	.byte	0x03, 0x50
        /*006a*/ 	.short	0x0000


	//----- nvinfo : EIATTR_MAXREG_COUNT
	.align		4
        /*006c*/ 	.byte	0x03, 0x1b
        /*006e*/ 	.short	0x00ff


	//----- nvinfo : EIATTR_NUM_BARRIERS
	.align		4
        /*0070*/ 	.byte	0x02, 0x4c
        /*0072*/ 	.byte	0x01
	.zero		1


	//----- nvinfo : EIATTR_MERCURY_ISA_VERSION
	.align		4
        /*0074*/ 	.byte	0x03, 0x5f
        /*0076*/ 	.short	0x0101


	//----- nvinfo : EIATTR_COOP_GROUP_MASK_REGIDS
	.align		4
        /*0078*/ 	.byte	0x04, 0x29
        /*007a*/ 	.short	(.L_135 - .L_134)


	//   ....[0]....
.L_134:
        /*007c*/ 	.word	0xffffffff


	//   ....[1]....
        /*0080*/ 	.word	0xffffffff


	//   ....[2]....
        /*0084*/ 	.word	0xffffffff


	//   ....[3]....
        /*0088*/ 	.word	0xffffffff


	//   ....[4]....
        /*008c*/ 	.word	0xffffffff


	//   ....[5]....
        /*0090*/ 	.word	0xffffffff


	//   ....[6]....
        /*0094*/ 	.word	0xffffffff


	//   ....[7]....
        /*0098*/ 	.word	0xffffffff


	//   ....[8]....
        /*009c*/ 	.word	0xffffffff


	//   ....[9]....
        /*00a0*/ 	.word	0xffffffff


	//   ....[10]....
        /*00a4*/ 	.word	0xffffffff


	//   ....[11]....
        /*00a8*/ 	.word	0xffffffff


	//   ....[12]....
        /*00ac*/ 	.word	0xffffffff


	//   ....[13]....
        /*00b0*/ 	.word	0xffffffff


	//   ....[14]....
        /*00b4*/ 	.word	0xffffffff


	//   ....[15]....
        /*00b8*/ 	.word	0xffffffff


	//   ....[16]....
        /*00bc*/ 	.word	0xffffffff


	//   ....[17]....
        /*00c0*/ 	.word	0xffffffff


	//   ....[18]....
        /*00c4*/ 	.word	0xffffffff


	//   ....[19]....
        /*00c8*/ 	.word	0xffffffff


	//   ....[20]....
        /*00cc*/ 	.word	0xffffffff


	//   ....[21]....
        /*00d0*/ 	.word	0xffffffff


	//   ....[22]....
        /*00d4*/ 	.word	0xffffffff


	//   ....[23]....
        /*00d8*/ 	.word	0xffffffff


	//   ....[24]....
        /*00dc*/ 	.word	0xffffffff


	//   ....[25]....
        /*00e0*/ 	.word	0xffffffff


	//   ....[26]....
        /*00e4*/ 	.word	0xffffffff


	//   ....[27]....
        /*00e8*/ 	.word	0xffffffff


	//   ....[28]....
        /*00ec*/ 	.word	0xffffffff


	//   ....[29]....
        /*00f0*/ 	.word	0xffffffff


	//   ....[30]....
        /*00f4*/ 	.word	0xffffffff


	//   ....[31]....
        /*00f8*/ 	.word	0xffffffff


	//   ....[32]....
        /*00fc*/ 	.word	0xffffffff


	//   ....[33]....
        /*0100*/ 	.word	0xffffffff


	//   ....[34]....
        /*0104*/ 	.word	0xffffffff


	//   ....[35]....
        /*0108*/ 	.word	0xffffffff


	//   ....[36]....
        /*010c*/ 	.word	0xffffffff


	//   ....[37]....
        /*0110*/ 	.word	0xffffffff


	//   ....[38]....
        /*0114*/ 	.word	0xffffffff


	//   ....[39]....
        /*0118*/ 	.word	0xffffffff


	//   ....[40]....
        /*011c*/ 	.word	0xffffffff


	//   ....[41]....
        /*0120*/ 	.word	0xffffffff


	//   ....[42]....
        /*0124*/ 	.word	0xffffffff


	//   ....[43]....
        /*0128*/ 	.word	0xffffffff


	//   ....[44]....
        /*012c*/ 	.word	0xffffffff


	//   ....[45]....
        /*0130*/ 	.word	0xffffffff


	//   ....[46]....
        /*0134*/ 	.word	0xffffffff


	//   ....[47]....
        /*0138*/ 	.word	0xffffffff


	//   ....[48]....
        /*013c*/ 	.word	0xffffffff


	//   ....[49]....
        /*0140*/ 	.word	0xffffffff


	//   ....[50]....
        /*0144*/ 	.word	0xffffffff


	//   ....[51]....
        /*0148*/ 	.word	0xffffffff


	//   ....[52]....
        /*014c*/ 	.word	0xffffffff


	//   ....[53]....
        /*0150*/ 	.word	0xffffffff


	//   ....[54]....
        /*0154*/ 	.word	0xffffffff


	//   ....[55]....
        /*0158*/ 	.word	0xffffffff


	//   ....[56]....
        /*015c*/ 	.word	0xffffffff


	//   ....[57]....
        /*0160*/ 	.word	0xffffffff


	//   ....[58]....
        /*0164*/ 	.word	0xffffffff


	//   ....[59]....
        /*0168*/ 	.word	0xffffffff


	//----- nvinfo : EIATTR_COOP_GROUP_INSTR_OFFSETS
	.align		4
.L_135:
        /*016c*/ 	.byte	0x04, 0x28
        /*016e*/ 	.short	(.L_137 - .L_136)


	//   ....[0]....
.L_136:
        /*0170*/ 	.word	0x000005c0


	//   ....[1]....
        /*0174*/ 	.word	0x000005d0


	//   ....[2]....
        /*0178*/ 	.word	0x00000660


	//   ....[3]....
        /*017c*/ 	.word	0x00000670


	//   ....[4]....
        /*0180*/ 	.word	0x000006d0


	//   ....[5]....
        /*0184*/ 	.word	0x00000700


	//   ....[6]....
        /*0188*/ 	.word	0x00000780


	//   ....[7]....
        /*018c*/ 	.word	0x00000790


	//   ....[8]....
        /*0190*/ 	.word	0x000007e0


	//   ....[9]....
        /*0194*/ 	.word	0x000007f0


	//   ....[10]....
        /*0198*/ 	.word	0x00000ad0


	//   ....[11]....
        /*019c*/ 	.word	0x00000ae0


	//   ....[12]....
        /*01a0*/ 	.word	0x00000b70


	//   ....[13]....
        /*01a4*/ 	.word	0x00000b90


	//   ....[14]....
        /*01a8*/ 	.word	0x00000bf0


	//   ....[15]....
        /*01ac*/ 	.word	0x00000c10


	//   ....[16]....
        /*01b0*/ 	.word	0x00000c70


	//   ....[17]....
        /*01b4*/ 	.word	0x00000ca0


	//   ....[18]....
        /*01b8*/ 	.word	0x00000d20


	//   ....[19]....
        /*01bc*/ 	.word	0x00000d40


	//   ....[20]....
        /*01c0*/ 	.word	0x00001b60


	//   ....[21]....
        /*01c4*/ 	.word	0x00001b70


	//   ....[22]....
        /*01c8*/ 	.word	0x00001c00


	//   ....[23]....
        /*01cc*/ 	.word	0x00001c30


	//   ....[24]....
        /*01d0*/ 	.word	0x00001ca0


	//   ....[25]....
        /*01d4*/ 	.word	0x00001cc0


	//   ....[26]....
        /*01d8*/ 	.word	0x00001d20


	//   ....[27]....
        /*01dc*/ 	.word	0x00001d30


	//   ....[28]....
        /*01e0*/ 	.word	0x00001d80


	//   ....[29]....
        /*01e4*/ 	.word	0x00001d90


	//   ....[30]....
        /*01e8*/ 	.word	0x00002530


	//   ....[31]....
        /*01ec*/ 	.word	0x00002540


	//   ....[32]....
        /*01f0*/ 	.word	0x000025d0


	//   ....[33]....
        /*01f4*/ 	.word	0x000025e0


	//   ....[34]....
        /*01f8*/ 	.word	0x00002640


	//   ....[35]....
        /*01fc*/ 	.word	0x00002670


	//   ....[36]....
        /*0200*/ 	.word	0x000026f0


	//   ....[37]....
        /*0204*/ 	.word	0x00002700


	//   ....[38]....
        /*0208*/ 	.word	0x00002750


	//   ....[39]....
        /*020c*/ 	.word	0x00002760


	//   ....[40]....
        /*0210*/ 	.word	0x00002a60


	//   ....[41]....
        /*0214*/ 	.word	0x00002a70


	//   ....[42]....
        /*0218*/ 	.word	0x00002b00


	//   ....[43]....
        /*021c*/ 	.word	0x00002b20


	//   ....[44]....
        /*0220*/ 	.word	0x00002b80


	//   ....[45]....
        /*0224*/ 	.word	0x00002ba0


	//   ....[46]....
        /*0228*/ 	.word	0x00002c00


	//   ....[47]....
        /*022c*/ 	.word	0x00002c40


	//   ....[48]....
        /*0230*/ 	.word	0x00002cc0


	//   ....[49]....
        /*0234*/ 	.word	0x00002ce0


	//   ....[50]....
        /*0238*/ 	.word	0x00003b40


	//   ....[51]....
        /*023c*/ 	.word	0x00003b50


	//   ....[52]....
        /*0240*/ 	.word	0x00003be0


	//   ....[53]....
        /*0244*/ 	.word	0x00003bf0


	//   ....[54]....
        /*0248*/ 	.word	0x00003c50


	//   ....[55]....
        /*024c*/ 	.word	0x00003c80


	//   ....[56]....
        /*0250*/ 	.word	0x00003d00


	//   ....[57]....
        /*0254*/ 	.word	0x00003d10


	//   ....[58]....
        /*0258*/ 	.word	0x00003d60


	//   ....[59]....
        /*025c*/ 	.word	0x00003d70


	//----- nvinfo : EIATTR_VRC_CTA_INIT_COUNT
	.align		4
.L_137:
        /*0260*/ 	.byte	0x02, 0x4a
	.zero		1
	.zero		1


	//----- nvinfo : EIATTR_EXIT_INSTR_OFFSETS
	.align		4
        /*0264*/ 	.byte	0x04, 0x1c
        /*0266*/ 	.short	(.L_139 - .L_138)


	//   ....[0]....
.L_138:
        /*0268*/ 	.word	0x00003fe0


	//   ....[1]....
        /*026c*/ 	.word	0x00004040


	//----- nvinfo : EIATTR_MAX_THREADS
	.align		4
.L_139:
        /*0270*/ 	.byte	0x04, 0x05
        /*0272*/ 	.short	(.L_141 - .L_140)
.L_140:
        /*0274*/ 	.word	0x00000100
        /*0278*/ 	.word	0x00000001
        /*027c*/ 	.word	0x00000001


	//----- nvinfo : EIATTR_CRS_STACK_SIZE
	.align		4
.L_141:
        /*0280*/ 	.byte	0x04, 0x1e
        /*0282*/ 	.short	(.L_143 - .L_142)
.L_142:
        /*0284*/ 	.word	0x00000000


	//----- nvinfo : EIATTR_CBANK_PARAM_SIZE
	.align		4
.L_143:
        /*0288*/ 	.byte	0x03, 0x19
        /*028a*/ 	.short	0x003e


	//----- nvinfo : EIATTR_PARAM_CBANK
	.align		4
        /*028c*/ 	.byte	0x04, 0x0a
        /*028e*/ 	.short	(.L_145 - .L_144)
	.align		4
.L_144:
        /*0290*/ 	.word	index@(.nv.constant0._ZN3cub18CUB_300001_SM_10006detail6reduce18DeviceReduceKernelINS2_10policy_hubIdjN4cuda3__47maximumIvEEE10Policy1000EPdjS8_dNS5_3std3__410__identityEEEvT0_PT3_T1_NS0_13GridEvenShareISI_EET2_T4_)
        /*0294*/ 	.short	0x0380
        /*0296*/ 	.short	0x003e


	//----- nvinfo : EIATTR_SW_WAR
	.align		4
.L_145:
        /*0298*/ 	.byte	0x04, 0x36
        /*029a*/ 	.short	(.L_147 - .L_146)
.L_146:
        /*029c*/ 	.word	0x00000008
.L_147:


//--------------------- .nv.info._ZN3cub18CUB_300001_SM_10006detail6reduce28DeviceReduceSingleTileKernelINS2_10policy_hubIdjN4cuda3__47maximumIvEEE10Policy1000EPdSB_jS8_ddNS5_3std3__410__identityEEEvT0_T1_T2_T3_T4_T6_ --------------------------
	.section	.nv.info._ZN3cub18CUB_300001_SM_10006detail6reduce28DeviceReduceSingleTileKernelINS2_10policy_hubIdjN4cuda3__47maximumIvEEE10Policy1000EPdSB_jS8_ddNS5_3std3__410__identityEEEvT0_T1_T2_T3_T4_T6_,"",@"SHT_CUDA_INFO"
	.sectionflags	@""
	.align	4


	//----- nvinfo : EIATTR_CUDA_API_VERSION
	.align		4
        /*0000*/ 	.byte	0x04, 0x37
        /*0002*/ 	.short	(.L_149 - .L_148)
.L_148:
        /*0004*/ 	.word	0x00000082


	//----- nvinfo : EIATTR_KPARAM_INFO
	.align		4
.L_149:
        /*0008*/ 	.byte	0x04, 0x17
        /*000a*/ 	.short	(.L_151 - .L_150)
.L_150:
        /*000c*/ 	.word	0x00000000
        /*0010*/ 	.short	0x0005
        /*0012*/ 	.short	0x0020
        /*0014*/ 	.byte	0x00, 0xf0, 0x05, 0x00


	//----- nvinfo : EIATTR_KPARAM_INFO
	.align		4
.L_151:
        /*0018*/ 	.byte	0x04, 0x17
        /*001a*/ 	.short	(.L_153 - .L_152)
.L_152:
        /*001c*/ 	.word	0x00000000
        /*0020*/ 	.short	0x0004
        /*0022*/ 	.short	0x0018
        /*0024*/ 	.byte	0x00, 0xf0, 0x21, 0x00


	//----- nvinfo : EIATTR_KPARAM_INFO
	.align		4
.L_153:
        /*0028*/ 	.byte	0x04, 0x17
        /*002a*/ 	.short	(.L_155 - .L_154)
.L_154:
        /*002c*/ 	.word	0x00000000
        /*0030*/ 	.short	0x0003
        /*0032*/ 	.short	0x0014
        /*0034*/ 	.byte	0x00, 0xf0, 0x05, 0x00


	//----- nvinfo : EIATTR_KPARAM_INFO
	.align		4
.L_155:
        /*0038*/ 	.byte	0x04, 0x17
        /*003a*/ 	.short	(.L_157 - .L_156)
.L_156:
        /*003c*/ 	.word	0x00000000
        /*0040*/ 	.short	0x0002
        /*0042*/ 	.short	0x0010
        /*0044*/ 	.byte	0x00, 0xf0, 0x11, 0x00


	//----- nvinfo : EIATTR_KPARAM_INFO
	.align		4
.L_157:
        /*0048*/ 	.byte	0x04, 0x17
        /*004a*/ 	.short	(.L_159 - .L_158)
.L_158:
        /*004c*/ 	.word	0x00000000
        /*0050*/ 	.short	0x0001
        /*0052*/ 	.short	0x0008
        /*0054*/ 	.byte	0x00, 0xf5, 0x21, 0x00


	//----- nvinfo : EIATTR_KPARAM_INFO
	.align		4
.L_159:
        /*0058*/ 	.byte	0x04, 0x17
        /*005a*/ 	.short	(.L_161 - .L_160)
.L_160:
        /*005c*/ 	.word	0x00000000
        /*0060*/ 	.short	0x0000
        /*0062*/ 	.short	0x0000
        /*0064*/ 	.byte	0x00, 0xf5, 0x21, 0x00


	//----- nvinfo : EIATTR_SPARSE_MMA_MASK
	.align		4
.L_161:
        /*0068*/ 	.byte	0x03, 0x50
        /*006a*/ 	.short	0x0000


	//----- nvinfo : EIATTR_MAXREG_COUNT
	.align		4
        /*006c*/ 	.byte	0x03, 0x1b
        /*006e*/ 	.short	0x00ff


	//----- nvinfo : EIATTR_NUM_BARRIERS
	.align		4
        /*0070*/ 	.byte	0x02, 0x4c
        /*0072*/ 	.byte	0x01
	.zero		1


	//----- nvinfo : EIATTR_MERCURY_ISA_VERSION
	.align		4
        /*0074*/ 	.byte	0x03, 0x5f
        /*0076*/ 	.short	0x0101


	//----- nvinfo : EIATTR_COOP_GROUP_MASK_REGIDS
	.align		4
        /*0078*/ 	.byte	0x04, 0x29
        /*007a*/ 	.short	(.L_163 - .L_162)


	//   ....[0]....
.L_162:
        /*007c*/ 	.word	0xffffffff


	//   ....[1]....
        /*0080*/ 	.word	0xffffffff


	//   ....[2]....
        /*0084*/ 	.word	0xffffffff


	//   ....[3]....
        /*0088*/ 	.word	0xffffffff


	//   ....[4]....
        /*008c*/ 	.word	0xffffffff


	//   ....[5]....
        /*0090*/ 	.word	0xffffffff


	//   ....[6]....
        /*0094*/ 	.word	0xffffffff


	//   ....[7]....
        /*0098*/ 	.word	0xffffffff


	//   ....[8]....
        /*009c*/ 	.word	0xffffffff


	//   ....[9]....
        /*00a0*/ 	.word	0xffffffff


	//   ....[10]....
        /*00a4*/ 	.word	0xffffffff


	//   ....[11]....
        /*00a8*/ 	.word	0xffffffff


	//   ....[12]....
        /*00ac*/ 	.word	0xffffffff


	//   ....[13]....
        /*00b0*/ 	.word	0xffffffff


	//   ....[14]....
        /*00b4*/ 	.word	0xffffffff


	//   ....[15]....
        /*00b8*/ 	.word	0xffffffff


	//   ....[16]....
        /*00bc*/ 	.word	0xffffffff


	//   ....[17]....
        /*00c0*/ 	.word	0xffffffff


	//   ....[18]....
        /*00c4*/ 	.word	0xffffffff


	//   ....[19]....
        /*00c8*/ 	.word	0xffffffff


	//   ....[20]....
        /*00cc*/ 	.word	0xffffffff


	//   ....[21]....
        /*00d0*/ 	.word	0xffffffff


	//   ....[22]....
        /*00d4*/ 	.word	0xffffffff


	//   ....[23]....
        /*00d8*/ 	.word	0xffffffff


	//   ....[24]....
        /*00dc*/ 	.word	0xffffffff


	//   ....[25]....
        /*00e0*/ 	.word	0xffffffff


	//   ....[26]....
        /*00e4*/ 	.word	0xffffffff


	//   ....[27]....
        /*00e8*/ 	.word	0xffffffff


	//   ....[28]....
        /*00ec*/ 	.word	0xffffffff


	//   ....[29]....
        /*00f0*/ 	.word	0xffffffff


	//   ....[30]....
        /*00f4*/ 	.word	0xffffffff


	//   ....[31]....
        /*00f8*/ 	.word	0xffffffff


	//   ....[32]....
        /*00fc*/ 	.word	0xffffffff


	//   ....[33]....
        /*0100*/ 	.word	0xffffffff


	//   ....[34]....
        /*0104*/ 	.word	0xffffffff


	//   ....[35]....
        /*0108*/ 	.word	0xffffffff


	//   ....[36]....
        /*010c*/ 	.word	0xffffffff


	//   ....[37]....
        /*0110*/ 	.word	0xffffffff


	//   ....[38]....
        /*0114*/ 	.word	0xffffffff


	//   ....[39]....
        /*0118*/ 	.word	0xffffffff


	//   ....[40]....
        /*011c*/ 	.word	0xffffffff


	//   ....[41]....
        /*0120*/ 	.word	0xffffffff


	//   ....[42]....
        /*0124*/ 	.word	0xffffffff


	//   ....[43]....
        /*0128*/ 	.word	0xffffffff


	//   ....[44]....
        /*012c*/ 	.word	0xffffffff


	//   ....[45]....
        /*0130*/ 	.word	0xffffffff


	//   ....[46]....
        /*0134*/ 	.word	0xffffffff


	//   ....[47]....
        /*0138*/ 	.word	0xffffffff


	//   ....[48]....
        /*013c*/ 	.word	0xffffffff


	//   ....[49]....
        /*0140*/ 	.word	0xffffffff


	//   ....[50]....
        /*0144*/ 	.word	0xffffffff


	//   ....[51]....
        /*0148*/ 	.word	0xffffffff


	//   ....[52]....
        /*014c*/ 	.word	0xffffffff


	//   ....[53]....
        /*0150*/ 	.word	0xffffffff


	//   ....[54]....
        /*0154*/ 	.word	0xffffffff


	//   ....[55]....
        /*0158*/ 	.word	0xffffffff


	//   ....[56]....
        /*015c*/ 	.word	0xffffffff


	//   ....[57]....
        /*0160*/ 	.word	0xffffffff


	//   ....[58]....
        /*0164*/ 	.word	0xffffffff


	//   ....[59]....
        /*0168*/ 	.word	0xffffffff


	//----- nvinfo : EIATTR_COOP_GROUP_INSTR_OFFSETS
	.align		4
.L_163:
        /*016c*/ 	.byte	0x04, 0x28
        /*016e*/ 	.short	(.L_165 - .L_164)


	//   ....[0]....
.L_164:
        /*0170*/ 	.word	0x00000cb0


	//   ....[1]....
        /*0174*/ 	.word	0x00000cc0


	//   ....[2]....
        /*0178*/ 	.word	0x00000d50


	//   ....[3]....
        /*017c*/ 	.word	0x00000d90


	//   ....[4]....
        /*0180*/ 	.word	0x00000e10


	//   ....[5]....
        /*0184*/ 	.word	0x00000e40


	//   ....[6]....
        /*0188*/ 	.word	0x00000e90


	//   ....[7]....
        /*018c*/ 	.word	0x00000ec0


	//   ....[8]....
        /*0190*/ 	.word	0x00000f10


	//   ....[9]....
        /*0194*/ 	.word	0x00000f40


	//   ....[10]....
        /*0198*/ 	.word	0x00001240


	//   ....[11]....
        /*019c*/ 	.word	0x00001250


	//   ....[12]....
        /*01a0*/ 	.word	0x000012e0


	//   ....[13]....
        /*01a4*/ 	.word	0x00001310


	//   ....[14]....
        /*01a8*/ 	.word	0x00001370


	//   ....[15]....
        /*01ac*/ 	.word	0x000013a0


	//   ....[16]....
        /*01b0*/ 	.word	0x00001400


	//   ....[17]....
        /*01b4*/ 	.word	0x00001440


	//   ....[18]....
        /*01b8*/ 	.word	0x000014b0


	//   ....[19]....
        /*01bc*/ 	.word	0x000014f0


	//   ....[20]....
        /*01c0*/ 	.word	0x00002180


	//   ....[21]....
        /*01c4*/ 	.word	0x00002190


	//   ....[22]....
        /*01c8*/ 	.word	0x00002220


	//   ....[23]....
        /*01cc*/ 	.word	0x00002250


	//   ....[24]....
        /*01d0*/ 	.word	0x000022c0


	//   ....[25]....
        /*01d4*/ 	.word	0x000022e0


	//   ....[26]....
        /*01d8*/ 	.word	0x00002340


	//   ....[27]....
        /*01dc*/ 	.word	0x00002350


	//   ....[28]....
        /*01e0*/ 	.word	0x000023a0


	//   ....[29]....
        /*01e4*/ 	.word	0x000023b0


	//   ....[30]....
        /*01e8*/ 	.word	0x000031c0


	//   ....[31]....
        /*01ec*/ 	.word	0x000031d0


	//   ....[32]....
        /*01f0*/ 	.word	0x00003260


	//   ....[33]....
        /*01f4*/ 	.word	0x000032a0


	//   ....[34]....
        /*01f8*/ 	.word	0x00003320


	//   ....[35]....
        /*01fc*/ 	.word	0x00003360


	//   ....[36]....
        /*0200*/ 	.word	0x000033c0


	//   ....[37]....
        /*0204*/ 	.word	0x000033f0


	//   ....[38]....
        /*0208*/ 	.word	0x00003440


	//   ....[39]....
        /*020c*/ 	.word	0x00003470


	//   ....[40]....
        /*0210*/ 	.word	0x00003750


	//   ....[41]....
        /*0214*/ 	.word	0x00003760


	//   ....[42]....
        /*0218*/ 	.word	0x000037f0


	//   ....[43]....
        /*021c*/ 	.word	0x00003820


	//   ....[44]....
        /*0220*/ 	.word	0x00003870


	//   ....[45]....
        /*0224*/ 	.word	0x000038a0


	//   ....[46]....
        /*0228*/ 	.word	0x00003910


	//   ....[47]....
        /*022c*/ 	.word	0x00003950


	//   ....[48]....
        /*0230*/ 	.word	0x000039c0


	//   ....[49]....
        /*0234*/ 	.word	0x000039f0


	//   ....[50]....
        /*0238*/ 	.word	0x00004730


	//   ....[51]....
        /*023c*/ 	.word	0x00004740


	//   ....[52]....
        /*0240*/ 	.word	0x000047d0


	//   ....[53]....
        /*0244*/ 	.word	0x00004800


	//   ....[54]....
        /*0248*/ 	.word	0x00004870


	//   ....[55]....
        /*024c*/ 	.word	0x00004890


	//   ....[56]....
        /*0250*/ 	.word	0x000048f0


	//   ....[57]....
        /*0254*/ 	.word	0x00004900


	//   ....[58]....
        /*0258*/ 	.word	0x00004950


	//   ....[59]....
        /*025c*/ 	.word	0x00004960


	//----- nvinfo : EIATTR_VRC_CTA_INIT_COUNT
	.align		4
.L_165:
        /*0260*/ 	.byte	0x02, 0x4a
	.zero		1
	.zero		1


	//----- nvinfo : EIATTR_EXIT_INSTR_OFFSETS
	.align		4
        /*0264*/ 	.byte	0x04, 0x1c
        /*0266*/ 	.short	(.L_167 - .L_166)


	//   ....[0]....
.L_166:
        /*0268*/ 	.word	0x00000080


	//   ....[1]....
        /*026c*/ 	.word	0x000000c0


	//   ....[2]....
        /*0270*/ 	.word	0x00004bd0


	//   ....[3]....
        /*0274*/ 	.word	0x00004c50


	//----- nvinfo : EIATTR_MAX_THREADS
	.align		4
.L_167:
        /*0278*/ 	.byte	0x04, 0x05
        /*027a*/ 	.short	(.L_169 - .L_168)
.L_168:
        /*027c*/ 	.word	0x00000100
        /*0280*/ 	.word	0x00000001
        /*0284*/ 	.word	0x00000001


	//----- nvinfo : EIATTR_CRS_STACK_SIZE
	.align		4
.L_169:
        /*0288*/ 	.byte	0x04, 0x1e
        /*028a*/ 	.short	(.L_171 - .L_170)
.L_170:
        /*028c*/ 	.word	0x00000000


	//----- nvinfo : EIATTR_CBANK_PARAM_SIZE
	.align		4
.L_171:
        /*0290*/ 	.byte	0x03, 0x19
        /*0292*/ 	.short	0x0021


	//----- nvinfo : EIATTR_PARAM_CBANK
	.align		4
        /*0294*/ 	.byte	0x04, 0x0a
        /*0296*/ 	.short	(.L_173 - .L_172)
	.align		4
.L_172:
        /*0298*/ 	.word	index@(.nv.constant0._ZN3cub18CUB_300001_SM_10006detail6reduce28DeviceReduceSingleTileKernelINS2_10policy_hubIdjN4cuda3__47maximumIvEEE10Policy1000EPdSB_jS8_ddNS5_3std3__410__identityEEEvT0_T1_T2_T3_T4_T6_)
        /*029c*/ 	.short	0x0380
        /*029e*/ 	.short	0x0021


	//----- nvinfo : EIATTR_SW_WAR
	.align		4
.L_173:
        /*02a0*/ 	.byte	0x04, 0x36
        /*02a2*/ 	.short	(.L_175 - .L_174)
.L_174:
        /*02a4*/ 	.word	0x00000008
.L_175:


//--------------------- .nv.info._ZN3cub18CUB_300001_SM_10006detail11EmptyKernelIvEEvv --------------------------
	.section	.nv.info._ZN3cub18CUB_300001_SM_10006detail11EmptyKernelIvEEvv,"",@"SHT_CUDA_INFO"
	.sectionflags	@""
	.align	4


	//----- nvinfo : EIATTR_CUDA_API_VERSION
	.align		4
        /*0000*/ 	.byte	0x04, 0x37
        /*0002*/ 	.short	(.L_177 - .L_176)
.L_176:
        /*0004*/ 	.word	0x00000082


	//----- nvinfo : EIATTR_SPARSE_MMA_MASK
	.align		4
.L_177:
        /*0008*/ 	.byte	0x03, 0x50
        /*000a*/ 	.short	0x0000


	//----- nvinfo : EIATTR_MAXREG_COUNT
	.align		4
        /*000c*/ 	.byte	0x03, 0x1b
        /*000e*/ 	.short	0x00ff


	//----- nvinfo : EIATTR_MERCURY_ISA_VERSION
	.align		4
        /*0010*/ 	.byte	0x03, 0x5f
        /*0012*/ 	.short	0x0101


	//----- nvinfo : EIATTR_VRC_CTA_INIT_COUNT
	.align		4
        /*0014*/ 	.byte	0x02, 0x4a
	.zero		1
	.zero		1


	//----- nvinfo : EIATTR_EXIT_INSTR_OFFSETS
	.align		4
        /*0018*/ 	.byte	0x04, 0x1c
        /*001a*/ 	.short	(.L_179 - .L_178)


	//   ....[0]....
.L_178:
        /*001c*/ 	.word	0x00000010


	//----- nvinfo : EIATTR_SW_WAR
	.align		4
.L_179:
        /*0020*/ 	.byte	0x04, 0x36
        /*0022*/ 	.short	(.L_181 - .L_180)
.L_180:
        /*0024*/ 	.word	0x00000008
.L_181:


//--------------------- .nv.info._Z8printArrPdi   --------------------------
	.section	.nv.info._Z8printArrPdi,"",@"SHT_CUDA_INFO"
	.sectionflags	@""
	.align	4


	//----- nvinfo : EIATTR_CUDA_API_VERSION
	.align		4
        /*0000*/ 	.byte	0x04, 0x37
        /*0002*/ 	.short	(.L_183 - .L_182)
.L_182:
        /*0004*/ 	.word	0x00000082


	//----- nvinfo : EIATTR_KPARAM_INFO
	.align		4
.L_183:
        /*0008*/ 	.byte	0x04, 0x17
        /*000a*/ 	.short	(.L_185 - .L_184)
.L_184:
        /*000c*/ 	.word	0x00000000
        /*0010*/ 	.short	0x0001
        /*0012*/ 	.short	0x0008
        /*0014*/ 	.byte	0x00, 0xf0, 0x11, 0x00


	//----- nvinfo : EIATTR_KPARAM_INFO
	.align		4
.L_185:
        /*0018*/ 	.byte	0x04, 0x17
        /*001a*/ 	.short	(.L_187 - .L_186)
.L_186:
        /*001c*/ 	.word	0x00000000
        /*0020*/ 	.short	0x0000
        /*0022*/ 	.short	0x0000
        /*0024*/ 	.byte	0x00, 0xf5, 0x21, 0x00


	//----- nvinfo : EIATTR_SPARSE_MMA_MASK
	.align		4
.L_187:
        /*0028*/ 	.byte	0x03, 0x50
        /*002a*/ 	.short	0x0000


	//----- nvinfo : EIATTR_MAXREG_COUNT
	.align		4
        /*002c*/ 	.byte	0x03, 0x1b
        /*002e*/ 	.short	0x00ff


	//----- nvinfo : EIATTR_EXTERNS
	.align		4
        /*0030*/ 	.byte	0x04, 0x0f
        /*0032*/ 	.short	(.L_189 - .L_188)


	//   ....[0]....
	.align		4
.L_188:
        /*0034*/ 	.word	index@(vprintf)


	//----- nvinfo : EIATTR_MERCURY_ISA_VERSION
	.align		4
.L_189:
        /*0038*/ 	.byte	0x03, 0x5f
        /*003a*/ 	.short	0x0101


	//----- nvinfo : EIATTR_VRC_CTA_INIT_COUNT
	.align		4
        /*003c*/ 	.byte	0x02, 0x4a
	.zero		1
	.zero		1


	//----- nvinfo : EIATTR_SYSCALL_OFFSETS
	.align		4
        /*0040*/ 	.byte	0x04, 0x46
        /*0042*/ 	.short	(.L_191 - .L_190)


	//   ....[0]....
.L_190:
        /*0044*/ 	.word	0x000002c0


	//   ....[1]....
        /*0048*/ 	.word	0x00000370


	//   ....[2]....
        /*004c*/ 	.word	0x00000410


	//   ....[3]....
        /*0050*/ 	.word	0x000004b0


	//   ....[4]....
        /*0054*/ 	.word	0x00000550


	//   ....[5]....
        /*0058*/ 	.word	0x000005f0


	//   ....[6]....
        /*005c*/ 	.word	0x00000690


	//   ....[7]....
        /*0060*/ 	.word	0x00000730


	//   ....[8]....
        /*0064*/ 	.word	0x000007d0


	//   ....[9]....
        /*0068*/ 	.word	0x00000870


	//   ....[10]....
        /*006c*/ 	.word	0x00000910


	//   ....[11]....
        /*0070*/ 	.word	0x000009b0


	//   ....[12]....
        /*0074*/ 	.word	0x00000a50


	//   ....[13]....
        /*0078*/ 	.word	0x00000af0


	//   ....[14]....
        /*007c*/ 	.word	0x00000b90


	//   ....[15]....
        /*0080*/ 	.word	0x00000c30


	//   ....[16]....
        /*0084*/ 	.word	0x00000df0


	//   ....[17]....
        /*0088*/ 	.word	0x00000ef0


	//   ....[18]....
        /*008c*/ 	.word	0x00000f90


	//   ....[19]....
        /*0090*/ 	.word	0x00001030


	//   ....[20]....
        /*0094*/ 	.word	0x000010d0


	//   ....[21]....
        /*0098*/ 	.word	0x00001170


	//   ....[22]....
        /*009c*/ 	.word	0x00001210


	//   ....[23]....
        /*00a0*/ 	.word	0x000012b0


	//   ....[24]....
        /*00a4*/ 	.word	0x00001400


	//   ....[25]....
        /*00a8*/ 	.word	0x00001500


	//   ....[26]....
        /*00ac*/ 	.word	0x000015a0


	//   ....[27]....
        /*00b0*/ 	.word	0x00001640


	//   ....[28]....
        /*00b4*/ 	.word	0x00001770


	//   ....[29]....
        /*00b8*/ 	.word	0x000018b0


	//   ....[30]....
        /*00bc*/ 	.word	0x00001970


	//   ....[31]....
        /*00c0*/ 	.word	0x000019f0


	//----- nvinfo : EIATTR_EXIT_INSTR_OFFSETS
	.align		4
.L_191:
        /*00c4*/ 	.byte	0x04, 0x1c
        /*00c6*/ 	.short	(.L_193 - .L_192)


	//   ....[0]....
.L_192:
        /*00c8*/ 	.word	0x00000070


	//   ....[1]....
        /*00cc*/ 	.word	0x00001a20


	//----- nvinfo : EIATTR_CRS_STACK_SIZE
	.align		4
.L_193:
        /*00d0*/ 	.byte	0x04, 0x1e
        /*00d2*/ 	.short	(.L_195 - .L_194)
.L_194:
        /*00d4*/ 	.word	0x00000000


	//----- nvinfo : EIATTR_CBANK_PARAM_SIZE
	.align		4
.L_195:
        /*00d8*/ 	.byte	0x03, 0x19
        /*00da*/ 	.short	0x000c


	//----- nvinfo : EIATTR_PARAM_CBANK
	.align		4
        /*00dc*/ 	.byte	0x04, 0x0a
        /*00de*/ 	.short	(.L_197 - .L_196)
	.align		4
.L_196:
        /*00e0*/ 	.word	index@(.nv.constant0._Z8printArrPdi)
        /*00e4*/ 	.short	0x0380
        /*00e6*/ 	.short	0x000c


	//----- nvinfo : EIATTR_SW_WAR
	.align		4
.L_197:
        /*00e8*/ 	.byte	0x04, 0x36
        /*00ea*/ 	.short	(.L_199 - .L_198)
.L_198:
        /*00ec*/ 	.word	0x00000008
.L_199:


//--------------------- .nv.info._Z14loss_calculatePdS_S_ --------------------------
	.section	.nv.info._Z14loss_calculatePdS_S_,"",@"SHT_CUDA_INFO"
	.sectionflags	@""
	.align	4


	//----- nvinfo : EIATTR_CUDA_API_VERSION
	.align		4
        /*0000*/ 	.byte	0x04, 0x37
        /*0002*/ 	.short	(.L_201 - .L_200)
.L_200:
        /*0004*/ 	.word	0x00000082


	//----- nvinfo : EIATTR_KPARAM_INFO
	.align		4
.L_201:
        /*0008*/ 	.byte	0x04, 0x17
        /*000a*/ 	.short	(.L_203 - .L_202)
.L_202:
        /*000c*/ 	.word	0x00000000
        /*0010*/ 	.short	0x0002
        /*0012*/ 	.short	0x0010
        /*0014*/ 	.byte	0x00, 0xf5, 0x21, 0x00


	//----- nvinfo : EIATTR_KPARAM_INFO
	.align		4
.L_203:
        /*0018*/ 	.byte	0x04, 0x17
        /*001a*/ 	.short	(.L_205 - .L_204)
.L_204:
        /*001c*/ 	.word	0x00000000
        /*0020*/ 	.short	0x0001
        /*0022*/ 	.short	0x0008
        /*0024*/ 	.byte	0x00, 0xf5, 0x21, 0x00


	//----- nvinfo : EIATTR_KPARAM_INFO
	.align		4
.L_205:
        /*0028*/ 	.byte	0x04, 0x17
        /*002a*/ 	.short	(.L_207 - .L_206)
.L_206:
        /*002c*/ 	.word	0x00000000
        /*0030*/ 	.short	0x0000
        /*0032*/ 	.short	0x0000
        /*0034*/ 	.byte	0x00, 0xf5, 0x21, 0x00


	//----- nvinfo : EIATTR_SPARSE_MMA_MASK
	.align		4
.L_207:
        /*0038*/ 	.byte	0x03, 0x50
        /*003a*/ 	.short	0x0000


	//----- nvinfo : EIATTR_MAXREG_COUNT
	.align		4
        /*003c*/ 	.byte	0x03, 0x1b
        /*003e*/ 	.short	0x00ff


	//----- nvinfo : EIATTR_MERCURY_ISA_VERSION
	.align		4
        /*0040*/ 	.byte	0x03, 0x5f
        /*0042*/ 	.short	0x0101


	//----- nvinfo : EIATTR_VRC_CTA_INIT_COUNT
	.align		4
        /*0044*/ 	.byte	0x02, 0x4a
	.zero		1
	.zero		1


	//----- nvinfo : EIATTR_EXIT_INSTR_OFFSETS
	.align		4
        /*0048*/ 	.byte	0x04, 0x1c
        /*004a*/ 	.short	(.L_209 - .L_208)


	//   ....[0]....
.L_208:
        /*004c*/ 	.word	0x00000100


	//----- nvinfo : EIATTR_CBANK_PARAM_SIZE
	.align		4
.L_209:
        /*0050*/ 	.byte	0x03, 0x19
        /*0052*/ 	.short	0x0018


	//----- nvinfo : EIATTR_PARAM_CBANK
	.align		4
        /*0054*/ 	.byte	0x04, 0x0a
        /*0056*/ 	.short	(.L_211 - .L_210)
	.align		4
.L_210:
        /*0058*/ 	.word	index@(.nv.constant0._Z14loss_calculatePdS_S_)
        /*005c*/ 	.short	0x0380
        /*005e*/ 	.short	0x0018


	//----- nvinfo : EIATTR_SW_WAR
	.align		4
.L_211:
        /*0060*/ 	.byte	0x04, 0x36
        /*0062*/ 	.short	(.L_213 - .L_212)
.L_212:
        /*0064*/ 	.word	0x00000008
.L_213:


//--------------------- .nv.info._Z7computePdS_i  --------------------------
	.section	.nv.info._Z7computePdS_i,"",@"SHT_CUDA_INFO"
	.sectionflags	@""
	.align	4


	//----- nvinfo : EIATTR_CUDA_API_VERSION
	.align		4
        /*0000*/ 	.byte	0x04, 0x37
        /*0002*/ 	.short	(.L_215 - .L_214)
.L_214:
        /*0004*/ 	.word	0x00000082


	//----- nvinfo : EIATTR_KPARAM_INFO
	.align		4
.L_215:
        /*0008*/ 	.byte	0x04, 0x17
        /*000a*/ 	.short	(.L_217 - .L_216)
.L_216:
        /*000c*/ 	.word	0x00000000
        /*0010*/ 	.short	0x0002
        /*0012*/ 	.short	0x0010
        /*0014*/ 	.byte	0x00, 0xf0, 0x11, 0x00


	//----- nvinfo : EIATTR_KPARAM_INFO
	.align		4
.L_217:
        /*0018*/ 	.byte	0x04, 0x17
        /*001a*/ 	.short	(.L_219 - .L_218)
.L_218:
        /*001c*/ 	.word	0x00000000
        /*0020*/ 	.short	0x0001
        /*0022*/ 	.short	0x0008
        /*0024*/ 	.byte	0x00, 0xf5, 0x21, 0x00


	//----- nvinfo : EIATTR_KPARAM_INFO
	.align		4
.L_219:
        /*0028*/ 	.byte	0x04, 0x17
        /*002a*/ 	.short	(.L_221 - .L_220)
.L_220:
        /*002c*/ 	.word	0x00000000
        /*0030*/ 	.short	0x0000
        /*0032*/ 	.short	0x0000
        /*0034*/ 	.byte	0x00, 0xf5, 0x21, 0x00


	//----- nvinfo : EIATTR_SPARSE_MMA_MASK
	.align		4
.L_221:
        /*0038*/ 	.byte	0x03, 0x50
        /*003a*/ 	.short	0x0000


	//----- nvinfo : EIATTR_MAXREG_COUNT
	.align		4
        /*003c*/ 	.byte	0x03, 0x1b
        /*003e*/ 	.short	0x00ff


	//----- nvinfo : EIATTR_MERCURY_ISA_VERSION
	.align		4
        /*0040*/ 	.byte	0x03, 0x5f
        /*0042*/ 	.short	0x0101


	//----- nvinfo : EIATTR_VRC_CTA_INIT_COUNT
	.align		4
        /*0044*/ 	.byte	0x02, 0x4a
	.zero		1
	.zero		1


	//----- nvinfo : EIATTR_EXIT_INSTR_OFFSETS
	.align		4
        /*0048*/ 	.byte	0x04, 0x1c
        /*004a*/ 	.short	(.L_223 - .L_222)


	//   ....[0]....
.L_222:
        /*004c*/ 	.word	0x00000080


	//   ....[1]....
        /*0050*/ 	.word	0x000000c0


	//   ....[2]....
        /*0054*/ 	.word	0x000001f0


	//----- nvinfo : EIATTR_CBANK_PARAM_SIZE
	.align		4
.L_223:
        /*0058*/ 	.byte	0x03, 0x19
        /*005a*/ 	.short	0x0014


	//----- nvinfo : EIATTR_PARAM_CBANK
	.align		4
        /*005c*/ 	.byte	0x04, 0x0a
        /*005e*/ 	.short	(.L_225 - .L_224)
	.align		4
.L_224:
        /*0060*/ 	.word	index@(.nv.constant0._Z7computePdS_i)
        /*0064*/ 	.short	0x0380
        /*0066*/ 	.short	0x0014


	//----- nvinfo : EIATTR_SW_WAR
	.align		4
.L_225:
        /*0068*/ 	.byte	0x04, 0x36
        /*006a*/ 	.short	(.L_227 - .L_226)
.L_226:
        /*006c*/ 	.word	0x00000008
.L_227:


//--------------------- .nv.info._Z4initPdi       --------------------------
	.section	.nv.info._Z4initPdi,"",@"SHT_CUDA_INFO"
	.sectionflags	@""
	.align	4


	//----- nvinfo : EIATTR_CUDA_API_VERSION
	.align		4
        /*0000*/ 	.byte	0x04, 0x37
        /*0002*/ 	.short	(.L_229 - .L_228)
.L_228:
        /*0004*/ 	.word	0x00000082


	//----- nvinfo : EIATTR_KPARAM_INFO
	.align		4
.L_229:
        /*0008*/ 	.byte	0x04, 0x17
        /*000a*/ 	.short	(.L_231 - .L_230)
.L_230:
        /*000c*/ 	.word	0x00000000
        /*0010*/ 	.short	0x0001
        /*0012*/ 	.short	0x0008
        /*0014*/ 	.byte	0x00, 0xf0, 0x11, 0x00


	//----- nvinfo : EIATTR_KPARAM_INFO
	.align		4
.L_231:
        /*0018*/ 	.byte	0x04, 0x17
        /*001a*/ 	.short	(.L_233 - .L_232)
.L_232:
        /*001c*/ 	.word	0x00000000
        /*0020*/ 	.short	0x0000
        /*0022*/ 	.short	0x0000
        /*0024*/ 	.byte	0x00, 0xf5, 0x21, 0x00


	//----- nvinfo : EIATTR_SPARSE_MMA_MASK
	.align		4
.L_233:
        /*0028*/ 	.byte	0x03, 0x50
        /*002a*/ 	.short	0x0000


	//----- nvinfo : EIATTR_MAXREG_COUNT
	.align		4
        /*002c*/ 	.byte	0x03, 0x1b
        /*002e*/ 	.short	0x00ff


	//----- nvinfo : EIATTR_MERCURY_ISA_VERSION
	.align		4
        /*0030*/ 	.byte	0x03, 0x5f
        /*0032*/ 	.short	0x0101


	//----- nvinfo : EIATTR_VRC_CTA_INIT_COUNT
	.align		4
        /*0034*/ 	.byte	0x02, 0x4a
	.zero		1
	.zero		1


	//----- nvinfo : EIATTR_EXIT_INSTR_OFFSETS
	.align		4
        /*0038*/ 	.byte	0x04, 0x1c
        /*003a*/ 	.short	(.L_235 - .L_234)


	//   ....[0]....
.L_234:
        /*003c*/ 	.word	0x000002f0


	//   ....[1]....
        /*0040*/ 	.word	0x00000c60


	//   ....[2]....
        /*0044*/ 	.word	0x00001110


	//   ....[3]....
        /*0048*/ 	.word	0x00001390


	//----- nvinfo : EIATTR_CRS_STACK_SIZE
	.align		4
.L_235:
        /*004c*/ 	.byte	0x04, 0x1e
        /*004e*/ 	.short	(.L_237 - .L_236)
.L_236:
        /*0050*/ 	.word	0x00000000


	//----- nvinfo : EIATTR_CBANK_PARAM_SIZE
	.align		4
.L_237:
        /*0054*/ 	.byte	0x03, 0x19
        /*0056*/ 	.short	0x000c


	//----- nvinfo : EIATTR_PARAM_CBANK
	.align		4
        /*0058*/ 	.byte	0x04, 0x0a
        /*005a*/ 	.short	(.L_239 - .L_238)
	.align		4
.L_238:
        /*005c*/ 	.word	index@(.nv.constant0._Z4initPdi)
        /*0060*/ 	.short	0x0380
        /*0062*/ 	.short	0x000c


	//----- nvinfo : EIATTR_SW_WAR
	.align		4
.L_239:
        /*0064*/ 	.byte	0x04, 0x36
        /*0066*/ 	.short	(.L_241 - .L_240)
.L_240:
        /*0068*/ 	.word	0x00000008
.L_241:


//--------------------- .nv.callgraph             --------------------------
	.section	.nv.callgraph,"",@"SHT_CUDA_CALLGRAPH"
	.align	4
	.sectionentsize	8
	.align		4
        /*0000*/ 	.word	0x00000000
	.align		4
        /*0004*/ 	.word	0xffffffff
	.align		4
        /*0008*/ 	.word	index@(_Z8printArrPdi)
	.align		4
        /*000c*/ 	.word	index@(vprintf)
	.align		4
        /*0010*/ 	.word	0x00000000
	.align		4
        /*0014*/ 	.word	0xfffffffe
	.align		4
        /*0018*/ 	.word	0x00000000
	.align		4
        /*001c*/ 	.word	0xfffffffd
	.align		4
        /*0020*/ 	.word	0x00000000
	.align		4
        /*0024*/ 	.word	0xfffffffc


//--------------------- .nv.constant4             --------------------------
	.section	.nv.constant4,"a",@progbits
	.align	8
	.align		8
.nv.constant4:
        /*0000*/ 	.dword	_ZN34_INTERNAL_d2fb78e7_4_k_cu_9481f3084cuda3std3__45__cpo5beginE
	.align		8
        /*0008*/ 	.dword	_ZN34_INTERNAL_d2fb78e7_4_k_cu_9481f3084cuda3std3__45__cpo3endE
	.align		8
        /*0010*/ 	.dword	_ZN34_INTERNAL_d2fb78e7_4_k_cu_9481f3084cuda3std3__45__cpo6cbeginE
	.align		8
        /*0018*/ 	.dword	_ZN34_INTERNAL_d2fb78e7_4_k_cu_9481f3084cuda3std3__45__cpo4cendE
	.align		8
        /*0020*/ 	.dword	_ZN34_INTERNAL_d2fb78e7_4_k_cu_9481f3084cuda3std3__45__cpo6rbeginE
	.align		8
        /*0028*/ 	.dword	_ZN34_INTERNAL_d2fb78e7_4_k_cu_9481f3084cuda3std3__45__cpo4rendE
	.align		8
        /*0030*/ 	.dword	_ZN34_INTERNAL_d2fb78e7_4_k_cu_9481f3084cuda3std3__45__cpo7crbeginE
	.align		8
        /*0038*/ 	.dword	_ZN34_INTERNAL_d2fb78e7_4_k_cu_9481f3084cuda3std3__45__cpo5crendE
	.align		8
        /*0040*/ 	.dword	_ZN34_INTERNAL_d2fb78e7_4_k_cu_9481f3084cuda3std3__436_GLOBAL__N__d2fb78e7_4_k_cu_9481f3086ignoreE
	.align		8
        /*0048*/ 	.dword	_ZN34_INTERNAL_d2fb78e7_4_k_cu_9481f3084cuda3std3__419piecewise_constructE
	.align		8
        /*0050*/ 	.dword	_ZN34_INTERNAL_d2fb78e7_4_k_cu_9481f3084cuda3std3__48in_placeE
	.align		8
        /*0058*/ 	.dword	_ZN34_INTERNAL_d2fb78e7_4_k_cu_9481f3084cuda3std3__420unreachable_sentinelE
	.align		8
        /*0060*/ 	.dword	_ZN34_INTERNAL_d2fb78e7_4_k_cu_9481f3084cuda3std3__47nulloptE
	.align		8
        /*0068*/ 	.dword	_ZN34_INTERNAL_d2fb78e7_4_k_cu_9481f3084cuda3std3__48unexpectE
	.align		8
        /*0070*/ 	.dword	_ZN34_INTERNAL_d2fb78e7_4_k_cu_9481f3084cuda3std6ranges3__45__cpo4swapE
	.align		8
        /*0078*/ 	.dword	_ZN34_INTERNAL_d2fb78e7_4_k_cu_9481f3084cuda3std6ranges3__45__cpo9iter_moveE
	.align		8
        /*0080*/ 	.dword	_ZN34_INTERNAL_d2fb78e7_4_k_cu_9481f3084cuda3std6ranges3__45__cpo5beginE
	.align		8
        /*0088*/ 	.dword	_ZN34_INTERNAL_d2fb78e7_4_k_cu_9481f3084cuda3std6ranges3__45__cpo3endE
	.align		8
        /*0090*/ 	.dword	_ZN34_INTERNAL_d2fb78e7_4_k_cu_9481f3084cuda3std6ranges3__45__cpo6cbeginE
	.align		8
        /*0098*/ 	.dword	_ZN34_INTERNAL_d2fb78e7_4_k_cu_9481f3084cuda3std6ranges3__45__cpo4cendE
	.align		8
        /*00a0*/ 	.dword	_ZN34_INTERNAL_d2fb78e7_4_k_cu_9481f3084cuda3std6ranges3__45__cpo7advanceE
	.align		8
        /*00a8*/ 	.dword	_ZN34_INTERNAL_d2fb78e7_4_k_cu_9481f3084cuda3std6ranges3__45__cpo9iter_swapE
	.align		8
        /*00b0*/ 	.dword	_ZN34_INTERNAL_d2fb78e7_4_k_cu_9481f3084cuda3std6ranges3__45__cpo4nextE
	.align		8
        /*00b8*/ 	.dword	_ZN34_INTERNAL_d2fb78e7_4_k_cu_9481f3084cuda3std6ranges3__45__cpo4prevE
	.align		8
        /*00c0*/ 	.dword	_ZN34_INTERNAL_d2fb78e7_4_k_cu_9481f3084cuda3std6ranges3__45__cpo4dataE
	.align		8
        /*00c8*/ 	.dword	_ZN34_INTERNAL_d2fb78e7_4_k_cu_9481f3084cuda3std6ranges3__45__cpo5cdataE
	.align		8
        /*00d0*/ 	.dword	_ZN34_INTERNAL_d2fb78e7_4_k_cu_9481f3084cuda3std6ranges3__45__cpo4sizeE
	.align		8
        /*00d8*/ 	.dword	_ZN34_INTERNAL_d2fb78e7_4_k_cu_9481f3084cuda3std6ranges3__45__cpo5ssizeE
	.align		8
        /*00e0*/ 	.dword	_ZN34_INTERNAL_d2fb78e7_4_k_cu_9481f3084cuda3std6ranges3__45__cpo8distanceE
	.align		8
        /*00e8*/ 	.dword	_ZN34_INTERNAL_d2fb78e7_4_k_cu_9481f3086thrust24THRUST_300001_SM_1000_NS6system6detail10sequential3seqE
	.align		8
        /*00f0*/ 	.dword	_ZN34_INTERNAL_d2fb78e7_4_k_cu_9481f3086thrust24THRUST_300001_SM_1000_NS12placeholders2_1E
	.align		8
        /*00f8*/ 	.dword	_ZN34_INTERNAL_d2fb78e7_4_k_cu_9481f3086thrust24THRUST_300001_SM_1000_NS12placeholders2_2E
	.align		8
        /*0100*/ 	.dword	_ZN34_INTERNAL_d2fb78e7_4_k_cu_9481f3086thrust24THRUST_300001_SM_1000_NS12placeholders2_3E
	.align		8
        /*0108*/ 	.dword	_ZN34_INTERNAL_d2fb78e7_4_k_cu_9481f3086thrust24THRUST_300001_SM_1000_NS12placeholders2_4E
	.align		8
        /*0110*/ 	.dword	_ZN34_INTERNAL_d2fb78e7_4_k_cu_9481f3086thrust24THRUST_300001_SM_1000_NS12placeholders2_5E
	.align		8
        /*0118*/ 	.dword	_ZN34_INTERNAL_d2fb78e7_4_k_cu_9481f3086thrust24THRUST_300001_SM_1000_NS12placeholders2_6E
	.align		8
        /*0120*/ 	.dword	_ZN34_INTERNAL_d2fb78e7_4_k_cu_9481f3086thrust24THRUST_300001_SM_1000_NS12placeholders2_7E
	.align		8
        /*0128*/ 	.dword	_ZN34_INTERNAL_d2fb78e7_4_k_cu_9481f3086thrust24THRUST_300001_SM_1000_NS12placeholders2_8E
	.align		8
        /*0130*/ 	.dword	_ZN34_INTERNAL_d2fb78e7_4_k_cu_9481f3086thrust24THRUST_300001_SM_1000_NS12placeholders2_9E
	.align		8
        /*0138*/ 	.dword	_ZN34_INTERNAL_d2fb78e7_4_k_cu_9481f3086thrust24THRUST_300001_SM_1000_NS12placeholders3_10E
	.align		8
        /*0140*/ 	.dword	$str
	.align		8
        /*0148*/ 	.dword	$str$1
	.align		8
        /*0150*/ 	.dword	vprintf


//--------------------- .text._ZN3cub18CUB_300001_SM_10006detail6reduce28DeviceReduceSingleTileKernelINS2_10policy_hubIdjN4cuda3__47maximumIvEEE10Policy1000EPdSB_iS8_ddNS5_3std3__410__identityEEEvT0_T1_T2_T3_T4_T6_ --------------------------
	.section	.text._ZN3cub18CUB_300001_SM_10006detail6reduce28DeviceReduceSingleTileKernelINS2_10policy_hubIdjN4cuda3__47maximumIvEEE10Policy1000EPdSB_iS8_ddNS5_3std3__410__identityEEEvT0_T1_T2_T3_T4_T6_,"ax",@progbits
	.align	128
        .global         _ZN3cub18CUB_300001_SM_10006detail6reduce28DeviceReduceSingleTileKernelINS2_10policy_hubIdjN4cuda3__47maximumIvEEE10Policy1000EPdSB_iS8_ddNS5_3std3__410__identityEEEvT0_T1_T2_T3_T4_T6_
        .type           _ZN3cub18CUB_300001_SM_10006detail6reduce28DeviceReduceSingleTileKernelINS2_10policy_hubIdjN4cuda3__47maximumIvEEE10Policy1000EPdSB_iS8_ddNS5_3std3__410__identityEEEvT0_T1_T2_T3_T4_T6_,@function
        .size           _ZN3cub18CUB_300001_SM_10006detail6reduce28DeviceReduceSingleTileKernelINS2_10policy_hubIdjN4cuda3__47maximumIvEEE10Policy1000EPdSB_iS8_ddNS5_3std3__410__identityEEEvT0_T1_T2_T3_T4_T6_,(.L_x_196 - _ZN3cub18CUB_300001_SM_10006detail6reduce28DeviceReduceSingleTileKernelINS2_10policy_hubIdjN4cuda3__47maximumIvEEE10Policy1000EPdSB_iS8_ddNS5_3std3__410__identityEEEvT0_T1_T2_T3_T4_T6_)
        .other          _ZN3cub18CUB_300001_SM_10006detail6reduce28DeviceReduceSingleTileKernelINS2_10policy_hubIdjN4cuda3__47maximumIvEEE10Policy1000EPdSB_iS8_ddNS5_3std3__410__identityEEEvT0_T1_T2_T3_T4_T6_,@"STO_CUDA_ENTRY STV_DEFAULT"
_ZN3cub18CUB_300001_SM_10006detail6reduce28DeviceReduceSingleTileKernelINS2_10policy_hubIdjN4cuda3__47maximumIvEEE10Policy1000EPdSB_iS8_ddNS5_3std3__410__identityEEEvT0_T1_T2_T3_T4_T6_:
.text._ZN3cub18CUB_300001_SM_10006detail6reduce28DeviceReduceSingleTileKernelINS2_10policy_hubIdjN4cuda3__47maximumIvEEE10Policy1000EPdSB_iS8_ddNS5_3std3__410__identityEEEvT0_T1_T2_T3_T4_T6_:
[----:B------:R-:W-:Y:S01]  /*0000*/  LDC R1, c[0x0][0x37c] ;  /* 0x0000df00ff017b82 */ /* 0x000fe20000000800 */
[----:B------:R-:W0:Y:S01]  /*0010*/  LDCU UR4, c[0x0][0x390] ;  /* 0x00007200ff0477ac */ /* 0x000e220008000800 */
[----:B------:R-:W1:Y:S01]  /*0020*/  LDCU.64 UR6, c[0x0][0x358] ;  /* 0x00006b00ff0677ac */ /* 0x000e620008000a00 */
[----:B0-----:R-:W-:-:S05]  /*0030*/  IMAD.U32 R4, RZ, RZ, UR4 ;  /* 0x00000004ff047e24 */ /* 0x001fca000f8e00ff */
[----:B------:R-:W-:-:S13]  /*0040*/  ISETP.NE.AND P0, PT, R4, RZ, PT ;  /* 0x000000ff0400720c */ /* 0x000fda0003f05270 */
[----:B-1----:R-:W-:Y:S05]  /*0050*/  @P0 BRA `(.L_x_0) ;  /* 0x00000000001c0947 */ /* 0x002fea0003800000 */
[----:B------:R-:W0:Y:S02]  /*0060*/  S2R R0, SR_TID.X ;  /* 0x0000000000007919 */ /* 0x000e240000002100 */
[----:B0-----:R-:W-:-:S13]  /*0070*/  ISETP.NE.AND P0, PT, R0, RZ, PT ;  /* 0x000000ff0000720c */ /* 0x001fda0003f05270 */
[----:B------:R-:W-:Y:S05]  /*0080*/  @P0 EXIT ;  /* 0x000000000000094d */ /* 0x000fea0003800000 */
[----:B------:R-:W0:Y:S08]  /*0090*/  LDC.64 R2, c[0x0][0x388] ;  /* 0x0000e200ff027b82 */ /* 0x000e300000000a00 */
[----:B------:R-:W0:Y:S02]  /*00a0*/  LDC.64 R4, c[0x0][0x398] ;  /* 0x0000e600ff047b82 */ /* 0x000e240000000a00 */
[----:B0-----:R-:W-:Y:S01]  /*00b0*/  STG.E.64 desc[UR6][R2.64], R4 ;  /* 0x0000000402007986 */ /* 0x001fe2000c101b06 */
[----:B------:R-:W-:Y:S05]  /*00c0*/  EXIT ;  /* 0x000000000000794d */ /* 0x000fea0003800000 */
.L_x_0:
[----:B------:R-:W0:Y:S01]  /*00d0*/  LDCU UR4, c[0x0][0x380] ;  /* 0x00007000ff0477ac */ /* 0x000e220008000800 */
[----:B------:R-:W-:Y:S01]  /*00e0*/  BSSY.RECONVERGENT B0, `(.L_x_1) ;  /* 0x00005b3000007945 */ /* 0x000fe20003800200 */
[----:B0-----:R-:W-:-:S09]  /*00f0*/  ULOP3.LUT UP0, URZ, UR4, 0x1f, URZ, 0xc0, !UPT ;  /* 0x0000001f04ff7892 */ /* 0x001fd2000f80c0ff */
[----:B------:R-:W-:Y:S05]  /*0100*/  BRA.U UP0, `(.L_x_2) ;  /* 0x0000002d003c7547 */ /* 0x000fea000b800000 */
[----:B------:R-:W-:-:S13]  /*0110*/  ISETP.GT.AND P0, PT, R4, 0x7ff, PT ;  /* 0x000007ff0400780c */ /* 0x000fda0003f04270 */
[----:B------:R-:W-:Y:S05]  /*0120*/  @P0 BRA `(.L_x_3) ;  /* 0x0000001400e80947 */ /* 0x000fea0003800000 */
[----:B------:R-:W0:Y:S01]  /*0130*/  S2R R3, SR_TID.X ;  /* 0x0000000000037919 */ /* 0x000e220000002100 */
[----:B------:R-:W-:Y:S01]  /*0140*/  BSSY.RECONVERGENT B1, `(.L_x_4) ;  /* 0x0000009000017945 */ /* 0x000fe20003800200 */
[----:B------:R-:W-:Y:S02]  /*0150*/  CS2R R6, SRZ ;  /* 0x0000000000067805 */ /* 0x000fe4000001ff00 */
[----:B0-----:R-:W-:Y:S01]  /*0160*/  ISETP.GE.AND P0, PT, R3, R4, PT ;  /* 0x000000040300720c */ /* 0x001fe20003f06270 */
[----:B------:R-:W-:-:S12]  /*0170*/  IMAD.MOV.U32 R5, RZ, RZ, R3 ;  /* 0x000000ffff057224 */ /* 0x000fd800078e0003 */
[----:B------:R-:W-:Y:S05]  /*0180*/  @P0 BRA `(.L_x_5) ;  /* 0x0000000000100947 */ /* 0x000fea0003800000 */
[----:B------:R-:W0:Y:S02]  /*0190*/  LDC.64 R6, c[0x0][0x380] ;  /* 0x0000e000ff067b82 */ /* 0x000e240000000a00 */
[----:B0-----:R-:W-:-:S06]  /*01a0*/  IMAD.WIDE.U32 R6, R3, 0x8, R6 ;  /* 0x0000000803067825 */ /* 0x001fcc00078e0006 */
[----:B------:R-:W5:Y:S01]  /*01b0*/  LDG.E.64.CONSTANT R6, desc[UR6][R6.64] ;  /* 0x0000000606067981 */ /* 0x000f62000c1e9b00 */
[----:B------:R-:W-:-:S07]  /*01c0*/  VIADD R5, R3, 0x100 ;  /* 0x0000010003057836 */ /* 0x000fce0000000000 */
.L_x_5:
[----:B------:R-:W-:Y:S05]  /*01d0*/  BSYNC.RECONVERGENT B1 ;  /* 0x0000000000017941 */ /* 0x000fea0003800200 */
.L_x_4:
[----:B------:R-:W-:Y:S01]  /*01e0*/  ISETP.GE.AND P0, PT, R5, R4, PT ;  /* 0x000000040500720c */ /* 0x000fe20003f06270 */
[----:B------:R-:W-:-:S12]  /*01f0*/  BSSY.RECONVERGENT B1, `(.L_x_6) ;  /* 0x00000b0000017945 */ /* 0x000fd80003800200 */
[----:B------:R-:W-:Y:S05]  /*0200*/  @P0 BRA `(.L_x_7) ;  /* 0x0000000800b80947 */ /* 0x000fea0003800000 */
[----:B------:R-:W-:Y:S01]  /*0210*/  LOP3.LUT R9, RZ, R5, RZ, 0x33, !PT ;  /* 0x00000005ff097212 */ /* 0x000fe200078e33ff */
[----:B------:R-:W-:Y:S04]  /*0220*/  BSSY.RECONVERGENT B2, `(.L_x_8) ;  /* 0x0000019000027945 */ /* 0x000fe80003800200 */
[----:B------:R-:W-:-:S05]  /*0230*/  IMAD.IADD R0, R9, 0x1, R4 ;  /* 0x0000000109007824 */ /* 0x000fca00078e0204 */
[C---:B------:R-:W-:Y:S02]  /*0240*/  LOP3.LUT R2, R0.reuse, 0x300, RZ, 0xc0, !PT ;  /* 0x0000030000027812 */ /* 0x040fe400078ec0ff */
[----:B------:R-:W-:Y:S02]  /*0250*/  ISETP.GE.U32.AND P0, PT, R0, 0x300, PT ;  /* 0x000003000000780c */ /* 0x000fe40003f06070 */
[----:B------:R-:W-:-:S13]  /*0260*/  ISETP.NE.AND P1, PT, R2, 0x300, PT ;  /* 0x000003000200780c */ /* 0x000fda0003f25270 */
[----:B------:R-:W-:Y:S05]  /*0270*/  @!P1 BRA `(.L_x_9) ;  /* 0x00000000004c9947 */ /* 0x000fea0003800000 */
[----:B------:R-:W0:Y:S01]  /*0280*/  LDC.64 R8, c[0x0][0x380] ;  /* 0x0000e000ff087b82 */ /* 0x000e220000000a00 */
[----:B------:R-:W-:-:S04]  /*0290*/  LEA.HI R0, R0, 0x1, RZ, 0x18 ;  /* 0x0000000100007811 */ /* 0x000fc800078fc0ff */
[----:B------:R-:W-:-:S05]  /*02a0*/  LOP3.LUT R0, R0, 0x3, RZ, 0xc0, !PT ;  /* 0x0000000300007812 */ /* 0x000fca00078ec0ff */
[----:B------:R-:W-:Y:S02]  /*02b0*/  IMAD.MOV R0, RZ, RZ, -R0 ;  /* 0x000000ffff007224 */ /* 0x000fe400078e0a00 */
[----:B0-----:R-:W-:-:S04]  /*02c0*/  IMAD.WIDE.U32 R8, R5, 0x8, R8 ;  /* 0x0000000805087825 */ /* 0x001fc800078e0008 */
[----:B------:R-:W-:Y:S02]  /*02d0*/  IMAD.MOV.U32 R2, RZ, RZ, R8 ;  /* 0x000000ffff027224 */ /* 0x000fe400078e0008 */
[----:B------:R-:W-:-:S07]  /*02e0*/  IMAD.MOV.U32 R11, RZ, RZ, R9 ;  /* 0x000000ffff0b7224 */ /* 0x000fce00078e0009 */
.L_x_10:
[----:B------:R-:W-:Y:S02]  /*02f0*/  IMAD.MOV.U32 R8, RZ, RZ, R2 ;  /* 0x000000ffff087224 */ /* 0x000fe400078e0002 */
[----:B------:R-:W-:-:S06]  /*0300*/  IMAD.MOV.U32 R9, RZ, RZ, R11 ;  /* 0x000000ffff097224 */ /* 0x000fcc00078e000b */
[----:B------:R-:W2:Y:S01]  /*0310*/  LDG.E.64.CONSTANT R8, desc[UR6][R8.64] ;  /* 0x0000000608087981 */ /* 0x000ea2000c1e9b00 */
[----:B------:R-:W-:Y:S01]  /*0320*/  VIADD R0, R0, 0x1 ;  /* 0x0000000100007836 */ /* 0x000fe20000000000 */
[----:B------:R-:W-:Y:S01]  /*0330*/  IADD3 R2, P3, PT, R2, 0x800, RZ ;  /* 0x0000080002027810 */ /* 0x000fe20007f7e0ff */
[----:B------:R-:W-:-:S03]  /*0340*/  VIADD R5, R5, 0x100 ;  /* 0x0000010005057836 */ /* 0x000fc60000000000 */
[----:B------:R-:W-:Y:S01]  /*0350*/  ISETP.NE.AND P2, PT, R0, RZ, PT ;  /* 0x000000ff0000720c */ /* 0x000fe20003f45270 */
[----:B------:R-:W-:Y:S01]  /*0360*/  IMAD.X R11, RZ, RZ, R11, P3 ;  /* 0x000000ffff0b7224 */ /* 0x000fe200018e060b */
[----:B--2--5:R-:W-:-:S06]  /*0370*/  DSETP.GEU.AND P1, PT, R6, R8, PT ;  /* 0x000000080600722a */ /* 0x024fcc0003f2e000 */
[----:B------:R-:W-:Y:S02]  /*0380*/  FSEL R6, R8, R6, !P1 ;  /* 0x0000000608067208 */ /* 0x000fe40004800000 */
[----:B------:R-:W-:-:S03]  /*0390*/  FSEL R7, R9, R7, !P1 ;  /* 0x0000000709077208 */ /* 0x000fc60004800000 */
[----:B------:R-:W-:Y:S05]  /*03a0*/  @P2 BRA `(.L_x_10) ;  /* 0xfffffffc00d02947 */ /* 0x000fea000383ffff */
.L_x_9:
[----:B------:R-:W-:Y:S05]  /*03b0*/  BSYNC.RECONVERGENT B2 ;  /* 0x0000000000027941 */ /* 0x000fea0003800200 */
.L_x_8:
[----:B------:R-:W-:Y:S05]  /*03c0*/  @!P0 BRA `(.L_x_7) ;  /* 0x0000000800488947 */ /* 0x000fea0003800000 */
[----:B------:R-:W-:Y:S01]  /*03d0*/  IMAD.IADD R0, R4, 0x1, -R5 ;  /* 0x0000000104007824 */ /* 0x000fe200078e0a05 */
[----:B------:R-:W-:Y:S01]  /*03e0*/  BSSY.RECONVERGENT B2, `(.L_x_11) ;  /* 0x0000051000027945 */ /* 0x000fe20003800200 */
[----:B------:R-:W-:-:S03]  /*03f0*/  PLOP3.LUT P0, PT, PT, PT, PT, 0x80, 0x8 ;  /* 0x000000000008781c */ /* 0x000fc60003f0f070 */
[----:B------:R-:W-:-:S13]  /*0400*/  ISETP.GT.AND P1, PT, R0, 0xc00, PT ;  /* 0x00000c000000780c */ /* 0x000fda0003f24270 */
[----:B------:R-:W-:Y:S05]  /*0410*/  @!P1 BRA `(.L_x_12) ;  /* 0x0000000400349947 */ /* 0x000fea0003800000 */
[----:B------:R-:W0:Y:S01]  /*0420*/  LDC.64 R8, c[0x0][0x380] ;  /* 0x0000e000ff087b82 */ /* 0x000e220000000a00 */
[----:B------:R-:W-:Y:S01]  /*0430*/  PLOP3.LUT P0, PT, PT, PT, PT, 0x8, 0x80 ;  /* 0x000000000080781c */ /* 0x000fe20003f0e170 */
[----:B------:R-:W-:-:S12]  /*0440*/  VIADD R0, R4, 0xfffff400 ;  /* 0xfffff40004007836 */ /* 0x000fd80000000000 */
.L_x_13:
[----:B0-----:R-:W-:-:S05]  /*0450*/  IMAD.WIDE R30, R5, 0x8, R8 ;  /* 0x00000008051e7825 */ /* 0x001fca00078e0208 */
[----:B------:R-:W2:Y:S04]  /*0460*/  LDG.E.64.CONSTANT R10, desc[UR6][R30.64] ;  /* 0x000000061e0a7981 */ /* 0x000ea8000c1e9b00 */
[----:B------:R-:W3:Y:S04]  /*0470*/  LDG.E.64.CONSTANT R12, desc[UR6][R30.64+0x800] ;  /* 0x000800061e0c7981 */ /* 0x000ee8000c1e9b00 */
[----:B------:R-:W4:Y:S01]  /*0480*/  LDG.E.64.CONSTANT R14, desc[UR6][R30.64+0x1000] ;  /* 0x001000061e0e7981 */ /* 0x000f22000c1e9b00 */
[----:B------:R-:W-:-:S03]  /*0490*/  VIADD R39, R5, 0x400 ;  /* 0x0000040005277836 */ /* 0x000fc60000000000 */
[----:B------:R-:W4:Y:S01]  /*04a0*/  LDG.E.64.CONSTANT R16, desc[UR6][R30.64+0x1800] ;  /* 0x001800061e107981 */ /* 0x000f22000c1e9b00 */
[----:B------:R-:W-:-:S05]  /*04b0*/  IMAD.WIDE R38, R39, 0x8, R8 ;  /* 0x0000000827267825 */ /* 0x000fca00078e0208 */
[----:B------:R-:W4:Y:S04]  /*04c0*/  LDG.E.64.CONSTANT R18, desc[UR6][R38.64] ;  /* 0x0000000626127981 */ /* 0x000f28000c1e9b00 */
[----:B------:R-:W4:Y:S04]  /*04d0*/  LDG.E.64.CONSTANT R20, desc[UR6][R38.64+0x800] ;  /* 0x0008000626147981 */ /* 0x000f28000c1e9b00 */
        /* <DEDUP_REMOVED lines=12> */
[----:B------:R-:W4:Y:S04]  /*05a0*/  LDG.E.64.CONSTANT R38, desc[UR6][R44.64+0x1000] ;  /* 0x001000062c267981 */ /* 0x000f28000c1e9b00 */
[----:B------:R-:W4:Y:S01]  /*05b0*/  LDG.E.64.CONSTANT R40, desc[UR6][R44.64+0x1800] ;  /* 0x001800062c287981 */ /* 0x000f22000c1e9b00 */
[----:B------:R-:W-:-:S05]  /*05c0*/  VIADD R5, R5, 0x1000 ;  /* 0x0000100005057836 */ /* 0x000fca0000000000 */
[----:B------:R-:W-:Y:S01]  /*05d0*/  ISETP.GE.AND P2, PT, R5, R0, PT ;  /* 0x000000000500720c */ /* 0x000fe20003f46270 */
[----:B--2--5:R-:W-:-:S06]  /*05e0*/  DSETP.GEU.AND P1, PT, R6, R10, PT ;  /* 0x0000000a0600722a */ /* 0x024fcc0003f2e000 */
[----:B------:R-:W-:Y:S02]  /*05f0*/  FSEL R6, R10, R6, !P1 ;  /* 0x000000060a067208 */ /* 0x000fe40004800000 */
[----:B------:R-:W-:-:S06]  /*0600*/  FSEL R7, R11, R7, !P1 ;  /* 0x000000070b077208 */ /* 0x000fcc0004800000 */
[----:B---3--:R-:W-:-:S06]  /*0610*/  DSETP.GEU.AND P1, PT, R6, R12, PT ;  /* 0x0000000c0600722a */ /* 0x008fcc0003f2e000 */
[----:B------:R-:W-:Y:S02]  /*0620*/  FSEL R6, R12, R6, !P1 ;  /* 0x000000060c067208 */ /* 0x000fe40004800000 */
[----:B------:R-:W-:-:S06]  /*0630*/  FSEL R7, R13, R7, !P1 ;  /* 0x000000070d077208 */ /* 0x000fcc0004800000 */
[----:B----4-:R-:W-:-:S06]  /*0640*/  DSETP.GEU.AND P1, PT, R6, R14, PT ;  /* 0x0000000e0600722a */ /* 0x010fcc0003f2e000 */
[----:B------:R-:W-:Y:S02]  /*0650*/  FSEL R6, R14, R6, !P1 ;  /* 0x000000060e067208 */ /* 0x000fe40004800000 */
[----:B------:R-:W-:-:S06]  /*0660*/  FSEL R7, R15, R7, !P1 ;  /* 0x000000070f077208 */ /* 0x000fcc0004800000 */
[----:B------:R-:W-:-:S06]  /*0670*/  DSETP.GEU.AND P1, PT, R6, R16, PT ;  /* 0x000000100600722a */ /* 0x000fcc0003f2e000 */
        /* <DEDUP_REMOVED lines=37> */
[----:B------:R-:W-:Y:S01]  /*08d0*/  FSEL R7, R41, R7, !P1 ;  /* 0x0000000729077208 */ /* 0x000fe20004800000 */
[----:B------:R-:W-:Y:S06]  /*08e0*/  @!P2 BRA `(.L_x_13) ;  /* 0xfffffff800d8a947 */ /* 0x000fec000383ffff */
.L_x_12:
[----:B------:R-:W-:Y:S05]  /*08f0*/  BSYNC.RECONVERGENT B2 ;  /* 0x0000000000027941 */ /* 0x000fea0003800200 */
.L_x_11:
[----:B------:R-:W-:Y:S01]  /*0900*/  IMAD.IADD R0, R4, 0x1, -R5 ;  /* 0x0000000104007824 */ /* 0x000fe200078e0a05 */
[----:B------:R-:W-:Y:S04]  /*0910*/  BSSY.RECONVERGENT B2, `(.L_x_14) ;  /* 0x0000029000027945 */ /* 0x000fe80003800200 */
[----:B------:R-:W-:-:S13]  /*0920*/  ISETP.GT.AND P1, PT, R0, 0x400, PT ;  /* 0x000004000000780c */ /* 0x000fda0003f24270 */
[----:B------:R-:W-:Y:S05]  /*0930*/  @!P1 BRA `(.L_x_15) ;  /* 0x0000000000989947 */ /* 0x000fea0003800000 */
[----:B------:R-:W0:Y:S02]  /*0940*/  LDC.64 R18, c[0x0][0x380] ;  /* 0x0000e000ff127b82 */ /* 0x000e240000000a00 */
        /* <DEDUP_REMOVED lines=11> */
[----:B------:R-:W-:Y:S01]  /*0a00*/  VIADD R5, R5, 0x800 ;  /* 0x0000080005057836 */ /* 0x000fe20000000000 */
        /* <DEDUP_REMOVED lines=20> */
[----:B------:R-:W-:Y:S02]  /*0b50*/  FSEL R7, R25, R7, !P0 ;  /* 0x0000000719077208 */ /* 0x000fe40004000000 */
[----:B------:R-:W-:-:S04]  /*0b60*/  PLOP3.LUT P0, PT, PT, PT, PT, 0x8, 0x80 ;  /* 0x000000000080781c */ /* 0x000fc80003f0e170 */
[----:B------:R-:W-:-:S06]  /*0b70*/  DSETP.GEU.AND P1, PT, R6, R26, PT ;  /* 0x0000001a0600722a */ /* 0x000fcc0003f2e000 */
[----:B------:R-:W-:Y:S02]  /*0b80*/  FSEL R6, R26, R6, !P1 ;  /* 0x000000061a067208 */ /* 0x000fe40004800000 */
[----:B------:R-:W-:-:S07]  /*0b90*/  FSEL R7, R27, R7, !P1 ;  /* 0x000000071b077208 */ /* 0x000fce0004800000 */
.L_x_15:
[----:B------:R-:W-:Y:S05]  /*0ba0*/  BSYNC.RECONVERGENT B2 ;  /* 0x0000000000027941 */ /* 0x000fea0003800200 */
.L_x_14:
[----:B------:R-:W-:-:S13]  /*0bb0*/  ISETP.LT.OR P0, PT, R5, R4, P0 ;  /* 0x000000040500720c */ /* 0x000fda0000701670 */
[----:B------:R-:W-:Y:S05]  /*0bc0*/  @!P0 BRA `(.L_x_7) ;  /* 0x0000000000488947 */ /* 0x000fea0003800000 */
[----:B------:R-:W0:Y:S02]  /*0bd0*/  LDC.64 R8, c[0x0][0x380] ;  /* 0x0000e000ff087b82 */ /* 0x000e240000000a00 */
[----:B0-----:R-:W-:-:S05]  /*0be0*/  IMAD.WIDE R8, R5, 0x8, R8 ;  /* 0x0000000805087825 */ /* 0x001fca00078e0208 */
[----:B------:R-:W2:Y:S04]  /*0bf0*/  LDG.E.64.CONSTANT R10, desc[UR6][R8.64] ;  /* 0x00000006080a7981 */ /* 0x000ea8000c1e9b00 */
[----:B------:R-:W3:Y:S04]  /*0c00*/  LDG.E.64.CONSTANT R12, desc[UR6][R8.64+0x800] ;  /* 0x00080006080c7981 */ /* 0x000ee8000c1e9b00 */
[----:B------:R-:W4:Y:S04]  /*0c10*/  LDG.E.64.CONSTANT R14, desc[UR6][R8.64+0x1000] ;  /* 0x00100006080e7981 */ /* 0x000f28000c1e9b00 */
[----:B------:R-:W4:Y:S01]  /*0c20*/  LDG.E.64.CONSTANT R16, desc[UR6][R8.64+0x1800] ;  /* 0x0018000608107981 */ /* 0x000f22000c1e9b00 */
        /* <DEDUP_REMOVED lines=11> */
[----:B------:R-:W-:-:S07]  /*0ce0*/  FSEL R7, R17, R7, !P0 ;  /* 0x0000000711077208 */ /* 0x000fce0004000000 */
.L_x_7:
[----:B------:R-:W-:Y:S05]  /*0cf0*/  BSYNC.RECONVERGENT B1 ;  /* 0x0000000000017941 */ /* 0x000fea0003800200 */
.L_x_6:
[----:B------:R-:W-:-:S13]  /*0d00*/  ISETP.GE.AND P0, PT, R4, 0x100, PT ;  /* 0x000001000400780c */ /* 0x000fda0003f06270 */
[----:B------:R-:W-:Y:S05]  /*0d10*/  @!P0 BRA `(.L_x_16) ;  /* 0x00000004003c8947 */ /* 0x000fea0003800000 */
[----:B------:R-:W0:Y:S01]  /*0d20*/  S2R R8, SR_LANEID ;  /* 0x0000000000087919 */ /* 0x000e220000000000 */
[----:B-----5:R-:W-:Y:S04]  /*0d30*/  SHFL.DOWN PT, R4, R6, 0x1, 0x1f ;  /* 0x08201f0006047f89 */ /* 0x020fe800000e0000 */
[----:B------:R-:W1:Y:S02]  /*0d40*/  SHFL.DOWN PT, R5, R7, 0x1, 0x1f ;  /* 0x08201f0007057f89 */ /* 0x000e6400000e0000 */
[----:B-1----:R-:W-:Y:S01]  /*0d50*/  DSETP.GEU.AND P1, PT, R6, R4, PT ;  /* 0x000000040600722a */ /* 0x002fe20003f2e000 */
[C---:B0-----:R-:W-:Y:S02]  /*0d60*/  ISETP.GT.AND P0, PT, R8.reuse, 0x1e, PT ;  /* 0x0000001e0800780c */ /* 0x041fe40003f04270 */
[----:B------:R-:W-:-:S03]  /*0d70*/  ISETP.NE.AND P2, PT, R8, RZ, PT ;  /* 0x000000ff0800720c */ /* 0x000fc60003f45270 */
[----:B------:R-:W-:Y:S02]  /*0d80*/  FSEL R9, R4, R6, !P1 ;  /* 0x0000000604097208 */ /* 0x000fe40004800000 */
[----:B------:R-:W-:Y:S02]  /*0d90*/  FSEL R5, R5, R7, !P1 ;  /* 0x0000000705057208 */ /* 0x000fe40004800000 */
[----:B------:R-:W-:Y:S02]  /*0da0*/  FSEL R6, R6, R9, P0 ;  /* 0x0000000906067208 */ /* 0x000fe40000000000 */
[----:B------:R-:W-:Y:S02]  /*0db0*/  FSEL R11, R7, R5, P0 ;  /* 0x00000005070b7208 */ /* 0x000fe40000000000 */
[----:B------:R-:W-:Y:S01]  /*0dc0*/  ISETP.GT.AND P0, PT, R8, 0x1d, PT ;  /* 0x0000001d0800780c */ /* 0x000fe20003f04270 */
[----:B------:R-:W-:Y:S01]  /*0dd0*/  SHFL.DOWN PT, R4, R6, 0x2, 0x1f ;  /* 0x08401f0006047f89 */ /* 0x000fe200000e0000 */
[----:B------:R-:W-:Y:S01]  /*0de0*/  @!P2 MOV R2, 0x400 ;  /* 0x000004000002a802 */ /* 0x000fe20000000f00 */
[----:B------:R-:W-:Y:S01]  /*0df0*/  IMAD.MOV.U32 R7, RZ, RZ, R11 ;  /* 0x000000ffff077224 */ /* 0x000fe200078e000b */
[----:B------:R-:W-:Y:S01]  /*0e00*/  @!P2 SHF.R.U32.HI R0, RZ, 0x2, R3 ;  /* 0x00000002ff00a819 */ /* 0x000fe20000011603 */
[----:B------:R-:W0:Y:S03]  /*0e10*/  SHFL.DOWN PT, R5, R11, 0x2, 0x1f ;  /* 0x08401f000b057f89 */ /* 0x000e2600000e0000 */
[----:B------:R-:W-:Y:S01]  /*0e20*/  @!P2 LOP3.LUT R0, R0, 0xf8, RZ, 0xc0, !PT ;  /* 0x000000f80000a812 */ /* 0x000fe200078ec0ff */
[----:B------:R-:W1:Y:S01]  /*0e30*/  @!P2 S2R R9, SR_CgaCtaId ;  /* 0x000000000009a919 */ /* 0x000e620000008800 */
[----:B0-----:R-:W-:-:S06]  /*0e40*/  DSETP.GEU.AND P1, PT, R6, R4, PT ;  /* 0x000000040600722a */ /* 0x001fcc0003f2e000 */
[----:B------:R-:W-:Y:S02]  /*0e50*/  @!P0 FSEL R6, R4, R6, !P1 ;  /* 0x0000000604068208 */ /* 0x000fe40004800000 */
[----:B------:R-:W-:Y:S02]  /*0e60*/  @!P0 FSEL R11, R5, R11, !P1 ;  /* 0x0000000b050b8208 */ /* 0x000fe40004800000 */
[----:B------:R-:W-:Y:S01]  /*0e70*/  ISETP.GT.AND P0, PT, R8, 0x1b, PT ;  /* 0x0000001b0800780c */ /* 0x000fe20003f04270 */
[----:B------:R-:W-:Y:S02]  /*0e80*/  SHFL.DOWN PT, R4, R6, 0x4, 0x1f ;  /* 0x08801f0006047f89 */ /* 0x000fe400000e0000 */
[----:B------:R-:W-:Y:S02]  /*0e90*/  IMAD.MOV.U32 R7, RZ, RZ, R11 ;  /* 0x000000ffff077224 */ /* 0x000fe400078e000b */
[----:B------:R-:W0:Y:S04]  /*0ea0*/  SHFL.DOWN PT, R5, R11, 0x4, 0x1f ;  /* 0x08801f000b057f89 */ /* 0x000e2800000e0000 */
        /* <DEDUP_REMOVED lines=14> */
[----:B0-----:R-:W-:Y:S01]  /*0f90*/  DSETP.GEU.AND P0, PT, R6, R4, PT ;  /* 0x000000040600722a */ /* 0x001fe20003f0e000 */
[----:B-1----:R-:W-:-:S05]  /*0fa0*/  @!P2 LEA R7, R9, R2, 0x18 ;  /* 0x000000020907a211 */ /* 0x002fca00078ec0ff */
[----:B------:R-:W-:Y:S01]  /*0fb0*/  FSEL R4, R4, R6, !P0 ;  /* 0x0000000604047208 */ /* 0x000fe20004000000 */
[----:B------:R-:W-:Y:S01]  /*0fc0*/  @!P2 IMAD.IADD R9, R0, 0x1, R7 ;  /* 0x000000010009a824 */ /* 0x000fe200078e0207 */
[----:B------:R-:W-:Y:S02]  /*0fd0*/  FSEL R5, R5, R11, !P0 ;  /* 0x0000000b05057208 */ /* 0x000fe40004000000 */
[----:B------:R-:W-:Y:S02]  /*0fe0*/  ISETP.NE.AND P0, PT, R3, RZ, PT ;  /* 0x000000ff0300720c */ /* 0x000fe40003f05270 */
[----:B------:R-:W-:Y:S01]  /*0ff0*/  FSEL R6, R6, R4, P1 ;  /* 0x0000000406067208 */ /* 0x000fe20000800000 */
[----:B------:R3:W-:Y:S01]  /*1000*/  @!P2 STS.64 [R9+0x8], R4 ;  /* 0x000008040900a388 */ /* 0x0007e20000000a00 */
[----:B------:R-:W-:Y:S01]  /*1010*/  FSEL R7, R11, R5, P1 ;  /* 0x000000050b077208 */ /* 0x000fe20000800000 */
[----:B------:R-:W-:Y:S08]  /*1020*/  BAR.SYNC.DEFER_BLOCKING 0x0 ;  /* 0x0000000000007b1d */ /* 0x000ff00000010000 */
[----:B------:R-:W-:Y:S05]  /*1030*/  @P0 BRA `(.L_x_17) ;  /* 0x0000004800f40947 */ /* 0x000fea0003800000 */
[----:B------:R-:W0:Y:S01]  /*1040*/  S2UR UR5, SR_CgaCtaId ;  /* 0x00000000000579c3 */ /* 0x000e220000008800 */
[----:B------:R-:W-:Y:S02]  /*1050*/  UMOV UR4, 0x400 ;  /* 0x0000040000047882 */ /* 0x000fe40000000000 */
[----:B0-----:R-:W-:-:S09]  /*1060*/  ULEA UR4, UR5, UR4, 0x18 ;  /* 0x0000000405047291 */ /* 0x001fd2000f8ec0ff */
[----:B---3--:R-:W0:Y:S04]  /*1070*/  LDS.128 R8, [UR4+0x10] ;  /* 0x00001004ff087984 */ /* 0x008e280008000c00 */
[----:B------:R-:W1:Y:S01]  /*1080*/  LDS.128 R12, [UR4+0x20] ;  /* 0x00002004ff0c7984 */ /* 0x000e620008000c00 */
[----:B0-----:R-:W-:-:S06]  /*1090*/  DSETP.GEU.AND P1, PT, R6, R8, PT ;  /* 0x000000080600722a */ /* 0x001fcc0003f2e000 */
[----:B------:R-:W-:Y:S02]  /*10a0*/  FSEL R2, R8, R6, !P1 ;  /* 0x0000000608027208 */ /* 0x000fe40004800000 */
[----:B------:R-:W-:Y:S02]  /*10b0*/  FSEL R3, R9, R7, !P1 ;  /* 0x0000000709037208 */ /* 0x000fe40004800000 */
[----:B------:R-:W0:Y:S04]  /*10c0*/  LDS.128 R4, [UR4+0x30] ;  /* 0x00003004ff047984 */ /* 0x000e280008000c00 */
[----:B------:R-:W-:-:S06]  /*10d0*/  DSETP.GEU.AND P1, PT, R2, R10, PT ;  /* 0x0000000a0200722a */ /* 0x000fcc0003f2e000 */
[----:B------:R-:W-:Y:S02]  /*10e0*/  FSEL R2, R10, R2, !P1 ;  /* 0x000000020a027208 */ /* 0x000fe40004800000 */
[----:B------:R-:W-:-:S06]  /*10f0*/  FSEL R3, R11, R3, !P1 ;  /* 0x000000030b037208 */ /* 0x000fcc0004800000 */
[----:B-1----:R-:W-:-:S06]  /*1100*/  DSETP.GEU.AND P1, PT, R2, R12, PT ;  /* 0x0000000c0200722a */ /* 0x002fcc0003f2e000 */
[----:B------:R-:W-:Y:S02]  /*1110*/  FSEL R8, R12, R2, !P1 ;  /* 0x000000020c087208 */ /* 0x000fe40004800000 */
[----:B------:R-:W-:Y:S02]  /*1120*/  FSEL R9, R13, R3, !P1 ;  /* 0x000000030d097208 */ /* 0x000fe40004800000 */
[----:B------:R-:W1:Y:S04]  /*1130*/  LDS.64 R2, [UR4+0x40] ;  /* 0x00004004ff027984 */ /* 0x000e680008000a00 */
[----:B------:R-:W-:-:S06]  /*1140*/  DSETP.GEU.AND P1, PT, R8, R14, PT ;  /* 0x0000000e0800722a */ /* 0x000fcc0003f2e000 */
[----:B------:R-:W-:Y:S02]  /*1150*/  FSEL R8, R14, R8, !P1 ;  /* 0x000000080e087208 */ /* 0x000fe40004800000 */
[----:B------:R-:W-:-:S06]  /*1160*/  FSEL R9, R15, R9, !P1 ;  /* 0x000000090f097208 */ /* 0x000fcc0004800000 */
[----:B0-----:R-:W-:-:S06]  /*1170*/  DSETP.GEU.AND P1, PT, R8, R4, PT ;  /* 0x000000040800722a */ /* 0x001fcc0003f2e000 */
[----:B------:R-:W-:Y:S02]  /*1180*/  FSEL R4, R4, R8, !P1 ;  /* 0x0000000804047208 */ /* 0x000fe40004800000 */
[----:B------:R-:W-:-:S06]  /*1190*/  FSEL R5, R5, R9, !P1 ;  /* 0x0000000905057208 */ /* 0x000fcc0004800000 */
[----:B------:R-:W-:-:S06]  /*11a0*/  DSETP.GEU.AND P1, PT, R4, R6, PT ;  /* 0x000000060400722a */ /* 0x000fcc0003f2e000 */
[----:B------:R-:W-:Y:S02]  /*11b0*/  FSEL R4, R6, R4, !P1 ;  /* 0x0000000406047208 */ /* 0x000fe40004800000 */
[----:B------:R-:W-:-:S06]  /*11c0*/  FSEL R5, R7, R5, !P1 ;  /* 0x0000000507057208 */ /* 0x000fcc0004800000 */
[----:B-1----:R-:W-:-:S06]  /*11d0*/  DSETP.GEU.AND P1, PT, R4, R2, PT ;  /* 0x000000020400722a */ /* 0x002fcc0003f2e000 */
[----:B------:R-:W-:Y:S02]  /*11e0*/  FSEL R6, R2, R4, !P1 ;  /* 0x0000000402067208 */ /* 0x000fe40004800000 */
[----:B------:R-:W-:Y:S01]  /*11f0*/  FSEL R7, R3, R5, !P1 ;  /* 0x0000000503077208 */ /* 0x000fe20004800000 */
[----:B------:R-:W-:Y:S06]  /*1200*/  BRA `(.L_x_17) ;  /* 0x0000004800807947 */ /* 0x000fec0003800000 */
.L_x_16:
[----:B------:R-:W-:Y:S01]  /*1210*/  LOP3.LUT R0, R3, 0x3e0, RZ, 0xc0, !PT ;  /* 0x000003e003007812 */ /* 0x000fe200078ec0ff */
[----:B------:R-:W0:Y:S03]  /*1220*/  S2R R10, SR_LANEID ;  /* 0x00000000000a7919 */ /* 0x000e260000000000 */
[----:B------:R-:W-:Y:S01]  /*1230*/  LOP3.LUT R9, RZ, R0, RZ, 0x33, !PT ;  /* 0x00000000ff097212 */ /* 0x000fe200078e33ff */
[----:B------:R-:W-:-:S04]  /*1240*/  VIADD R5, R0, 0x20 ;  /* 0x0000002000057836 */ /* 0x000fc80000000000 */
[----:B------:R-:W-:Y:S01]  /*1250*/  IMAD.IADD R9, R9, 0x1, R4 ;  /* 0x0000000109097824 */ /* 0x000fe200078e0204 */
[----:B------:R-:W-:-:S04]  /*1260*/  ISETP.GT.AND P0, PT, R5, R4, PT ;  /* 0x000000040500720c */ /* 0x000fc80003f04270 */
[----:B------:R-:W-:-:S05]  /*1270*/  SEL R5, R9, 0x1f, P0 ;  /* 0x0000001f09057807 */ /* 0x000fca0000000000 */
[----:B-----5:R-:W-:Y:S04]  /*1280*/  SHFL.DOWN PT, R8, R6, 0x1, R5 ;  /* 0x0820000006087989 */ /* 0x020fe800000e0005 */
[----:B------:R-:W1:Y:S01]  /*1290*/  SHFL.DOWN PT, R9, R7, 0x1, R5 ;  /* 0x0820000007097989 */ /* 0x000e6200000e0005 */
[C---:B0-----:R-:W-:Y:S01]  /*12a0*/  ISETP.GE.AND P0, PT, R10.reuse, R5, PT ;  /* 0x000000050a00720c */ /* 0x041fe20003f06270 */
[----:B------:R-:W-:Y:S01]  /*12b0*/  VIADD R0, R10, 0x2 ;  /* 0x000000020a007836 */ /* 0x000fe20000000000 */
[----:B-1----:R-:W-:-:S06]  /*12c0*/  DSETP.GEU.AND P1, PT, R6, R8, PT ;  /* 0x000000080600722a */ /* 0x002fcc0003f2e000 */
[-C--:B------:R-:W-:Y:S02]  /*12d0*/  FSEL R11, R8, R6.reuse, !P1 ;  /* 0x00000006080b7208 */ /* 0x080fe40004800000 */
[-C--:B------:R-:W-:Y:S02]  /*12e0*/  FSEL R9, R9, R7.reuse, !P1 ;  /* 0x0000000709097208 */ /* 0x080fe40004800000 */
[----:B------:R-:W-:Y:S02]  /*12f0*/  FSEL R2, R11, R6, !P0 ;  /* 0x000000060b027208 */ /* 0x000fe40004000000 */
[----:B------:R-:W-:Y:S02]  /*1300*/  FSEL R11, R9, R7, !P0 ;  /* 0x00000007090b7208 */ /* 0x000fe40004000000 */
[----:B------:R-:W-:Y:S01]  /*1310*/  ISETP.GT.AND P0, PT, R0, R5, PT ;  /* 0x000000050000720c */ /* 0x000fe20003f04270 */
[----:B------:R-:W-:Y:S01]  /*1320*/  SHFL.DOWN PT, R8, R2, 0x2, R5 ;  /* 0x0840000002087989 */ /* 0x000fe200000e0005 */
[----:B------:R-:W-:-:S02]  /*1330*/  IMAD.MOV.U32 R6, RZ, RZ, R2 ;  /* 0x000000ffff067224 */ /* 0x000fc400078e0002 */
[----:B------:R-:W-:Y:S01]  /*1340*/  IMAD.MOV.U32 R7, RZ, RZ, R11 ;  /* 0x000000ffff077224 */ /* 0x000fe200078e000b */
[----:B------:R-:W0:Y:S01]  /*1350*/  SHFL.DOWN PT, R9, R11, 0x2, R5 ;  /* 0x084000000b097989 */ /* 0x000e2200000e0005 */
[----:B------:R-:W-:-:S04]  /*1360*/  VIADD R0, R10, 0x4 ;  /* 0x000000040a007836 */ /* 0x000fc80000000000 */
[----:B0-----:R-:W-:-:S06]  /*1370*/  DSETP.GEU.AND P1, PT, R6, R8, PT ;  /* 0x000000080600722a */ /* 0x001fcc0003f2e000 */
[----:B------:R-:W-:Y:S02]  /*1380*/  @!P0 FSEL R2, R8, R2, !P1 ;  /* 0x0000000208028208 */ /* 0x000fe40004800000 */
[----:B------:R-:W-:Y:S02]  /*1390*/  @!P0 FSEL R11, R9, R11, !P1 ;  /* 0x0000000b090b8208 */ /* 0x000fe40004800000 */
[----:B------:R-:W-:Y:S01]  /*13a0*/  ISETP.GT.AND P0, PT, R0, R5, PT ;  /* 0x000000050000720c */ /* 0x000fe20003f04270 */
[----:B------:R-:W-:Y:S01]  /*13b0*/  SHFL.DOWN PT, R6, R2, 0x4, R5 ;  /* 0x0880000002067989 */ /* 0x000fe200000e0005 */
[----:B------:R-:W-:Y:S02]  /*13c0*/  IMAD.MOV.U32 R8, RZ, RZ, R2 ;  /* 0x000000ffff087224 */ /* 0x000fe400078e0002 */
        /* <DEDUP_REMOVED lines=8> */
[----:B------:R-:W-:Y:S01]  /*1450*/  IMAD.MOV.U32 R8, RZ, RZ, R2 ;  /* 0x000000ffff087224 */ /* 0x000fe200078e0002 */
[C---:B------:R-:W-:Y:S01]  /*1460*/  ISETP.NE.AND P0, PT, R10.reuse, RZ, PT ;  /* 0x000000ff0a00720c */ /* 0x040fe20003f05270 */
[----:B------:R-:W-:Y:S01]  /*1470*/  IMAD.MOV.U32 R9, RZ, RZ, R11 ;  /* 0x000000ffff097224 */ /* 0x000fe200078e000b */
[----:B------:R-:W0:Y:S01]  /*1480*/  SHFL.DOWN PT, R7, R11, 0x8, R5 ;  /* 0x090000000b077989 */ /* 0x000e2200000e0005 */
[----:B------:R-:W-:-:S10]  /*1490*/  VIADD R0, R10, 0x10 ;  /* 0x000000100a007836 */ /* 0x000fd40000000000 */
[----:B------:R-:W1:Y:S01]  /*14a0*/  @!P0 S2R R13, SR_CgaCtaId ;  /* 0x00000000000d8919 */ /* 0x000e620000008800 */
[----:B0-----:R-:W-:-:S06]  /*14b0*/  DSETP.GEU.AND P2, PT, R8, R6, PT ;  /* 0x000000060800722a */ /* 0x001fcc0003f4e000 */
[----:B------:R-:W-:Y:S02]  /*14c0*/  @!P1 FSEL R2, R6, R2, !P2 ;  /* 0x0000000206029208 */ /* 0x000fe40005000000 */
[----:B------:R-:W-:Y:S02]  /*14d0*/  @!P1 FSEL R11, R7, R11, !P2 ;  /* 0x0000000b070b9208 */ /* 0x000fe40005000000 */
[----:B------:R-:W-:Y:S01]  /*14e0*/  ISETP.GT.AND P1, PT, R0, R5, PT ;  /* 0x000000050000720c */ /* 0x000fe20003f24270 */
[----:B------:R-:W-:Y:S01]  /*14f0*/  SHFL.DOWN PT, R6, R2, 0x10, R5 ;  /* 0x0a00000002067989 */ /* 0x000fe200000e0005 */
[----:B------:R-:W-:Y:S01]  /*1500*/  IMAD.MOV.U32 R8, RZ, RZ, R2 ;  /* 0x000000ffff087224 */ /* 0x000fe200078e0002 */
[----:B------:R-:W-:Y:S01]  /*1510*/  @!P0 SHF.R.U32.HI R0, RZ, 0x2, R3 ;  /* 0x00000002ff008819 */ /* 0x000fe20000011603 */
[----:B------:R-:W-:Y:S01]  /*1520*/  IMAD.MOV.U32 R9, RZ, RZ, R11 ;  /* 0x000000ffff097224 */ /* 0x000fe200078e000b */
[----:B------:R-:W0:Y:S02]  /*1530*/  SHFL.DOWN PT, R7, R11, 0x10, R5 ;  /* 0x0a0000000b077989 */ /* 0x000e2400000e0005 */
[----:B------:R-:W-:-:S03]  /*1540*/  @!P0 LOP3.LUT R0, R0, 0xf8, RZ, 0xc0, !PT ;  /* 0x000000f800008812 */ /* 0x000fc600078ec0ff */
[----:B0-----:R-:W-:Y:S01]  /*1550*/  DSETP.GEU.AND P2, PT, R8, R6, PT ;  /* 0x000000060800722a */ /* 0x001fe20003f4e000 */
[----:B------:R-:W-:-:S04]  /*1560*/  @!P0 MOV R8, 0x400 ;  /* 0x0000040000088802 */ /* 0x000fc80000000f00 */
[----:B-1----:R-:W-:Y:S02]  /*1570*/  @!P0 LEA R13, R13, R8, 0x18 ;  /* 0x000000080d0d8211 */ /* 0x002fe400078ec0ff */
[----:B------:R-:W-:Y:S02]  /*1580*/  @!P1 FSEL R2, R6, R2, !P2 ;  /* 0x0000000206029208 */ /* 0x000fe40005000000 */
[----:B------:R-:W-:Y:S01]  /*1590*/  @!P1 FSEL R11, R7, R11, !P2 ;  /* 0x0000000b070b9208 */ /* 0x000fe20005000000 */
[----:B------:R-:W-:Y:S02]  /*15a0*/  @!P0 IMAD.IADD R13, R0, 0x1, R13 ;  /* 0x00000001000d8824 */ /* 0x000fe400078e020d */
[----:B------:R-:W-:Y:S02]  /*15b0*/  IMAD.MOV.U32 R6, RZ, RZ, R2 ;  /* 0x000000ffff067224 */ /* 0x000fe400078e0002 */
[----:B------:R-:W-:-:S05]  /*15c0*/  IMAD.MOV.U32 R7, RZ, RZ, R11 ;  /* 0x000000ffff077224 */ /* 0x000fca00078e000b */
[----:B------:R3:W-:Y:S01]  /*15d0*/  @!P0 STS.64 [R13+0x8], R6 ;  /* 0x000008060d008388 */ /* 0x0007e20000000a00 */
[----:B------:R-:W-:Y:S01]  /*15e0*/  BAR.SYNC.DEFER_BLOCKING 0x0 ;  /* 0x0000000000007b1d */ /* 0x000fe20000010000 */
[----:B------:R-:W-:-:S13]  /*15f0*/  ISETP.NE.AND P0, PT, R3, RZ, PT ;  /* 0x000000ff0300720c */ /* 0x000fda0003f05270 */
[----:B---3--:R-:W-:Y:S05]  /*1600*/  @P0 BRA `(.L_x_17) ;  /* 0x0000004400800947 */ /* 0x008fea0003800000 */
[----:B------:R-:W0:Y:S01]  /*1610*/  S2UR UR5, SR_CgaCtaId ;  /* 0x00000000000579c3 */ /* 0x000e220000008800 */
[----:B------:R-:W-:Y:S01]  /*1620*/  UMOV UR4, 0x400 ;  /* 0x0000040000047882 */ /* 0x000fe20000000000 */
[----:B------:R-:W-:Y:S01]  /*1630*/  ISETP.GT.AND P2, PT, R4, 0x20, PT ;  /* 0x000000200400780c */ /* 0x000fe20003f44270 */
[----:B0-----:R-:W-:-:S09]  /*1640*/  ULEA UR4, UR5, UR4, 0x18 ;  /* 0x0000000405047291 */ /* 0x001fd2000f8ec0ff */
[----:B------:R-:W0:Y:S04]  /*1650*/  LDS.128 R16, [UR4+0x10] ;  /* 0x00001004ff107984 */ /* 0x000e280008000c00 */
[----:B------:R-:W1:Y:S04]  /*1660*/  LDS.128 R12, [UR4+0x20] ;  /* 0x00002004ff0c7984 */ /* 0x000e680008000c00 */
[----:B------:R-:W2:Y:S01]  /*1670*/  LDS.128 R8, [UR4+0x30] ;  /* 0x00003004ff087984 */ /* 0x000ea20008000c00 */
[----:B0-----:R-:W-:-:S06]  /*1680*/  DSETP.GEU.AND P1, PT, R6, R16, PT ;  /* 0x000000100600722a */ /* 0x001fcc0003f2e000 */
[-C--:B------:R-:W-:Y:S02]  /*1690*/  FSEL R3, R16, R6.reuse, !P1 ;  /* 0x0000000610037208 */ /* 0x080fe40004800000 */
[-C--:B------:R-:W-:Y:S02]  /*16a0*/  FSEL R17, R17, R7.reuse, !P1 ;  /* 0x0000000711117208 */ /* 0x080fe40004800000 */
[----:B------:R-:W-:Y:S02]  /*16b0*/  FSEL R6, R3, R6, P2 ;  /* 0x0000000603067208 */ /* 0x000fe40001000000 */
[----:B------:R-:W-:Y:S02]  /*16c0*/  FSEL R7, R17, R7, P2 ;  /* 0x0000000711077208 */ /* 0x000fe40001000000 */
[C---:B------:R-:W-:Y:S01]  /*16d0*/  ISETP.GT.AND P1, PT, R4.reuse, 0x40, PT ;  /* 0x000000400400780c */ /* 0x040fe20003f24270 */
[----:B------:R-:W-:Y:S01]  /*16e0*/  IMAD.MOV.U32 R2, RZ, RZ, R6 ;  /* 0x000000ffff027224 */ /* 0x000fe200078e0006 */
[----:B------:R-:W-:Y:S01]  /*16f0*/  ISETP.GT.AND P2, PT, R4, 0x60, PT ;  /* 0x000000600400780c */ /* 0x000fe20003f44270 */
[----:B------:R-:W-:-:S06]  /*1700*/  IMAD.MOV.U32 R3, RZ, RZ, R7 ;  /* 0x000000ffff037224 */ /* 0x000fcc00078e0007 */
[----:B------:R-:W-:-:S06]  /*1710*/  DSETP.GEU.AND P3, PT, R2, R18, PT ;  /* 0x000000120200722a */ /* 0x000fcc0003f6e000 */
[----:B------:R-:W-:Y:S02]  /*1720*/  @P1 FSEL R6, R18, R6, !P3 ;  /* 0x0000000612061208 */ /* 0x000fe40005800000 */
[----:B------:R-:W-:Y:S02]  /*1730*/  @P1 FSEL R7, R19, R7, !P3 ;  /* 0x0000000713071208 */ /* 0x000fe40005800000 */
[----:B------:R-:W-:Y:S01]  /*1740*/  ISETP.GT.AND P1, PT, R4, 0x80, PT ;  /* 0x000000800400780c */ /* 0x000fe20003f24270 */
[----:B------:R-:W-:Y:S02]  /*1750*/  IMAD.MOV.U32 R2, RZ, RZ, R6 ;  /* 0x000000ffff027224 */ /* 0x000fe400078e0006 */
[----:B------:R-:W-:-:S06]  /*1760*/  IMAD.MOV.U32 R3, RZ, RZ, R7 ;  /* 0x000000ffff037224 */ /* 0x000fcc00078e0007 */
[----:B-1----:R-:W-:Y:S01]  /*1770*/  DSETP.GEU.AND P3, PT, R2, R12, PT ;  /* 0x0000000c0200722a */ /* 0x002fe20003f6e000 */
[----:B------:R-:W0:Y:S05]  /*1780*/  LDS.64 R2, [UR4+0x40] ;  /* 0x00004004ff027984 */ /* 0x000e2a0008000a00 */
[----:B------:R-:W-:Y:S02]  /*1790*/  @P2 FSEL R6, R12, R6, !P3 ;  /* 0x000000060c062208 */ /* 0x000fe40005800000 */
[----:B------:R-:W-:Y:S02]  /*17a0*/  @P2 FSEL R7, R13, R7, !P3 ;  /* 0x000000070d072208 */ /* 0x000fe40005800000 */
[----:B------:R-:W-:-:S04]  /*17b0*/  ISETP.GT.AND P2, PT, R4, 0xa0, PT ;  /* 0x000000a00400780c */ /* 0x000fc80003f44270 */
[----:B------:R-:W-:-:S06]  /*17c0*/  DSETP.GEU.AND P3, PT, R6, R14, PT ;  /* 0x0000000e0600722a */ /* 0x000fcc0003f6e000 */
[----:B------:R-:W-:Y:S02]  /*17d0*/  @P1 FSEL R6, R14, R6, !P3 ;  /* 0x000000060e061208 */ /* 0x000fe40005800000 */
[----:B------:R-:W-:Y:S02]  /*17e0*/  @P1 FSEL R7, R15, R7, !P3 ;  /* 0x000000070f071208 */ /* 0x000fe40005800000 */
[----:B------:R-:W-:-:S04]  /*17f0*/  ISETP.GT.AND P1, PT, R4, 0xc0, PT ;  /* 0x000000c00400780c */ /* 0x000fc80003f24270 */
[----:B--2---:R-:W-:-:S06]  /*1800*/  DSETP.GEU.AND P3, PT, R6, R8, PT ;  /* 0x000000080600722a */ /* 0x004fcc0003f6e000 */
[----:B------:R-:W-:Y:S02]  /*1810*/  @P2 FSEL R6, R8, R6, !P3 ;  /* 0x0000000608062208 */ /* 0x000fe40005800000 */
[----:B------:R-:W-:Y:S02]  /*1820*/  @P2 FSEL R7, R9, R7, !P3 ;  /* 0x0000000709072208 */ /* 0x000fe40005800000 */
[----:B------:R-:W-:-:S04]  /*1830*/  ISETP.GT.AND P2, PT, R4, 0xe0, PT ;  /* 0x000000e00400780c */ /* 0x000fc80003f44270 */
[----:B------:R-:W-:-:S06]  /*1840*/  DSETP.GEU.AND P3, PT, R6, R10, PT ;  /* 0x0000000a0600722a */ /* 0x000fcc0003f6e000 */
[----:B------:R-:W-:Y:S02]  /*1850*/  @P1 FSEL R6, R10, R6, !P3 ;  /* 0x000000060a061208 */ /* 0x000fe40005800000 */
[----:B------:R-:W-:-:S03]  /*1860*/  @P1 FSEL R7, R11, R7, !P3 ;  /* 0x000000070b071208 */ /* 0x000fc60005800000 */
[----:B------:R-:W-:Y:S02]  /*1870*/  IMAD.MOV.U32 R4, RZ, RZ, R6 ;  /* 0x000000ffff047224 */ /* 0x000fe400078e0006 */
[----:B------:R-:W-:-:S06]  /*1880*/  IMAD.MOV.U32 R5, RZ, RZ, R7 ;  /* 0x000000ffff057224 */ /* 0x000fcc00078e0007 */
[----:B0-----:R-:W-:-:S06]  /*1890*/  DSETP.GEU.AND P1, PT, R4, R2, PT ;  /* 0x000000020400722a */ /* 0x001fcc0003f2e000 */
[----:B------:R-:W-:Y:S02]  /*18a0*/  @P2 FSEL R6, R2, R6, !P1 ;  /* 0x0000000602062208 */ /* 0x000fe40004800000 */
[----:B------:R-:W-:Y:S01]  /*18b0*/  @P2 FSEL R7, R3, R7, !P1 ;  /* 0x0000000703072208 */ /* 0x000fe20004800000 */
[----:B------:R-:W-:Y:S06]  /*18c0*/  BRA `(.L_x_17) ;  /* 0x0000004000d07947 */ /* 0x000fec0003800000 */
.L_x_3:
[----:B------:R-:W0:Y:S01]  /*18d0*/  S2R R0, SR_TID.X ;  /* 0x0000000000007919 */ /* 0x000e220000002100 */
[----:B------:R-:W1:Y:S02]  /*18e0*/  LDCU.64 UR4, c[0x0][0x380] ;  /* 0x00007000ff0477ac */ /* 0x000e640008000a00 */
[----:B-1----:R-:W-:Y:S02]  /*18f0*/  IMAD.U32 R2, RZ, RZ, UR4 ;  /* 0x00000004ff027e24 */ /* 0x002fe4000f8e00ff */
[----:B------:R-:W-:Y:S02]  /*1900*/  IMAD.U32 R3, RZ, RZ, UR5 ;  /* 0x00000005ff037e24 */ /* 0x000fe4000f8e00ff */
[----:B0-----:R-:W-:-:S04]  /*1910*/  IMAD.SHL.U32 R5, R0, 0x4, RZ ;  /* 0x0000000400057824 */ /* 0x001fc800078e00ff */
[----:B------:R-:W-:-:S05]  /*1920*/  IMAD.WIDE.U32 R6, R5, 0x8, R2 ;  /* 0x0000000805067825 */ /* 0x000fca00078e0002 */
[----:B------:R-:W2:Y:S04]  /*1930*/  LDG.E.128.CONSTANT R20, desc[UR6][R6.64] ;  /* 0x0000000606147981 */ /* 0x000ea8000c1e9d00 */
[----:B------:R-:W3:Y:S04]  /*1940*/  LDG.E.128.CONSTANT R12, desc[UR6][R6.64+0x10] ;  /* 0x00001006060c7981 */ /* 0x000ee8000c1e9d00 */
[----:B------:R-:W4:Y:S04]  /*1950*/  LDG.E.128.CONSTANT R8, desc[UR6][R6.64+0x2000] ;  /* 0x0020000606087981 */ /* 0x000f28000c1e9d00 */
[----:B------:R0:W5:Y:S01]  /*1960*/  LDG.E.128.CONSTANT R16, desc[UR6][R6.64+0x2010] ;  /* 0x0020100606107981 */ /* 0x000162000c1e9d00 */
[----:B------:R-:W-:Y:S01]  /*1970*/  ISETP.GE.U32.AND P1, PT, R4, 0x1000, PT ;  /* 0x000010000400780c */ /* 0x000fe20003f26070 */
[----:B------:R-:W-:Y:S01]  /*1980*/  UMOV UR4, 0x800 ;  /* 0x0000080000047882 */ /* 0x000fe20000000000 */
[----:B--2---:R-:W-:-:S06]  /*1990*/  DSETP.GEU.AND P0, PT, R20, R22, PT ;  /* 0x000000161400722a */ /* 0x004fcc0003f0e000 */
[----:B------:R-:W-:Y:S02]  /*19a0*/  FSEL R20, R22, R20, !P0 ;  /* 0x0000001416147208 */ /* 0x000fe40004000000 */
[----:B------:R-:W-:-:S06]  /*19b0*/  FSEL R21, R23, R21, !P0 ;  /* 0x0000001517157208 */ /* 0x000fcc0004000000 */
[----:B---3--:R-:W-:-:S06]  /*19c0*/  DSETP.GEU.AND P0, PT, R20, R12, PT ;  /* 0x0000000c1400722a */ /* 0x008fcc0003f0e000 */
[----:B------:R-:W-:Y:S02]  /*19d0*/  FSEL R12, R12, R20, !P0 ;  /* 0x000000140c0c7208 */ /* 0x000fe40004000000 */
[----:B------:R-:W-:-:S06]  /*19e0*/  FSEL R13, R13, R21, !P0 ;  /* 0x000000150d0d7208 */ /* 0x000fcc0004000000 */
[----:B------:R-:W-:-:S06]  /*19f0*/  DSETP.GEU.AND P0, PT, R12, R14, PT ;  /* 0x0000000e0c00722a */ /* 0x000fcc0003f0e000 */
[----:B------:R-:W-:Y:S02]  /*1a00*/  FSEL R12, R14, R12, !P0 ;  /* 0x0000000c0e0c7208 */ /* 0x000fe40004000000 */
[----:B------:R-:W-:-:S06]  /*1a10*/  FSEL R13, R15, R13, !P0 ;  /* 0x0000000d0f0d7208 */ /* 0x000fcc0004000000 */
[----:B----4-:R-:W-:-:S06]  /*1a20*/  DSETP.GEU.AND P0, PT, R12, R8, PT ;  /* 0x000000080c00722a */ /* 0x010fcc0003f0e000 */
[----:B0-----:R-:W-:Y:S02]  /*1a30*/  FSEL R6, R8, R12, !P0 ;  /* 0x0000000c08067208 */ /* 0x001fe40004000000 */
[----:B------:R-:W-:-:S06]  /*1a40*/  FSEL R7, R9, R13, !P0 ;  /* 0x0000000d09077208 */ /* 0x000fcc0004000000 */
[----:B------:R-:W-:-:S06]  /*1a50*/  DSETP.GEU.AND P0, PT, R6, R10, PT ;  /* 0x0000000a0600722a */ /* 0x000fcc0003f0e000 */
[----:B------:R-:W-:Y:S02]  /*1a60*/  FSEL R6, R10, R6, !P0 ;  /* 0x000000060a067208 */ /* 0x000fe40004000000 */
[----:B------:R-:W-:-:S06]  /*1a70*/  FSEL R7, R11, R7, !P0 ;  /* 0x000000070b077208 */ /* 0x000fcc0004000000 */
[----:B-----5:R-:W-:-:S06]  /*1a80*/  DSETP.GEU.AND P0, PT, R6, R16, PT ;  /* 0x000000100600722a */ /* 0x020fcc0003f0e000 */
[----:B------:R-:W-:Y:S02]  /*1a90*/  FSEL R6, R16, R6, !P0 ;  /* 0x0000000610067208 */ /* 0x000fe40004000000 */
[----:B------:R-:W-:-:S06]  /*1aa0*/  FSEL R7, R17, R7, !P0 ;  /* 0x0000000711077208 */ /* 0x000fcc0004000000 */
[----:B------:R-:W-:-:S06]  /*1ab0*/  DSETP.GEU.AND P0, PT, R6, R18, PT ;  /* 0x000000120600722a */ /* 0x000fcc0003f0e000 */
[----:B------:R-:W-:Y:S02]  /*1ac0*/  FSEL R6, R18, R6, !P0 ;  /* 0x0000000612067208 */ /* 0x000fe40004000000 */
[----:B------:R-:W-:Y:S01]  /*1ad0*/  FSEL R7, R19, R7, !P0 ;  /* 0x0000000713077208 */ /* 0x000fe20004000000 */
[----:B------:R-:W-:Y:S06]  /*1ae0*/  @!P1 BRA `(.L_x_18) ;  /* 0x0000000000a49947 */ /* 0x000fec0003800000 */
[----:B------:R-:W0:Y:S01]  /*1af0*/  LDC R24, c[0x0][0x390] ;  /* 0x0000e400ff187b82 */ /* 0x000e220000000800 */
[----:B------:R-:W-:Y:S01]  /*1b00*/  VIADD R25, R4, 0xfffff800 ;  /* 0xfffff80004197836 */ /* 0x000fe20000000000 */
[----:B------:R-:W-:-:S06]  /*1b10*/  UMOV UR4, 0x800 ;  /* 0x0000080000047882 */ /* 0x000fcc0000000000 */
[----:B------:R-:W1:Y:S02]  /*1b20*/  LDC.64 R2, c[0x0][0x380] ;  /* 0x0000e000ff027b82 */ /* 0x000e640000000a00 */
.L_x_20:
[----:B------:R-:W-:-:S04]  /*1b30*/  VIADD R27, R5, UR4 ;  /* 0x00000004051b7c36 */ /* 0x000fc80008000000 */
[----:B-1----:R-:W-:-:S05]  /*1b40*/  IMAD.WIDE.U32 R26, R27, 0x8, R2 ;  /* 0x000000081b1a7825 */ /* 0x002fca00078e0002 */
[----:B------:R-:W2:Y:S04]  /*1b50*/  LDG.E.128.CONSTANT R12, desc[UR6][R26.64] ;  /* 0x000000061a0c7981 */ /* 0x000ea8000c1e9d00 */
[----:B------:R-:W3:Y:S04]  /*1b60*/  LDG.E.128.CONSTANT R16, desc[UR6][R26.64+0x10] ;  /* 0x000010061a107981 */ /* 0x000ee8000c1e9d00 */
[----:B------:R-:W4:Y:S04]  /*1b70*/  LDG.E.128.CONSTANT R20, desc[UR6][R26.64+0x2000] ;  /* 0x002000061a147981 */ /* 0x000f28000c1e9d00 */
[----:B------:R-:W5:Y:S01]  /*1b80*/  LDG.E.128.CONSTANT R8, desc[UR6][R26.64+0x2010] ;  /* 0x002010061a087981 */ /* 0x000f62000c1e9d00 */
[----:B0-----:R-:W-:Y:S01]  /*1b90*/  IMAD.MOV.U32 R4, RZ, RZ, R24 ;  /* 0x000000ffff047224 */ /* 0x001fe200078e0018 */
[----:B--2---:R-:W-:-:S06]  /*1ba0*/  DSETP.GEU.AND P0, PT, R6, R12, PT ;  /* 0x0000000c0600722a */ /* 0x004fcc0003f0e000 */
[----:B------:R-:W-:Y:S02]  /*1bb0*/  FSEL R6, R12, R6, !P0 ;  /* 0x000000060c067208 */ /* 0x000fe40004000000 */
[----:B------:R-:W-:-:S06]  /*1bc0*/  FSEL R7, R13, R7, !P0 ;  /* 0x000000070d077208 */ /* 0x000fcc0004000000 */
[----:B------:R-:W-:-:S06]  /*1bd0*/  DSETP.GEU.AND P0, PT, R6, R14, PT ;  /* 0x0000000e0600722a */ /* 0x000fcc0003f0e000 */
        /* <DEDUP_REMOVED lines=14> */
[----:B-----5:R-:W-:-:S06]  /*1cc0*/  DSETP.GEU.AND P0, PT, R6, R8, PT ;  /* 0x000000080600722a */ /* 0x020fcc0003f0e000 */
[----:B------:R-:W-:Y:S01]  /*1cd0*/  FSEL R6, R8, R6, !P0 ;  /* 0x0000000608067208 */ /* 0x000fe20004000000 */
[----:B------:R-:W-:Y:S01]  /*1ce0*/  VIADD R8, R4, -UR4 ;  /* 0x8000000404087c36 */ /* 0x000fe20008000000 */
[----:B------:R-:W-:-:S04]  /*1cf0*/  FSEL R7, R9, R7, !P0 ;  /* 0x0000000709077208 */ /* 0x000fc80004000000 */
[----:B------:R-:W-:Y:S02]  /*1d00*/  ISETP.GE.AND P1, PT, R8, 0x800, PT ;  /* 0x000008000800780c */ /* 0x000fe40003f26270 */
[----:B------:R-:W-:-:S06]  /*1d10*/  DSETP.GEU.AND P0, PT, R6, R10, PT ;  /* 0x0000000a0600722a */ /* 0x000fcc0003f0e000 */
[----:B------:R-:W-:Y:S02]  /*1d20*/  FSEL R6, R10, R6, !P0 ;  /* 0x000000060a067208 */ /* 0x000fe40004000000 */
[----:B------:R-:W-:-:S03]  /*1d30*/  FSEL R7, R11, R7, !P0 ;  /* 0x000000070b077208 */ /* 0x000fc60004000000 */
[----:B------:R-:W-:Y:S05]  /*1d40*/  @!P1 BRA `(.L_x_19) ;  /* 0x0000000c00009947 */ /* 0x000fea0003800000 */
[----:B------:R-:W-:-:S06]  /*1d50*/  UIADD3 UR4, UPT, UPT, UR4, 0x800, URZ ;  /* 0x0000080004047890 */ /* 0x000fcc000fffe0ff */
[----:B------:R-:W-:-:S13]  /*1d60*/  ISETP.LT.AND P0, PT, R25, UR4, PT ;  /* 0x0000000419007c0c */ /* 0x000fda000bf01270 */
[----:B------:R-:W-:Y:S05]  /*1d70*/  @!P0 BRA `(.L_x_20) ;  /* 0xfffffffc006c8947 */ /* 0x000fea000383ffff */
.L_x_18:
[----:B------:R-:W-:-:S13]  /*1d80*/  ISETP.LE.AND P0, PT, R4, UR4, PT ;  /* 0x0000000404007c0c */ /* 0x000fda000bf03270 */
[----:B------:R-:W-:Y:S05]  /*1d90*/  @P0 BRA `(.L_x_19) ;  /* 0x0000000800ec0947 */ /* 0x000fea0003800000 */
[----:B------:R-:W-:Y:S01]  /*1da0*/  VIADD R41, R4, -UR4 ;  /* 0x8000000404297c36 */ /* 0x000fe20008000000 */
[----:B------:R-:W-:Y:S04]  /*1db0*/  BSSY.RECONVERGENT B1, `(.L_x_19) ;  /* 0x00000b9000017945 */ /* 0x000fe80003800200 */
[----:B------:R-:W-:-:S13]  /*1dc0*/  ISETP.GE.AND P0, PT, R0, R41, PT ;  /* 0x000000290000720c */ /* 0x000fda0003f06270 */
[----:B------:R-:W-:Y:S05]  /*1dd0*/  @P0 BRA `(.L_x_21) ;  /* 0x0000000800d80947 */ /* 0x000fea0003800000 */
[----:B------:R-:W-:Y:S01]  /*1de0*/  LOP3.LUT R5, RZ, R0, RZ, 0x33, !PT ;  /* 0x00000000ff057212 */ /* 0x000fe200078e33ff */
[----:B------:R-:W-:Y:S01]  /*1df0*/  BSSY.RECONVERGENT B2, `(.L_x_22) ;  /* 0x0000016000027945 */ /* 0x000fe20003800200 */
[----:B------:R-:W-:Y:S02]  /*1e00*/  IMAD.MOV.U32 R40, RZ, RZ, R0 ;  /* 0x000000ffff287224 */ /* 0x000fe400078e0000 */
[----:B------:R-:W-:-:S04]  /*1e10*/  IADD3 R4, PT, PT, R4, -UR4, R5 ;  /* 0x8000000404047c10 */ /* 0x000fc8000fffe005 */
[C---:B------:R-:W-:Y:S02]  /*1e20*/  LOP3.LUT R5, R4.reuse, 0x300, RZ, 0xc0, !PT ;  /* 0x0000030004057812 */ /* 0x040fe400078ec0ff */
[----:B------:R-:W-:Y:S02]  /*1e30*/  ISETP.GE.U32.AND P2, PT, R4, 0x300, PT ;  /* 0x000003000400780c */ /* 0x000fe40003f46070 */
[----:B------:R-:W-:-:S13]  /*1e40*/  ISETP.NE.AND P0, PT, R5, 0x300, PT ;  /* 0x000003000500780c */ /* 0x000fda0003f05270 */
[----:B------:R-:W-:Y:S05]  /*1e50*/  @!P0 BRA `(.L_x_23) ;  /* 0x00000000003c8947 */ /* 0x000fea0003800000 */
[----:B------:R-:W-:Y:S01]  /*1e60*/  LEA.HI R4, R4, 0x1, RZ, 0x18 ;  /* 0x0000000104047811 */ /* 0x000fe200078fc0ff */
[----:B------:R-:W-:Y:S02]  /*1e70*/  VIADD R9, R0, UR4 ;  /* 0x0000000400097c36 */ /* 0x000fe40008000000 */
[----:B------:R-:W-:Y:S01]  /*1e80*/  IMAD.MOV.U32 R40, RZ, RZ, R0 ;  /* 0x000000ffff287224 */ /* 0x000fe200078e0000 */
[----:B------:R-:W-:-:S05]  /*1e90*/  LOP3.LUT R4, R4, 0x3, RZ, 0xc0, !PT ;  /* 0x0000000304047812 */ /* 0x000fca00078ec0ff */
[----:B------:R-:W-:-:S07]  /*1ea0*/  IMAD.MOV R8, RZ, RZ, -R4 ;  /* 0x000000ffff087224 */ /* 0x000fce00078e0a04 */
.L_x_24:
[----:B------:R-:W-:-:S06]  /*1eb0*/  IMAD.WIDE.U32 R4, R9, 0x8, R2 ;  /* 0x0000000809047825 */ /* 0x000fcc00078e0002 */
[----:B------:R-:W2:Y:S01]  /*1ec0*/  LDG.E.64.CONSTANT R4, desc[UR6][R4.64] ;  /* 0x0000000604047981 */ /* 0x000ea2000c1e9b00 */
[----:B------:R-:W-:Y:S02]  /*1ed0*/  VIADD R8, R8, 0x1 ;  /* 0x0000000108087836 */ /* 0x000fe40000000000 */
[----:B------:R-:W-:Y:S02]  /*1ee0*/  VIADD R40, R40, 0x100 ;  /* 0x0000010028287836 */ /* 0x000fe40000000000 */
[----:B------:R-:W-:Y:S01]  /*1ef0*/  VIADD R9, R9, 0x100 ;  /* 0x0000010009097836 */ /* 0x000fe20000000000 */
[----:B------:R-:W-:Y:S01]  /*1f00*/  ISETP.NE.AND P1, PT, R8, RZ, PT ;  /* 0x000000ff0800720c */ /* 0x000fe20003f25270 */
[----:B--2---:R-:W-:-:S06]  /*1f10*/  DSETP.GEU.AND P0, PT, R6, R4, PT ;  /* 0x000000040600722a */ /* 0x004fcc0003f0e000 */
[----:B------:R-:W-:Y:S02]  /*1f20*/  FSEL R6, R4, R6, !P0 ;  /* 0x0000000604067208 */ /* 0x000fe40004000000 */
[----:B------:R-:W-:-:S04]  /*1f30*/  FSEL R7, R5, R7, !P0 ;  /* 0x0000000705077208 */ /* 0x000fc80004000000 */
[----:B------:R-:W-:Y:S05]  /*1f40*/  @P1 BRA `(.L_x_24) ;  /* 0xfffffffc00d81947 */ /* 0x000fea000383ffff */
.L_x_23:
[----:B------:R-:W-:Y:S05]  /*1f50*/  BSYNC.RECONVERGENT B2 ;  /* 0x0000000000027941 */ /* 0x000fea0003800200 */
.L_x_22:
[----:B------:R-:W-:Y:S05]  /*1f60*/  @!P2 BRA `(.L_x_21) ;  /* 0x000000080074a947 */ /* 0x000fea0003800000 */
[----:B------:R-:W0:Y:S01]  /*1f70*/  LDCU.64 UR8, c[0x0][0x380] ;  /* 0x00007000ff0877ac */ /* 0x000e220008000a00 */
[----:B------:R-:W-:Y:S01]  /*1f80*/  IMAD.IADD R9, R41, 0x1, -R40 ;  /* 0x0000000129097824 */ /* 0x000fe200078e0a28 */
[C---:B------:R-:W-:Y:S01]  /*1f90*/  IADD3 R5, P0, PT, R40.reuse, UR4, RZ ;  /* 0x0000000428057c10 */ /* 0x040fe2000ff1e0ff */
[----:B------:R-:W-:Y:S01]  /*1fa0*/  BSSY.RECONVERGENT B2, `(.L_x_25) ;  /* 0x0000059000027945 */ /* 0x000fe20003800200 */
[----:B------:R-:W-:Y:S02]  /*1fb0*/  VIADD R43, R40, UR4 ;  /* 0x00000004282b7c36 */ /* 0x000fe40008000000 */
[----:B------:R-:W-:Y:S01]  /*1fc0*/  ISETP.GT.AND P1, PT, R9, 0xc00, PT ;  /* 0x00000c000900780c */ /* 0x000fe20003f24270 */
[----:B------:R-:W-:Y:S01]  /*1fd0*/  IMAD.X R8, RZ, RZ, RZ, P0 ;  /* 0x000000ffff087224 */ /* 0x000fe200000e06ff */
[----:B0-----:R-:W-:-:S04]  /*1fe0*/  LEA R4, P0, R5, UR8, 0x3 ;  /* 0x0000000805047c11 */ /* 0x001fc8000f8018ff */
[----:B------:R-:W-:Y:S02]  /*1ff0*/  LEA.HI.X R5, R5, UR9, R8, 0x3, P0 ;  /* 0x0000000905057c11 */ /* 0x000fe400080f1c08 */
[----:B------:R-:W-:-:S05]  /*2000*/  IADD3 R4, P0, PT, R4, 0x1000, RZ ;  /* 0x0000100004047810 */ /* 0x000fca0007f1e0ff */
[----:B------:R-:W-:Y:S01]  /*2010*/  IMAD.X R5, RZ, RZ, R5, P0 ;  /* 0x000000ffff057224 */ /* 0x000fe200000e0605 */
[----:B------:R-:W-:Y:S01]  /*2020*/  PLOP3.LUT P0, PT, PT, PT, PT, 0x80, 0x8 ;  /* 0x000000000008781c */ /* 0x000fe20003f0f070 */
[----:B------:R-:W-:-:S12]  /*2030*/  @!P1 BRA `(.L_x_26) ;  /* 0x00000004003c9947 */ /* 0x000fd80003800000 */
[----:B------:R-:W-:Y:S01]  /*2040*/  PLOP3.LUT P0, PT, PT, PT, PT, 0x8, 0x80 ;  /* 0x000000000080781c */ /* 0x000fe20003f0e170 */
[----:B------:R-:W-:-:S12]  /*2050*/  VIADD R45, R41, 0xfffff400 ;  /* 0xfffff400292d7836 */ /* 0x000fd80000000000 */
.L_x_27:
[C---:B------:R-:W-:Y:S01]  /*2060*/  IMAD.WIDE.U32 R38, R43.reuse, 0x8, R2 ;  /* 0x000000082b267825 */ /* 0x040fe200078e0002 */
[----:B------:R-:W2:Y:S04]  /*2070*/  LDG.E.64.CONSTANT R8, desc[UR6][R4.64+-0x800] ;  /* 0xfff8000604087981 */ /* 0x000ea8000c1e9b00 */
[----:B------:R-:W3:Y:S04]  /*2080*/  LDG.E.64.CONSTANT R10, desc[UR6][R4.64] ;  /* 0x00000006040a7981 */ /* 0x000ee8000c1e9b00 */
[----:B------:R-:W4:Y:S01]  /*2090*/  LDG.E.64.CONSTANT R38, desc[UR6][R38.64] ;  /* 0x0000000626267981 */ /* 0x000f22000c1e9b00 */
[----:B------:R-:W-:-:S03]  /*20a0*/  VIADD R15, R43, 0x400 ;  /* 0x000004002b0f7836 */ /* 0x000fc60000000000 */
[----:B------:R-:W5:Y:S01]  /*20b0*/  LDG.E.64.CONSTANT R12, desc[UR6][R4.64+0x800] ;  /* 0x00080006040c7981 */ /* 0x000f62000c1e9b00 */
[----:B------:R-:W-:-:S03]  /*20c0*/  IMAD.WIDE.U32 R14, R15, 0x8, R2 ;  /* 0x000000080f0e7825 */ /* 0x000fc600078e0002 */
[----:B------:R-:W5:Y:S04]  /*20d0*/  LDG.E.64.CONSTANT R16, desc[UR6][R4.64+0x1800] ;  /* 0x0018000604107981 */ /* 0x000f68000c1e9b00 */
[----:B------:R-:W5:Y:S04]  /*20e0*/  LDG.E.64.CONSTANT R14, desc[UR6][R14.64] ;  /* 0x000000060e0e7981 */ /* 0x000f68000c1e9b00 */
[----:B------:R-:W5:Y:S01]  /*20f0*/  LDG.E.64.CONSTANT R18, desc[UR6][R4.64+0x2000] ;  /* 0x0020000604127981 */ /* 0x000f62000c1e9b00 */
        /* <DEDUP_REMOVED lines=11> */
[----:B------:R-:W5:Y:S04]  /*21b0*/  LDG.E.64.CONSTANT R34, desc[UR6][R4.64+0x6000] ;  /* 0x0060000604227981 */ /* 0x000f68000c1e9b00 */
[----:B------:R0:W5:Y:S01]  /*21c0*/  LDG.E.64.CONSTANT R36, desc[UR6][R4.64+0x6800] ;  /* 0x0068000604247981 */ /* 0x000162000c1e9b00 */
[----:B------:R-:W-:-:S05]  /*21d0*/  VIADD R40, R40, 0x1000 ;  /* 0x0000100028287836 */ /* 0x000fca0000000000 */
[----:B------:R-:W-:Y:S02]  /*21e0*/  ISETP.GE.AND P2, PT, R40, R45, PT ;  /* 0x0000002d2800720c */ /* 0x000fe40003f46270 */
[----:B0-----:R-:W-:Y:S01]  /*21f0*/  IADD3 R4, P3, PT, R4, 0x8000, RZ ;  /* 0x0000800004047810 */ /* 0x001fe20007f7e0ff */
[----:B------:R-:W-:-:S04]  /*2200*/  VIADD R43, R43, 0x1000 ;  /* 0x000010002b2b7836 */ /* 0x000fc80000000000 */
[----:B------:R-:W-:Y:S01]  /*2210*/  IMAD.X R5, RZ, RZ, R5, P3 ;  /* 0x000000ffff057224 */ /* 0x000fe200018e0605 */
[----:B----4-:R-:W-:-:S06]  /*2220*/  DSETP.GEU.AND P1, PT, R6, R38, PT ;  /* 0x000000260600722a */ /* 0x010fcc0003f2e000 */
[----:B------:R-:W-:Y:S02]  /*2230*/  FSEL R6, R38, R6, !P1 ;  /* 0x0000000626067208 */ /* 0x000fe40004800000 */
[----:B------:R-:W-:-:S06]  /*2240*/  FSEL R7, R39, R7, !P1 ;  /* 0x0000000727077208 */ /* 0x000fcc0004800000 */
[----:B--2---:R-:W-:-:S06]  /*2250*/  DSETP.GEU.AND P1, PT, R6, R8, PT ;  /* 0x000000080600722a */ /* 0x004fcc0003f2e000 */
[----:B------:R-:W-:Y:S02]  /*2260*/  FSEL R6, R8, R6, !P1 ;  /* 0x0000000608067208 */ /* 0x000fe40004800000 */
[----:B------:R-:W-:-:S06]  /*2270*/  FSEL R7, R9, R7, !P1 ;  /* 0x0000000709077208 */ /* 0x000fcc0004800000 */
[----:B---3--:R-:W-:-:S06]  /*2280*/  DSETP.GEU.AND P1, PT, R6, R10, PT ;  /* 0x0000000a0600722a */ /* 0x008fcc0003f2e000 */
[----:B------:R-:W-:Y:S02]  /*2290*/  FSEL R6, R10, R6, !P1 ;  /* 0x000000060a067208 */ /* 0x000fe40004800000 */
[----:B------:R-:W-:-:S06]  /*22a0*/  FSEL R7, R11, R7, !P1 ;  /* 0x000000070b077208 */ /* 0x000fcc0004800000 */
[----:B-----5:R-:W-:-:S06]  /*22b0*/  DSETP.GEU.AND P1, PT, R6, R12, PT ;  /* 0x0000000c0600722a */ /* 0x020fcc0003f2e000 */
        /* <DEDUP_REMOVED lines=39> */
.L_x_26:
[----:B------:R-:W-:Y:S05]  /*2530*/  BSYNC.RECONVERGENT B2 ;  /* 0x0000000000027941 */ /* 0x000fea0003800200 */
.L_x_25:
[----:B------:R-:W-:Y:S01]  /*2540*/  IMAD.IADD R8, R41, 0x1, -R40 ;  /* 0x0000000129087824 */ /* 0x000fe200078e0a28 */
[----:B------:R-:W-:Y:S04]  /*2550*/  BSSY.RECONVERGENT B2, `(.L_x_28) ;  /* 0x000002b000027945 */ /* 0x000fe80003800200 */
[----:B------:R-:W-:-:S13]  /*2560*/  ISETP.GT.AND P1, PT, R8, 0x400, PT ;  /* 0x000004000800780c */ /* 0x000fda0003f24270 */
[----:B------:R-:W-:Y:S05]  /*2570*/  @!P1 BRA `(.L_x_29) ;  /* 0x0000000000a09947 */ /* 0x000fea0003800000 */
        /* <DEDUP_REMOVED lines=9> */
[----:B------:R-:W5:Y:S04]  /*2610*/  LDG.E.64.CONSTANT R22, desc[UR6][R4.64+0x2000] ;  /* 0x0020000604167981 */ /* 0x000f68000c1e9b00 */
[----:B------:R0:W5:Y:S01]  /*2620*/  LDG.E.64.CONSTANT R8, desc[UR6][R4.64+0x2800] ;  /* 0x0028000604087981 */ /* 0x000162000c1e9b00 */
[----:B------:R-:W-:-:S02]  /*2630*/  VIADD R40, R40, 0x800 ;  /* 0x0000080028287836 */ /* 0x000fc40000000000 */
[----:B------:R-:W-:Y:S01]  /*2640*/  VIADD R43, R43, 0x800 ;  /* 0x000008002b2b7836 */ /* 0x000fe20000000000 */
[----:B0-----:R-:W-:-:S05]  /*2650*/  IADD3 R4, P2, PT, R4, 0x4000, RZ ;  /* 0x0000400004047810 */ /* 0x001fca0007f5e0ff */
        /* <DEDUP_REMOVED lines=22> */
[----:B------:R-:W-:Y:S01]  /*27c0*/  DSETP.GEU.AND P1, PT, R6, R8, PT ;  /* 0x000000080600722a */ /* 0x000fe20003f2e000 */
[----:B------:R-:W-:-:S05]  /*27d0*/  PLOP3.LUT P0, PT, PT, PT, PT, 0x8, 0x80 ;  /* 0x000000000080781c */ /* 0x000fca0003f0e170 */
[----:B------:R-:W-:Y:S02]  /*27e0*/  FSEL R6, R8, R6, !P1 ;  /* 0x0000000608067208 */ /* 0x000fe40004800000 */
[----:B------:R-:W-:-:S07]  /*27f0*/  FSEL R7, R9, R7, !P1 ;  /* 0x0000000709077208 */ /* 0x000fce0004800000 */
.L_x_29:
[----:B------:R-:W-:Y:S05]  /*2800*/  BSYNC.RECONVERGENT B2 ;  /* 0x0000000000027941 */ /* 0x000fea0003800200 */
.L_x_28:
[----:B------:R-:W-:-:S13]  /*2810*/  ISETP.LT.OR P0, PT, R40, R41, P0 ;  /* 0x000000292800720c */ /* 0x000fda0000701670 */
[----:B------:R-:W-:Y:S05]  /*2820*/  @!P0 BRA `(.L_x_21) ;  /* 0x0000000000448947 */ /* 0x000fea0003800000 */
[----:B------:R-:W-:Y:S01]  /*2830*/  IMAD.WIDE.U32 R2, R43, 0x8, R2 ;  /* 0x000000082b027825 */ /* 0x000fe200078e0002 */
[----:B------:R-:W2:Y:S04]  /*2840*/  LDG.E.64.CONSTANT R8, desc[UR6][R4.64+-0x800] ;  /* 0xfff8000604087981 */ /* 0x000ea8000c1e9b00 */
[----:B------:R-:W3:Y:S04]  /*2850*/  LDG.E.64.CONSTANT R10, desc[UR6][R4.64] ;  /* 0x00000006040a7981 */ /* 0x000ee8000c1e9b00 */
[----:B------:R-:W4:Y:S04]  /*2860*/  LDG.E.64.CONSTANT R2, desc[UR6][R2.64] ;  /* 0x0000000602027981 */ /* 0x000f28000c1e9b00 */
[----:B------:R-:W5:Y:S01]  /*2870*/  LDG.E.64.CONSTANT R12, desc[UR6][R4.64+0x800] ;  /* 0x00080006040c7981 */ /* 0x000f62000c1e9b00 */
        /* <DEDUP_REMOVED lines=11> */
[----:B------:R-:W-:-:S07]  /*2930*/  FSEL R7, R13, R3, !P0 ;  /* 0x000000030d077208 */ /* 0x000fce0004000000 */
.L_x_21:
[----:B------:R-:W-:Y:S05]  /*2940*/  BSYNC.RECONVERGENT B1 ;  /* 0x0000000000017941 */ /* 0x000fea0003800200 */
.L_x_19:
[----:B------:R-:W0:Y:S01]  /*2950*/  S2R R10, SR_LANEID ;  /* 0x00000000000a7919 */ /* 0x000e220000000000 */
[----:B------:R-:W-:Y:S04]  /*2960*/  SHFL.DOWN PT, R2, R6, 0x1, 0x1f ;  /* 0x08201f0006027f89 */ /* 0x000fe800000e0000 */
        /* <DEDUP_REMOVED lines=10> */
[----:B------:R-:W-:-:S02]  /*2a10*/  @!P2 MOV R7, 0x400 ;  /* 0x000004000007a802 */ /* 0x000fc40000000f00 */
        /* <DEDUP_REMOVED lines=8> */
[----:B------:R-:W-:Y:S01]  /*2aa0*/  SHFL.DOWN PT, R2, R4, 0x4, 0x1f ;  /* 0x08801f0004027f89 */ /* 0x000fe200000e0000 */
[----:B-1----:R-:W-:-:S03]  /*2ab0*/  @!P2 LEA R7, R8, R7, 0x18 ;  /* 0x000000070807a211 */ /* 0x002fc600078ec0ff */
[----:B------:R-:W0:Y:S02]  /*2ac0*/  SHFL.DOWN PT, R3, R5, 0x4, 0x1f ;  /* 0x08801f0005037f89 */ /* 0x000e2400000e0000 */
[----:B------:R-:W-:Y:S01]  /*2ad0*/  @!P2 IMAD.IADD R9, R6, 0x1, R7 ;  /* 0x000000010609a824 */ /* 0x000fe200078e0207 */
[----:B0-----:R-:W-:-:S06]  /*2ae0*/  DSETP.GEU.AND P0, PT, R4, R2, PT ;  /* 0x000000020400722a */ /* 0x001fcc0003f0e000 */
[----:B------:R-:W-:Y:S02]  /*2af0*/  @!P1 FSEL R4, R2, R4, !P0 ;  /* 0x0000000402049208 */ /* 0x000fe40004000000 */
[----:B------:R-:W-:Y:S02]  /*2b00*/  @!P1 FSEL R5, R3, R5, !P0 ;  /* 0x0000000503059208 */ /* 0x000fe40004000000 */
[----:B------:R-:W-:Y:S01]  /*2b10*/  ISETP.GT.AND P1, PT, R10, 0x17, PT ;  /* 0x000000170a00780c */ /* 0x000fe20003f24270 */
[----:B------:R-:W-:Y:S04]  /*2b20*/  SHFL.DOWN PT, R2, R4, 0x8, 0x1f ;  /* 0x09001f0004027f89 */ /* 0x000fe800000e0000 */
[----:B------:R-:W0:Y:S02]  /*2b30*/  SHFL.DOWN PT, R3, R5, 0x8, 0x1f ;  /* 0x09001f0005037f89 */ /* 0x000e2400000e0000 */
[----:B0-----:R-:W-:-:S06]  /*2b40*/  DSETP.GEU.AND P0, PT, R4, R2, PT ;  /* 0x000000020400722a */ /* 0x001fcc0003f0e000 */
[----:B------:R-:W-:Y:S02]  /*2b50*/  @!P1 FSEL R4, R2, R4, !P0 ;  /* 0x0000000402049208 */ /* 0x000fe40004000000 */
[----:B------:R-:W-:Y:S02]  /*2b60*/  @!P1 FSEL R5, R3, R5, !P0 ;  /* 0x0000000503059208 */ /* 0x000fe40004000000 */
[----:B------:R-:W-:Y:S01]  /*2b70*/  ISETP.GT.AND P1, PT, R10, 0xf, PT ;  /* 0x0000000f0a00780c */ /* 0x000fe20003f24270 */
[----:B------:R-:W-:Y:S04]  /*2b80*/  SHFL.DOWN PT, R2, R4, 0x10, 0x1f ;  /* 0x0a001f0004027f89 */ /* 0x000fe800000e0000 */
[----:B------:R-:W0:Y:S02]  /*2b90*/  SHFL.DOWN PT, R3, R5, 0x10, 0x1f ;  /* 0x0a001f0005037f89 */ /* 0x000e2400000e0000 */
[----:B0-----:R-:W-:-:S06]  /*2ba0*/  DSETP.GEU.AND P0, PT, R4, R2, PT ;  /* 0x000000020400722a */ /* 0x001fcc0003f0e000 */
[----:B------:R-:W-:Y:S02]  /*2bb0*/  FSEL R2, R2, R4, !P0 ;  /* 0x0000000402027208 */ /* 0x000fe40004000000 */
        /* <DEDUP_REMOVED lines=10> */
[----:B--2---:R-:W0:Y:S04]  /*2c60*/  LDS.128 R8, [UR4+0x10] ;  /* 0x00001004ff087984 */ /* 0x004e280008000c00 */
        /* <DEDUP_REMOVED lines=25> */
.L_x_2:
        /* <DEDUP_REMOVED lines=12> */
.L_x_32:
[----:B------:R-:W-:Y:S05]  /*2ec0*/  BSYNC.RECONVERGENT B1 ;  /* 0x0000000000017941 */ /* 0x000fea0003800200 */
.L_x_31:
        /* <DEDUP_REMOVED lines=17> */
.L_x_37:
        /* <DEDUP_REMOVED lines=12> */
.L_x_36:
[----:B------:R-:W-:Y:S05]  /*30a0*/  BSYNC.RECONVERGENT B2 ;  /* 0x0000000000027941 */ /* 0x000fea0003800200 */
.L_x_35:
        /* <DEDUP_REMOVED lines=9> */
.L_x_40:
        /* <DEDUP_REMOVED lines=74> */
.L_x_39:
[----:B------:R-:W-:Y:S05]  /*35e0*/  BSYNC.RECONVERGENT B2 ;  /* 0x0000000000027941 */ /* 0x000fea0003800200 */
.L_x_38:
        /* <DEDUP_REMOVED lines=42> */
.L_x_42:
[----:B------:R-:W-:Y:S05]  /*3890*/  BSYNC.RECONVERGENT B2 ;  /* 0x0000000000027941 */ /* 0x000fea0003800200 */
.L_x_41:
        /* <DEDUP_REMOVED lines=20> */
.L_x_34:
[----:B------:R-:W-:Y:S05]  /*39e0*/  BSYNC.RECONVERGENT B1 ;  /* 0x0000000000017941 */ /* 0x000fea0003800200 */
.L_x_33:
        /* <DEDUP_REMOVED lines=14> */
[----:B------:R-:W-:Y:S01]  /*3ad0*/  IMAD.MOV.U32 R2, RZ, RZ, R9 ;  /* 0x000000ffff027224 */ /* 0x000fe200078e0009 */
[----:B------:R-:W-:Y:S01]  /*3ae0*/  @!P2 MOV R4, 0x400 ;  /* 0x000004000004a802 */ /* 0x000fe20000000f00 */
[----:B------:R-:W-:Y:S01]  /*3af0*/  IMAD.MOV.U32 R3, RZ, RZ, R11 ;  /* 0x000000ffff037224 */ /* 0x000fe200078e000b */
[----:B------:R-:W0:Y:S01]  /*3b00*/  SHFL.DOWN PT, R7, R11, 0x2, 0x1f ;  /* 0x08401f000b077f89 */ /* 0x000e2200000e0000 */
[----:B------:R-:W-:Y:S01]  /*3b10*/  @!P2 SHF.R.U32.HI R0, RZ, 0x2, R5 ;  /* 0x00000002ff00a819 */ /* 0x000fe20000011605 */
[----:B------:R-:W1:Y:S03]  /*3b20*/  @!P2 S2R R13, SR_CgaCtaId ;  /* 0x00000000000da919 */ /* 0x000e660000008800 */
[----:B------:R-:W-:Y:S01]  /*3b30*/  @!P2 LOP3.LUT R0, R0, 0xf8, RZ, 0xc0, !PT ;  /* 0x000000f80000a812 */ /* 0x000fe200078ec0ff */
[----:B0-----:R-:W-:-:S06]  /*3b40*/  DSETP.GEU.AND P0, PT, R2, R6, PT ;  /* 0x000000060200722a */ /* 0x001fcc0003f0e000 */
[----:B------:R-:W-:Y:S02]  /*3b50*/  @!P1 FSEL R9, R6, R9, !P0 ;  /* 0x0000000906099208 */ /* 0x000fe40004000000 */
[----:B------:R-:W-:Y:S02]  /*3b60*/  @!P1 FSEL R11, R7, R11, !P0 ;  /* 0x0000000b070b9208 */ /* 0x000fe40004000000 */
[----:B------:R-:W-:Y:S01]  /*3b70*/  ISETP.GT.AND P1, PT, R8, 0x1b, PT ;  /* 0x0000001b0800780c */ /* 0x000fe20003f24270 */
[----:B------:R-:W-:Y:S01]  /*3b80*/  SHFL.DOWN PT, R2, R9, 0x4, 0x1f ;  /* 0x08801f0009027f89 */ /* 0x000fe200000e0000 */
[----:B------:R-:W-:Y:S01]  /*3b90*/  IMAD.MOV.U32 R6, RZ, RZ, R9 ;  /* 0x000000ffff067224 */ /* 0x000fe200078e0009 */
[----:B-1----:R-:W-:Y:S01]  /*3ba0*/  @!P2 LEA R13, R13, R4, 0x18 ;  /* 0x000000040d0da211 */ /* 0x002fe200078ec0ff */
[----:B------:R-:W-:Y:S01]  /*3bb0*/  IMAD.MOV.U32 R7, RZ, RZ, R11 ;  /* 0x000000ffff077224 */ /* 0x000fe200078e000b */
[----:B------:R-:W0:Y:S03]  /*3bc0*/  SHFL.DOWN PT, R3, R11, 0x4, 0x1f ;  /* 0x08801f000b037f89 */ /* 0x000e2600000e0000 */
[----:B------:R-:W-:-:S02]  /*3bd0*/  @!P2 IMAD.IADD R13, R0, 0x1, R13 ;  /* 0x00000001000da824 */ /* 0x000fc400078e020d */
[----:B0-----:R-:W-:-:S06]  /*3be0*/  DSETP.GEU.AND P0, PT, R6, R2, PT ;  /* 0x000000020600722a */ /* 0x001fcc0003f0e000 */
[----:B------:R-:W-:Y:S02]  /*3bf0*/  @!P1 FSEL R9, R2, R9, !P0 ;  /* 0x0000000902099208 */ /* 0x000fe40004000000 */
[----:B------:R-:W-:Y:S02]  /*3c00*/  @!P1 FSEL R11, R3, R11, !P0 ;  /* 0x0000000b030b9208 */ /* 0x000fe40004000000 */
[----:B------:R-:W-:Y:S01]  /*3c10*/  ISETP.GT.AND P1, PT, R8, 0x17, PT ;  /* 0x000000170800780c */ /* 0x000fe20003f24270 */
[----:B------:R-:W-:Y:S01]  /*3c20*/  SHFL.DOWN PT, R2, R9, 0x8, 0x1f ;  /* 0x09001f0009027f89 */ /* 0x000fe200000e0000 */
[----:B------:R-:W-:Y:S02]  /*3c30*/  IMAD.MOV.U32 R6, RZ, RZ, R9 ;  /* 0x000000ffff067224 */ /* 0x000fe400078e0009 */
[----:B------:R-:W-:Y:S01]  /*3c40*/  IMAD.MOV.U32 R7, RZ, RZ, R11 ;  /* 0x000000ffff077224 */ /* 0x000fe200078e000b */
[----:B------:R-:W0:Y:S05]  /*3c50*/  SHFL.DOWN PT, R3, R11, 0x8, 0x1f ;  /* 0x09001f000b037f89 */ /* 0x000e2a00000e0000 */
        /* <DEDUP_REMOVED lines=20> */
[----:B------:R-:W0:Y:S04]  /*3da0*/  LDS.128 R8, [UR4+0x10] ;  /* 0x00001004ff087984 */ /* 0x000e280008000c00 */
[----:B-1----:R-:W1:Y:S01]  /*3db0*/  LDS.128 R12, [UR4+0x20] ;  /* 0x00002004ff0c7984 */ /* 0x002e620008000c00 */
        /* <DEDUP_REMOVED lines=24> */
.L_x_43:
        /* <DEDUP_REMOVED lines=20> */
[----:B------:R-:W0:Y:S05]  /*4080*/  SHFL.DOWN PT, R7, R0, 0x2, R11 ;  /* 0x0840000000077989 */ /* 0x000e2a00000e000b */
[----:B0-----:R-:W-:-:S06]  /*4090*/  DSETP.GEU.AND P0, PT, R2, R6, PT ;  /* 0x000000060200722a */ /* 0x001fcc0003f0e000 */
[----:B------:R-:W-:Y:S01]  /*40a0*/  @!P1 FSEL R9, R6, R9, !P0 ;  /* 0x0000000906099208 */ /* 0x000fe20004000000 */
[----:B------:R-:W-:Y:S01]  /*40b0*/  VIADD R6, R8, 0x4 ;  /* 0x0000000408067836 */ /* 0x000fe20000000000 */
[----:B------:R-:W-:-:S03]  /*40c0*/  @!P1 FSEL R0, R7, R0, !P0 ;  /* 0x0000000007009208 */ /* 0x000fc60004000000 */
[----:B------:R-:W-:Y:S01]  /*40d0*/  SHFL.DOWN PT, R2, R9, 0x4, R11 ;  /* 0x0880000009027989 */ /* 0x000fe200000e000b */
[----:B------:R-:W-:Y:S01]  /*40e0*/  ISETP.GT.AND P1, PT, R6, R11, PT ;  /* 0x0000000b0600720c */ /* 0x000fe20003f24270 */
[----:B------:R-:W-:Y:S02]  /*40f0*/  IMAD.MOV.U32 R6, RZ, RZ, R9 ;  /* 0x000000ffff067224 */ /* 0x000fe400078e0009 */
[----:B------:R-:W0:Y:S01]  /*4100*/  SHFL.DOWN PT, R3, R0, 0x4, R11 ;  /* 0x0880000000037989 */ /* 0x000e2200000e000b */
[----:B------:R-:W-:-:S06]  /*4110*/  IMAD.MOV.U32 R7, RZ, RZ, R0 ;  /* 0x000000ffff077224 */ /* 0x000fcc00078e0000 */
[----:B0-----:R-:W-:Y:S01]  /*4120*/  DSETP.GEU.AND P0, PT, R6, R2, PT ;  /* 0x000000020600722a */ /* 0x001fe20003f0e000 */
[----:B------:R-:W-:-:S05]  /*4130*/  VIADD R6, R8, 0x8 ;  /* 0x0000000808067836 */ /* 0x000fca0000000000 */
        /* <DEDUP_REMOVED lines=15> */
[----:B------:R-:W-:Y:S02]  /*4230*/  IMAD.MOV.U32 R6, RZ, RZ, R9 ;  /* 0x000000ffff067224 */ /* 0x000fe400078e0009 */
[----:B------:R-:W-:Y:S01]  /*4240*/  IMAD.MOV.U32 R7, RZ, RZ, R0 ;  /* 0x000000ffff077224 */ /* 0x000fe200078e0000 */
[----:B------:R-:W0:Y:S05]  /*4250*/  SHFL.DOWN PT, R3, R0, 0x10, R11 ;  /* 0x0a00000000037989 */ /* 0x000e2a00000e000b */
[----:B0-----:R-:W-:Y:S01]  /*4260*/  DSETP.GEU.AND P1, PT, R6, R2, PT ;  /* 0x000000020600722a */ /* 0x001fe20003f2e000 */
[----:B------:R-:W-:-:S02]  /*4270*/  @!P0 MOV R7, 0x400 ;  /* 0x0000040000078802 */ /* 0x000fc40000000f00 */
[----:B------:R-:W-:Y:S02]  /*4280*/  @!P0 SHF.R.U32.HI R6, RZ, 0x2, R5 ;  /* 0x00000002ff068819 */ /* 0x000fe40000011605 */
[----:B-1----:R-:W-:Y:S02]  /*4290*/  @!P0 LEA R7, R10, R7, 0x18 ;  /* 0x000000070a078211 */ /* 0x002fe400078ec0ff */
[----:B------:R-:W-:Y:S02]  /*42a0*/  @!P0 LOP3.LUT R6, R6, 0xf8, RZ, 0xc0, !PT ;  /* 0x000000f806068812 */ /* 0x000fe400078ec0ff */
[----:B------:R-:W-:Y:S02]  /*42b0*/  @!P2 FSEL R9, R2, R9, !P1 ;  /* 0x000000090209a208 */ /* 0x000fe40004800000 */
[----:B------:R-:W-:Y:S01]  /*42c0*/  @!P2 FSEL R0, R3, R0, !P1 ;  /* 0x000000000300a208 */ /* 0x000fe20004800000 */
[----:B------:R-:W-:Y:S02]  /*42d0*/  @!P0 IMAD.IADD R3, R6, 0x1, R7 ;  /* 0x0000000106038824 */ /* 0x000fe400078e0207 */
[----:B------:R-:W-:-:S02]  /*42e0*/  IMAD.MOV.U32 R6, RZ, RZ, R9 ;  /* 0x000000ffff067224 */ /* 0x000fc400078e0009 */
[----:B------:R-:W-:-:S05]  /*42f0*/  IMAD.MOV.U32 R7, RZ, RZ, R0 ;  /* 0x000000ffff077224 */ /* 0x000fca00078e0000 */
[----:B------:R1:W-:Y:S01]  /*4300*/  @!P0 STS.64 [R3+0x8], R6 ;  /* 0x0000080603008388 */ /* 0x0003e20000000a00 */
[----:B------:R-:W-:Y:S01]  /*4310*/  BAR.SYNC.DEFER_BLOCKING 0x0 ;  /* 0x0000000000007b1d */ /* 0x000fe20000010000 */
[----:B------:R-:W-:-:S13]  /*4320*/  ISETP.NE.AND P0, PT, R5, RZ, PT ;  /* 0x000000ff0500720c */ /* 0x000fda0003f05270 */
[----:B-1----:R-:W-:Y:S05]  /*4330*/  @P0 BRA `(.L_x_17) ;  /* 0x0000001800340947 */ /* 0x002fea0003800000 */
[----:B------:R-:W0:Y:S01]  /*4340*/  S2UR UR5, SR_CgaCtaId ;  /* 0x00000000000579c3 */ /* 0x000e220000008800 */
[----:B------:R-:W-:Y:S01]  /*4350*/  UMOV UR4, 0x400 ;  /* 0x0000040000047882 */ /* 0x000fe20000000000 */
[C---:B------:R-:W-:Y:S02]  /*4360*/  ISETP.GT.AND P3, PT, R4.reuse, 0x20, PT ;  /* 0x000000200400780c */ /* 0x040fe40003f64270 */
        /* <DEDUP_REMOVED lines=10> */
[----:B------:R-:W-:Y:S01]  /*4410*/  ISETP.GT.AND P1, PT, R4, 0x60, PT ;  /* 0x000000600400780c */ /* 0x000fe20003f24270 */
[----:B------:R-:W-:Y:S02]  /*4420*/  IMAD.MOV.U32 R2, RZ, RZ, R6 ;  /* 0x000000ffff027224 */ /* 0x000fe400078e0006 */
        /* <DEDUP_REMOVED lines=29> */
.L_x_30:
[----:B------:R-:W0:Y:S01]  /*4600*/  S2R R41, SR_TID.X ;  /* 0x0000000000297919 */ /* 0x000e220000002100 */
[----:B------:R-:W0:Y:S02]  /*4610*/  LDC.64 R6, c[0x0][0x380] ;  /* 0x0000e000ff067b82 */ /* 0x000e240000000a00 */
[----:B0-----:R-:W-:-:S05]  /*4620*/  IMAD.WIDE.U32 R6, R41, 0x8, R6 ;  /* 0x0000000829067825 */ /* 0x001fca00078e0006 */
[----:B------:R-:W2:Y:S04]  /*4630*/  LDG.E.64.CONSTANT R20, desc[UR6][R6.64] ;  /* 0x0000000606147981 */ /* 0x000ea8000c1e9b00 */
[----:B------:R-:W2:Y:S04]  /*4640*/  LDG.E.64.CONSTANT R2, desc[UR6][R6.64+0x800] ;  /* 0x0008000606027981 */ /* 0x000ea8000c1e9b00 */
[----:B------:R-:W3:Y:S04]  /*4650*/  LDG.E.64.CONSTANT R8, desc[UR6][R6.64+0x1000] ;  /* 0x0010000606087981 */ /* 0x000ee8000c1e9b00 */
[----:B------:R-:W4:Y:S04]  /*4660*/  LDG.E.64.CONSTANT R10, desc[UR6][R6.64+0x1800] ;  /* 0x00180006060a7981 */ /* 0x000f28000c1e9b00 */
[----:B------:R-:W5:Y:S04]  /*4670*/  LDG.E.64.CONSTANT R12, desc[UR6][R6.64+0x2000] ;  /* 0x00200006060c7981 */ /* 0x000f68000c1e9b00 */
[----:B------:R-:W5:Y:S04]  /*4680*/  LDG.E.64.CONSTANT R14, desc[UR6][R6.64+0x2800] ;  /* 0x00280006060e7981 */ /* 0x000f68000c1e9b00 */
[----:B------:R-:W5:Y:S04]  /*4690*/  LDG.E.64.CONSTANT R16, desc[UR6][R6.64+0x3000] ;  /* 0x0030000606107981 */ /* 0x000f68000c1e9b00 */
[----:B------:R-:W5:Y:S01]  /*46a0*/  LDG.E.64.CONSTANT R18, desc[UR6][R6.64+0x3800] ;  /* 0x0038000606127981 */ /* 0x000f62000c1e9b00 */
[----:B------:R-:W-:Y:S01]  /*46b0*/  ISETP.GE.U32.AND P1, PT, R4, 0x1000, PT ;  /* 0x000010000400780c */ /* 0x000fe20003f26070 */
[----:B------:R-:W-:Y:S01]  /*46c0*/  IMAD.MOV.U32 R45, RZ, RZ, 0x800 ;  /* 0x00000800ff2d7424 */ /* 0x000fe200078e00ff */
[----:B--2---:R-:W-:-:S06]  /*46d0*/  DSETP.GEU.AND P0, PT, R20, R2, PT ;  /* 0x000000021400722a */ /* 0x004fcc0003f0e000 */
        /* <DEDUP_REMOVED lines=21> */
[----:B------:R-:W0:Y:S01]  /*4830*/  LDC R24, c[0x0][0x390] ;  /* 0x0000e400ff187b82 */ /* 0x000e220000000800 */
[----:B------:R-:W-:Y:S02]  /*4840*/  VIADD R0, R4, 0xfffff800 ;  /* 0xfffff80004007836 */ /* 0x000fe40000000000 */
[----:B------:R-:W-:-:S07]  /*4850*/  IMAD.MOV.U32 R45, RZ, RZ, 0x800 ;  /* 0x00000800ff2d7424 */ /* 0x000fce00078e00ff */
.L_x_46:
[----:B------:R-:W-:-:S05]  /*4860*/  IMAD.WIDE R4, R45, 0x8, R6 ;  /* 0x000000082d047825 */ /* 0x000fca00078e0206 */
[----:B------:R-:W2:Y:S04]  /*4870*/  LDG.E.64.CONSTANT R10, desc[UR6][R4.64] ;  /* 0x00000006040a7981 */ /* 0x000ea8000c1e9b00 */
[----:B------:R-:W3:Y:S04]  /*4880*/  LDG.E.64.CONSTANT R12, desc[UR6][R4.64+0x800] ;  /* 0x00080006040c7981 */ /* 0x000ee8000c1e9b00 */
[----:B------:R-:W4:Y:S04]  /*4890*/  LDG.E.64.CONSTANT R14, desc[UR6][R4.64+0x1000] ;  /* 0x00100006040e7981 */ /* 0x000f28000c1e9b00 */
[----:B------:R-:W5:Y:S04]  /*48a0*/  LDG.E.64.CONSTANT R16, desc[UR6][R4.64+0x1800] ;  /* 0x0018000604107981 */ /* 0x000f68000c1e9b00 */
[----:B------:R-:W5:Y:S04]  /*48b0*/  LDG.E.64.CONSTANT R18, desc[UR6][R4.64+0x2000] ;  /* 0x0020000604127981 */ /* 0x000f68000c1e9b00 */
[----:B------:R-:W5:Y:S04]  /*48c0*/  LDG.E.64.CONSTANT R20, desc[UR6][R4.64+0x2800] ;  /* 0x0028000604147981 */ /* 0x000f68000c1e9b00 */
[----:B------:R-:W5:Y:S04]  /*48d0*/  LDG.E.64.CONSTANT R22, desc[UR6][R4.64+0x3000] ;  /* 0x0030000604167981 */ /* 0x000f68000c1e9b00 */
[----:B------:R0:W5:Y:S02]  /*48e0*/  LDG.E.64.CONSTANT R8, desc[UR6][R4.64+0x3800] ;  /* 0x0038000604087981 */ /* 0x000164000c1e9b00 */
[----:B0-----:R-:W-:-:S04]  /*48f0*/  IMAD.MOV.U32 R4, RZ, RZ, R24 ;  /* 0x000000ffff047224 */ /* 0x001fc800078e0018 */
[----:B------:R-:W-:-:S05]  /*4900*/  IMAD.IADD R5, R4, 0x1, -R45 ;  /* 0x0000000104057824 */ /* 0x000fca00078e0a2d */
[----:B------:R-:W-:Y:S01]  /*4910*/  ISETP.GE.AND P1, PT, R5, 0x800, PT ;  /* 0x000008000500780c */ /* 0x000fe20003f26270 */
        /* <DEDUP_REMOVED lines=25> */
[----:B------:R-:W-:-:S05]  /*4ab0*/  VIADD R45, R45, 0x800 ;  /* 0x000008002d2d7836 */ /* 0x000fca0000000000 */
[----:B------:R-:W-:-:S13]  /*4ac0*/  ISETP.GT.AND P0, PT, R45, R0, PT ;  /* 0x000000002d00720c */ /* 0x000fda0003f04270 */
[----:B------:R-:W-:Y:S05]  /*4ad0*/  @!P0 BRA `(.L_x_46) ;  /* 0xfffffffc00608947 */ /* 0x000fea000383ffff */
.L_x_44:
[----:B------:R-:W-:-:S13]  /*4ae0*/  ISETP.GE.AND P0, PT, R45, R4, PT ;  /* 0x000000042d00720c */ /* 0x000fda0003f06270 */
[----:B------:R-:W-:Y:S05]  /*4af0*/  @P0 BRA `(.L_x_45) ;  /* 0x0000000800fc0947 */ /* 0x000fea0003800000 */
[----:B------:R-:W-:Y:S01]  /*4b00*/  IMAD.IADD R0, R4, 0x1, -R45 ;  /* 0x0000000104007824 */ /* 0x000fe200078e0a2d */
[----:B------:R-:W-:Y:S04]  /*4b10*/  BSSY.RECONVERGENT B1, `(.L_x_45) ;  /* 0x00000bd000017945 */ /* 0x000fe80003800200 */
[----:B------:R-:W-:-:S13]  /*4b20*/  ISETP.GE.AND P0, PT, R41, R0, PT ;  /* 0x000000002900720c */ /* 0x000fda0003f06270 */
[----:B------:R-:W-:Y:S05]  /*4b30*/  @P0 BRA `(.L_x_47) ;  /* 0x0000000800e80947 */ /* 0x000fea0003800000 */
[----:B------:R-:W-:Y:S01]  /*4b40*/  LOP3.LUT R5, RZ, R41, RZ, 0x33, !PT ;  /* 0x00000029ff057212 */ /* 0x000fe200078e33ff */
[----:B------:R-:W-:Y:S01]  /*4b50*/  BSSY.RECONVERGENT B2, `(.L_x_48) ;  /* 0x0000017000027945 */ /* 0x000fe20003800200 */
[----:B------:R-:W-:Y:S02]  /*4b60*/  IMAD.MOV.U32 R43, RZ, RZ, R41 ;  /* 0x000000ffff2b7224 */ /* 0x000fe400078e0029 */
[----:B------:R-:W-:-:S04]  /*4b70*/  IADD3 R4, PT, PT, -R45, R4, R5 ;  /* 0x000000042d047210 */ /* 0x000fc80007ffe105 */
[C---:B------:R-:W-:Y:S02]  /*4b80*/  LOP3.LUT R5, R4.reuse, 0x300, RZ, 0xc0, !PT ;  /* 0x0000030004057812 */ /* 0x040fe400078ec0ff */
[----:B------:R-:W-:Y:S02]  /*4b90*/  ISETP.GE.U32.AND P2, PT, R4, 0x300, PT ;  /* 0x000003000400780c */ /* 0x000fe40003f46070 */
[----:B------:R-:W-:-:S13]  /*4ba0*/  ISETP.NE.AND P0, PT, R5, 0x300, PT ;  /* 0x000003000500780c */ /* 0x000fda0003f05270 */
[----:B------:R-:W-:Y:S05]  /*4bb0*/  @!P0 BRA `(.L_x_49) ;  /* 0x0000000000408947 */ /* 0x000fea0003800000 */
[----:B------:R-:W0:Y:S01]  /*4bc0*/  LDC.64 R6, c[0x0][0x380] ;  /* 0x0000e000ff067b82 */ /* 0x000e220000000a00 */
[----:B------:R-:W-:Y:S01]  /*4bd0*/  LEA.HI R4, R4, 0x1, RZ, 0x18 ;  /* 0x0000000104047811 */ /* 0x000fe200078fc0ff */
[----:B------:R-:W-:Y:S02]  /*4be0*/  IMAD.IADD R9, R41, 0x1, R45 ;  /* 0x0000000129097824 */ /* 0x000fe400078e022d */
[----:B------:R-:W-:Y:S01]  /*4bf0*/  IMAD.MOV.U32 R43, RZ, RZ, R41 ;  /* 0x000000ffff2b7224 */ /* 0x000fe200078e0029 */
[----:B------:R-:W-:-:S05]  /*4c00*/  LOP3.LUT R4, R4, 0x3, RZ, 0xc0, !PT ;  /* 0x0000000304047812 */ /* 0x000fca00078ec0ff */
[----:B------:R-:W-:-:S07]  /*4c10*/  IMAD.MOV R8, RZ, RZ, -R4 ;  /* 0x000000ffff087224 */ /* 0x000fce00078e0a04 */
.L_x_50:
[----:B0-----:R-:W-:-:S06]  /*4c20*/  IMAD.WIDE.U32 R4, R9, 0x8, R6 ;  /* 0x0000000809047825 */ /* 0x001fcc00078e0006 */
        /* <DEDUP_REMOVED lines=9> */
.L_x_49:
[----:B------:R-:W-:Y:S05]  /*4cc0*/  BSYNC.RECONVERGENT B2 ;  /* 0x0000000000027941 */ /* 0x000fea0003800200 */
.L_x_48:
[----:B------:R-:W-:Y:S05]  /*4cd0*/  @!P2 BRA `(.L_x_47) ;  /* 0x000000080080a947 */ /* 0x000fea0003800000 */
[----:B------:R-:W0:Y:S01]  /*4ce0*/  LDCU.64 UR4, c[0x0][0x380] ;  /* 0x00007000ff0477ac */ /* 0x000e220008000a00 */
[----:B------:R-:W-:Y:S01]  /*4cf0*/  IMAD.IADD R7, R0, 0x1, -R43 ;  /* 0x0000000100077824 */ /* 0x000fe200078e0a2b */
[C---:B------:R-:W-:Y:S01]  /*4d00*/  IADD3 R5, P0, PT, R43.reuse, R45, RZ ;  /* 0x0000002d2b057210 */ /* 0x040fe20007f1e0ff */
[----:B------:R-:W-:Y:S01]  /*4d10*/  BSSY.RECONVERGENT B2, `(.L_x_51) ;  /* 0x000005a000027945 */ /* 0x000fe20003800200 */
[----:B------:R-:W-:Y:S02]  /*4d20*/  IMAD.IADD R45, R43, 0x1, R45 ;  /* 0x000000012b2d7824 */ /* 0x000fe400078e022d */
        /* <DEDUP_REMOVED lines=8> */
[----:B------:R-:W0:Y:S01]  /*4db0*/  LDC.64 R6, c[0x0][0x380] ;  /* 0x0000e000ff067b82 */ /* 0x000e220000000a00 */
[----:B------:R-:W-:Y:S01]  /*4dc0*/  PLOP3.LUT P0, PT, PT, PT, PT, 0x8, 0x80 ;  /* 0x000000000080781c */ /* 0x000fe20003f0e170 */
[----:B------:R-:W-:-:S12]  /*4dd0*/  VIADD R40, R0, 0xfffff400 ;  /* 0xfffff40000287836 */ /* 0x000fd80000000000 */
.L_x_53:
[C---:B0-----:R-:W-:Y:S01]  /*4de0*/  IMAD.WIDE.U32 R38, R45.reuse, 0x8, R6 ;  /* 0x000000082d267825 */ /* 0x041fe200078e0006 */
        /* <DEDUP_REMOVED lines=76> */
.L_x_52:
[----:B------:R-:W-:Y:S05]  /*52b0*/  BSYNC.RECONVERGENT B2 ;  /* 0x0000000000027941 */ /* 0x000fea0003800200 */
.L_x_51:
[----:B------:R-:W-:Y:S01]  /*52c0*/  IMAD.IADD R6, R0, 0x1, -R43 ;  /* 0x0000000100067824 */ /* 0x000fe200078e0a2b */
[----:B------:R-:W-:Y:S04]  /*52d0*/  BSSY.RECONVERGENT B2, `(.L_x_54) ;  /* 0x000002c000027945 */ /* 0x000fe80003800200 */
[----:B------:R-:W-:-:S13]  /*52e0*/  ISETP.GT.AND P1, PT, R6, 0x400, PT ;  /* 0x000004000600780c */ /* 0x000fda0003f24270 */
[----:B------:R-:W-:Y:S05]  /*52f0*/  @!P1 BRA `(.L_x_55) ;  /* 0x0000000000a49947 */ /* 0x000fea0003800000 */
[----:B------:R-:W0:Y:S01]  /*5300*/  LDC.64 R16, c[0x0][0x380] ;  /* 0x0000e000ff107b82 */ /* 0x000e220000000a00 */
[----:B------:R-:W2:Y:S04]  /*5310*/  LDG.E.64.CONSTANT R10, desc[UR6][R4.64+-0x800] ;  /* 0xfff80006040a7981 */ /* 0x000ea8000c1e9b00 */
[----:B------:R-:W3:Y:S01]  /*5320*/  LDG.E.64.CONSTANT R12, desc[UR6][R4.64] ;  /* 0x00000006040c7981 */ /* 0x000ee2000c1e9b00 */
[----:B------:R-:W-:-:S03]  /*5330*/  VIADD R7, R45, 0x400 ;  /* 0x000004002d077836 */ /* 0x000fc60000000000 */
[----:B------:R-:W4:Y:S04]  /*5340*/  LDG.E.64.CONSTANT R14, desc[UR6][R4.64+0x800] ;  /* 0x00080006040e7981 */ /* 0x000f28000c1e9b00 */
[----:B------:R-:W5:Y:S04]  /*5350*/  LDG.E.64.CONSTANT R18, desc[UR6][R4.64+0x1800] ;  /* 0x0018000604127981 */ /* 0x000f68000c1e9b00 */
[----:B------:R-:W5:Y:S01]  /*5360*/  LDG.E.64.CONSTANT R20, desc[UR6][R4.64+0x2000] ;  /* 0x0020000604147981 */ /* 0x000f62000c1e9b00 */
[----:B0-----:R-:W-:-:S06]  /*5370*/  IMAD.WIDE.U32 R8, R45, 0x8, R16 ;  /* 0x000000082d087825 */ /* 0x001fcc00078e0010 */
[----:B------:R-:W2:Y:S01]  /*5380*/  LDG.E.64.CONSTANT R8, desc[UR6][R8.64] ;  /* 0x0000000608087981 */ /* 0x000ea2000c1e9b00 */
[----:B------:R-:W-:-:S03]  /*5390*/  IMAD.WIDE.U32 R16, R7, 0x8, R16 ;  /* 0x0000000807107825 */ /* 0x000fc600078e0010 */
[----:B------:R0:W5:Y:S04]  /*53a0*/  LDG.E.64.CONSTANT R6, desc[UR6][R4.64+0x2800] ;  /* 0x0028000604067981 */ /* 0x000168000c1e9b00 */
[----:B------:R-:W5:Y:S01]  /*53b0*/  LDG.E.64.CONSTANT R16, desc[UR6][R16.64] ;  /* 0x0000000610107981 */ /* 0x000f62000c1e9b00 */
[----:B------:R-:W-:Y:S01]  /*53c0*/  VIADD R43, R43, 0x800 ;  /* 0x000008002b2b7836 */ /* 0x000fe20000000000 */
[----:B0-----:R-:W-:Y:S01]  /*53d0*/  IADD3 R4, P2, PT, R4, 0x4000, RZ ;  /* 0x0000400004047810 */ /* 0x001fe20007f5e0ff */
[----:B------:R-:W-:-:S04]  /*53e0*/  VIADD R45, R45, 0x800 ;  /* 0x000008002d2d7836 */ /* 0x000fc80000000000 */
[----:B------:R-:W-:Y:S01]  /*53f0*/  IMAD.X R5, RZ, RZ, R5, P2 ;  /* 0x000000ffff057224 */ /* 0x000fe200010e0605 */
        /* <DEDUP_REMOVED lines=25> */
.L_x_55:
[----:B------:R-:W-:Y:S05]  /*5590*/  BSYNC.RECONVERGENT B2 ;  /* 0x0000000000027941 */ /* 0x000fea0003800200 */
.L_x_54:
[----:B------:R-:W-:-:S13]  /*55a0*/  ISETP.LT.OR P0, PT, R43, R0, P0 ;  /* 0x000000002b00720c */ /* 0x000fda0000701670 */
[----:B------:R-:W-:Y:S05]  /*55b0*/  @!P0 BRA `(.L_x_47) ;  /* 0x0000000000488947 */ /* 0x000fea0003800000 */
[----:B------:R-:W0:Y:S01]  /*55c0*/  LDC.64 R6, c[0x0][0x380] ;  /* 0x0000e000ff067b82 */ /* 0x000e220000000a00 */
[----:B------:R-:W2:Y:S04]  /*55d0*/  LDG.E.64.CONSTANT R8, desc[UR6][R4.64+-0x800] ;  /* 0xfff8000604087981 */ /* 0x000ea8000c1e9b00 */
[----:B------:R-:W3:Y:S04]  /*55e0*/  LDG.E.64.CONSTANT R10, desc[UR6][R4.64] ;  /* 0x00000006040a7981 */ /* 0x000ee8000c1e9b00 */
[----:B------:R-:W4:Y:S01]  /*55f0*/  LDG.E.64.CONSTANT R12, desc[UR6][R4.64+0x800] ;  /* 0x00080006040c7981 */ /* 0x000f22000c1e9b00 */
[----:B0-----:R-:W-:-:S06]  /*5600*/  IMAD.WIDE.U32 R6, R45, 0x8, R6 ;  /* 0x000000082d067825 */ /* 0x001fcc00078e0006 */
[----:B------:R-:W5:Y:S02]  /*5610*/  LDG.E.64.CONSTANT R6, desc[UR6][R6.64] ;  /* 0x0000000606067981 */ /* 0x000f64000c1e9b00 */
[----:B-----5:R-:W-:-:S06]  /*5620*/  DSETP.GEU.AND P0, PT, R2, R6, PT ;  /* 0x000000060200722a */ /* 0x020fcc0003f0e000 */
        /* <DEDUP_REMOVED lines=10> */
[----:B------:R-:W-:-:S07]  /*56d0*/  FSEL R3, R13, R3, !P0 ;  /* 0x000000030d037208 */ /* 0x000fce0004000000 */
.L_x_47:
[----:B------:R-:W-:Y:S05]  /*56e0*/  BSYNC.RECONVERGENT B1 ;  /* 0x0000000000017941 */ /* 0x000fea0003800200 */
.L_x_45:
        /* <DEDUP_REMOVED lines=54> */
[----:B------:R-:W1:Y:S01]  /*5a50*/  S2UR UR5, SR_CgaCtaId ;  /* 0x00000000000579c3 */ /* 0x000e620000008800 */
[----:B------:R-:W-:Y:S02]  /*5a60*/  UMOV UR4, 0x400 ;  /* 0x0000040000047882 */ /* 0x000fe40000000000 */
[----:B-1----:R-:W-:-:S09]  /*5a70*/  ULEA UR4, UR5, UR4, 0x18 ;  /* 0x0000000405047291 */ /* 0x002fd2000f8ec0ff */
[----:B0-----:R-:W0:Y:S04]  /*5a80*/  LDS.128 R8, [UR4+0x10] ;  /* 0x00001004ff087984 */ /* 0x001e280008000c00 */
        /* <DEDUP_REMOVED lines=23> */
[----:B------:R-:W-:-:S07]  /*5c00*/  FSEL R7, R3, R5, !P1 ;  /* 0x0000000503077208 */ /* 0x000fce0004800000 */
.L_x_17:
[----:B------:R-:W-:Y:S05]  /*5c10*/  BSYNC.RECONVERGENT B0 ;  /* 0x0000000000007941 */ /* 0x000fea0003800200 */
.L_x_1:
[----:B------:R-:W-:Y:S05]  /*5c20*/  @P0 EXIT ;  /* 0x000000000000094d */ /* 0x000fea0003800000 */
[----:B------:R-:W4:Y:S01]  /*5c30*/  LDCU.64 UR8, c[0x0][0x398] ;  /* 0x00007300ff0877ac */ /* 0x000f220008000a00 */
[----:B---3--:R-:W3:Y:S01]  /*5c40*/  LDC.64 R4, c[0x0][0x388] ;  /* 0x0000e200ff047b82 */ /* 0x008ee20000000a00 */
[----:B------:R-:W0:Y:S01]  /*5c50*/  LDCU.64 UR4, c[0x0][0x398] ;  /* 0x00007300ff0477ac */ /* 0x000e220008000a00 */
[----:B----4-:R-:W-:-:S06]  /*5c60*/  DSETP.GT.AND P0, PT, R6, UR8, PT ;  /* 0x0000000806007e2a */ /* 0x010fcc000bf04000 */
[----:B012---:R-:W-:Y:S02]  /*5c70*/  FSEL R2, R6, UR4, P0 ;  /* 0x0000000406027c08 */ /* 0x007fe40008000000 */
[----:B------:R-:W-:-:S05]  /*5c80*/  FSEL R3, R7, UR5, P0 ;  /* 0x0000000507037c08 */ /* 0x000fca0008000000 */
[----:B---3--:R-:W-:Y:S01]  /*5c90*/  STG.E.64 desc[UR6][R4.64], R2 ;  /* 0x0000000204007986 */ /* 0x008fe2000c101b06 */
[----:B------:R-:W-:Y:S05]  /*5ca0*/  EXIT ;  /* 0x000000000000794d */ /* 0x000fea0003800000 */
.L_x_56:
[----:B------:R-:W-:-:S00]  /*5cb0*/  BRA `(.L_x_56) ;  /* 0xfffffffc00fc7947 */ /* 0x000fc0000383ffff */
[----:B------:R-:W-:-:S00]  /*5cc0*/  NOP ;  /* 0x0000000000007918 */ /* 0x000fc00000000000 */
        /* <DEDUP_REMOVED lines=11> */
.L_x_196:


//--------------------- .text._ZN3cub18CUB_300001_SM_10006detail6reduce18DeviceReduceKernelINS2_10policy_hubIdjN4cuda3__47maximumIvEEE10Policy1000EPdjS8_dNS5_3std3__410__identityEEEvT0_PT3_T1_NS0_13GridEvenShareISI_EET2_T4_ --------------------------
	.section	.text._ZN3cub18CUB_300001_SM_10006detail6reduce18DeviceReduceKernelINS2_10policy_hubIdjN4cuda3__47maximumIvEEE10Policy1000EPdjS8_dNS5_3std3__410__identityEEEvT0_PT3_T1_NS0_13GridEvenShareISI_EET2_T4_,"ax",@progbits
	.align	128
        .global         _ZN3cub18CUB_300001_SM_10006detail6reduce18DeviceReduceKernelINS2_10policy_hubIdjN4cuda3__47maximumIvEEE10Policy1000EPdjS8_dNS5_3std3__410__identityEEEvT0_PT3_T1_NS0_13GridEvenShareISI_EET2_T4_
        .type           _ZN3cub18CUB_300001_SM_10006detail6reduce18DeviceReduceKernelINS2_10policy_hubIdjN4cuda3__47maximumIvEEE10Policy1000EPdjS8_dNS5_3std3__410__identityEEEvT0_PT3_T1_NS0_13GridEvenShareISI_EET2_T4_,@function
        .size           _ZN3cub18CUB_300001_SM_10006detail6reduce18DeviceReduceKernelINS2_10policy_hubIdjN4cuda3__47maximumIvEEE10Policy1000EPdjS8_dNS5_3std3__410__identityEEEvT0_PT3_T1_NS0_13GridEvenShareISI_EET2_T4_,(.L_x_197 - _ZN3cub18CUB_300001_SM_10006detail6reduce18DeviceReduceKernelINS2_10policy_hubIdjN4cuda3__47maximumIvEEE10Policy1000EPdjS8_dNS5_3std3__410__identityEEEvT0_PT3_T1_NS0_13GridEvenShareISI_EET2_T4_)
        .other          _ZN3cub18CUB_300001_SM_10006detail6reduce18DeviceReduceKernelINS2_10policy_hubIdjN4cuda3__47maximumIvEEE10Policy1000EPdjS8_dNS5_3std3__410__identityEEEvT0_PT3_T1_NS0_13GridEvenShareISI_EET2_T4_,@"STO_CUDA_ENTRY STV_DEFAULT"
_ZN3cub18CUB_300001_SM_10006detail6reduce18DeviceReduceKernelINS2_10policy_hubIdjN4cuda3__47maximumIvEEE10Policy1000EPdjS8_dNS5_3std3__410__identityEEEvT0_PT3_T1_NS0_13GridEvenShareISI_EET2_T4_:
.text._ZN3cub18CUB_300001_SM_10006detail6reduce18DeviceReduceKernelINS2_10policy_hubIdjN4cuda3__47maximumIvEEE10Policy1000EPdjS8_dNS5_3std3__410__identityEEEvT0_PT3_T1_NS0_13GridEvenShareISI_EET2_T4_:
[----:B------:R-:W-:Y:S01]  /*0000*/  LDC R1, c[0x0][0x37c] ;  /* 0x0000df00ff017b82 */ /* 0x000fe20000000800 */
[----:B------:R-:W0:Y:S07]  /*0010*/  LDCU UR4, c[0x0][0x380] ;  /* 0x00007000ff0477ac */ /* 0x000e2e0008000800 */
[----:B------:R-:W1:Y:S01]  /*0020*/  S2UR UR16, SR_CTAID.X ;  /* 0x00000000001079c3 */ /* 0x000e620000002500 */
[----:B------:R-:W-:Y:S01]  /*0030*/  BSSY.RECONVERGENT B0, `(.L_x_57) ;  /* 0x00003fa000007945 */ /* 0x000fe20003800200 */
[----:B------:R-:W2:Y:S01]  /*0040*/  LDCU UR5, c[0x0][0x3ac] ;  /* 0x00007580ff0577ac */ /* 0x000ea20008000800 */
[----:B------:R-:W3:Y:S01]  /*0050*/  LDCU.64 UR10, c[0x0][0x358] ;  /* 0x00006b00ff0a77ac */ /* 0x000ee20008000a00 */
[----:B0-----:R-:W-:-:S02]  /*0060*/  ULOP3.LUT UP0, URZ, UR4, 0x1f, URZ, 0xc0, !UPT ;  /* 0x0000001f04ff7892 */ /* 0x001fc4000f80c0ff */
[----:B--2---:R-:W-:-:S07]  /*0070*/  USHF.L.U32 UR5, UR5, 0xb, URZ ;  /* 0x0000000b05057899 */ /* 0x004fce00080006ff */
[----:B---3--:R-:W-:Y:S05]  /*0080*/  BRA.U UP0, `(.L_x_58) ;  /* 0x0000001d00dc7547 */ /* 0x008fea000b800000 */
[----:B------:R-:W1:Y:S02]  /*0090*/  LDCU UR8, c[0x0][0x3a8] ;  /* 0x00007500ff0877ac */ /* 0x000e640008000800 */
[----:B-1----:R-:W-:-:S04]  /*00a0*/  UIMAD UR12, UR16, -0x800, UR8 ;  /* 0xfffff800100c78a4 */ /* 0x002fc8000f8e0208 */
[----:B------:R-:W-:-:S09]  /*00b0*/  UISETP.GT.U32.AND UP0, UPT, UR12, 0x7ff, UPT ;  /* 0x000007ff0c00788c */ /* 0x000fd2000bf04070 */
[----:B------:R-:W-:Y:S05]  /*00c0*/  BRA.U UP0, `(.L_x_59) ;  /* 0x0000001100407547 */ /* 0x000fea000b800000 */
[----:B------:R-:W0:Y:S01]  /*00d0*/  S2R R0, SR_TID.X ;  /* 0x0000000000007919 */ /* 0x000e220000002100 */
[----:B------:R-:W-:Y:S01]  /*00e0*/  BSSY.RECONVERGENT B1, `(.L_x_60) ;  /* 0x000000b000017945 */ /* 0x000fe20003800200 */
[----:B------:R-:W-:Y:S02]  /*00f0*/  CS2R R2, SRZ ;  /* 0x0000000000027805 */ /* 0x000fe4000001ff00 */
[----:B0-----:R-:W-:Y:S01]  /*0100*/  ISETP.GE.U32.AND P0, PT, R0, UR12, PT ;  /* 0x0000000c00007c0c */ /* 0x001fe2000bf06070 */
[----:B------:R-:W-:-:S12]  /*0110*/  IMAD.MOV.U32 R8, RZ, RZ, R0 ;  /* 0x000000ffff087224 */ /* 0x000fd800078e0000 */
[----:B------:R-:W-:Y:S05]  /*0120*/  @P0 BRA `(.L_x_61) ;  /* 0x0000000000180947 */ /* 0x000fea0003800000 */
[----:B------:R-:W0:Y:S01]  /*0130*/  LDC.64 R2, c[0x0][0x380] ;  /* 0x0000e000ff027b82 */ /* 0x000e220000000a00 */
[----:B------:R-:W-:-:S04]  /*0140*/  IMAD.U32 R5, RZ, RZ, UR16 ;  /* 0x00000010ff057e24 */ /* 0x000fc8000f8e00ff */
[----:B------:R-:W-:-:S04]  /*0150*/  IMAD R5, R5, 0x800, R0 ;  /* 0x0000080005057824 */ /* 0x000fc800078e0200 */
[----:B0-----:R-:W-:-:S06]  /*0160*/  IMAD.WIDE.U32 R2, R5, 0x8, R2 ;  /* 0x0000000805027825 */ /* 0x001fcc00078e0002 */
[----:B------:R-:W5:Y:S01]  /*0170*/  LDG.E.64.CONSTANT R2, desc[UR10][R2.64] ;  /* 0x0000000a02027981 */ /* 0x000f62000c1e9b00 */
[----:B------:R-:W-:-:S07]  /*0180*/  VIADD R8, R0, 0x100 ;  /* 0x0000010000087836 */ /* 0x000fce0000000000 */
.L_x_61:
[----:B------:R-:W-:Y:S05]  /*0190*/  BSYNC.RECONVERGENT B1 ;  /* 0x0000000000017941 */ /* 0x000fea0003800200 */
.L_x_60:
[----:B------:R-:W-:Y:S01]  /*01a0*/  ISETP.GE.U32.AND P0, PT, R8, UR12, PT ;  /* 0x0000000c08007c0c */ /* 0x000fe2000bf06070 */
[----:B------:R-:W-:-:S12]  /*01b0*/  BSSY.RECONVERGENT B1, `(.L_x_62) ;  /* 0x000003d000017945 */ /* 0x000fd80003800200 */
[----:B------:R-:W-:Y:S05]  /*01c0*/  @P0 BRA `(.L_x_63) ;  /* 0x0000000000ec0947 */ /* 0x000fea0003800000 */
[----:B------:R-:W-:Y:S01]  /*01d0*/  LOP3.LUT R4, RZ, R8, RZ, 0x33, !PT ;  /* 0x00000008ff047212 */ /* 0x000fe200078e33ff */
[----:B------:R-:W-:Y:S01]  /*01e0*/  IMAD.U32 R6, RZ, RZ, UR16 ;  /* 0x00000010ff067e24 */ /* 0x000fe2000f8e00ff */
[----:B------:R-:W-:Y:S03]  /*01f0*/  BSSY.RECONVERGENT B2, `(.L_x_64) ;  /* 0x0000017000027945 */ /* 0x000fe60003800200 */
[----:B------:R-:W-:-:S04]  /*0200*/  VIADD R5, R4, UR8 ;  /* 0x0000000804057c36 */ /* 0x000fc80008000000 */
[----:B------:R-:W-:Y:S01]  /*0210*/  IMAD R4, R6, -0x800, R5 ;  /* 0xfffff80006047824 */ /* 0x000fe200078e0205 */
[----:B------:R-:W-:-:S04]  /*0220*/  LOP3.LUT R6, R5, 0x300, RZ, 0xc0, !PT ;  /* 0x0000030005067812 */ /* 0x000fc800078ec0ff */
[----:B------:R-:W-:Y:S02]  /*0230*/  ISETP.NE.AND P0, PT, R6, 0x300, PT ;  /* 0x000003000600780c */ /* 0x000fe40003f05270 */
[----:B------:R-:W-:-:S11]  /*0240*/  ISETP.GE.U32.AND P2, PT, R4, 0x300, PT ;  /* 0x000003000400780c */ /* 0x000fd60003f46070 */
[----:B------:R-:W-:Y:S05]  /*0250*/  @!P0 BRA `(.L_x_65) ;  /* 0x0000000000408947 */ /* 0x000fea0003800000 */
[----:B------:R-:W0:Y:S01]  /*0260*/  LDC.64 R6, c[0x0][0x380] ;  /* 0x0000e000ff067b82 */ /* 0x000e220000000a00 */
[----:B------:R-:W-:Y:S01]  /*0270*/  LEA.HI R4, R5, 0x1, RZ, 0x18 ;  /* 0x0000000105047811 */ /* 0x000fe200078fc0ff */
[----:B------:R-:W-:-:S03]  /*0280*/  IMAD.U32 R9, RZ, RZ, UR16 ;  /* 0x00000010ff097e24 */ /* 0x000fc6000f8e00ff */
[----:B------:R-:W-:Y:S01]  /*0290*/  LOP3.LUT R4, R4, 0x3, RZ, 0xc0, !PT ;  /* 0x0000000304047812 */ /* 0x000fe200078ec0ff */
[----:B------:R-:W-:-:S04]  /*02a0*/  IMAD R9, R9, 0x800, R8 ;  /* 0x0000080009097824 */ /* 0x000fc800078e0208 */
[----:B------:R-:W-:-:S07]  /*02b0*/  IMAD.MOV R10, RZ, RZ, -R4 ;  /* 0x000000ffff0a7224 */ /* 0x000fce00078e0a04 */
.L_x_66:
[----:B0-----:R-:W-:-:S06]  /*02c0*/  IMAD.WIDE.U32 R4, R9, 0x8, R6 ;  /* 0x0000000809047825 */ /* 0x001fcc00078e0006 */
[----:B------:R-:W2:Y:S01]  /*02d0*/  LDG.E.64.CONSTANT R4, desc[UR10][R4.64] ;  /* 0x0000000a04047981 */ /* 0x000ea2000c1e9b00 */
[----:B------:R-:W-:Y:S02]  /*02e0*/  VIADD R10, R10, 0x1 ;  /* 0x000000010a0a7836 */ /* 0x000fe40000000000 */
[----:B------:R-:W-:Y:S02]  /*02f0*/  VIADD R8, R8, 0x100 ;  /* 0x0000010008087836 */ /* 0x000fe40000000000 */
[----:B------:R-:W-:Y:S01]  /*0300*/  VIADD R9, R9, 0x100 ;  /* 0x0000010009097836 */ /* 0x000fe20000000000 */
[----:B------:R-:W-:Y:S01]  /*0310*/  ISETP.NE.AND P1, PT, R10, RZ, PT ;  /* 0x000000ff0a00720c */ /* 0x000fe20003f25270 */
[----:B--2--5:R-:W-:-:S06]  /*0320*/  DSETP.GEU.AND P0, PT, R2, R4, PT ;  /* 0x000000040200722a */ /* 0x024fcc0003f0e000 */
[----:B------:R-:W-:Y:S02]  /*0330*/  FSEL R2, R4, R2, !P0 ;  /* 0x0000000204027208 */ /* 0x000fe40004000000 */
[----:B------:R-:W-:-:S04]  /*0340*/  FSEL R3, R5, R3, !P0 ;  /* 0x0000000305037208 */ /* 0x000fc80004000000 */
[----:B------:R-:W-:Y:S05]  /*0350*/  @P1 BRA `(.L_x_66) ;  /* 0xfffffffc00d81947 */ /* 0x000fea000383ffff */
.L_x_65:
[----:B------:R-:W-:Y:S05]  /*0360*/  BSYNC.RECONVERGENT B2 ;  /* 0x0000000000027941 */ /* 0x000fea0003800200 */
.L_x_64:
[----:B------:R-:W-:Y:S05]  /*0370*/  @!P2 BRA `(.L_x_63) ;  /* 0x000000000080a947 */ /* 0x000fea0003800000 */
[----:B------:R-:W0:Y:S01]  /*0380*/  LDC.64 R4, c[0x0][0x380] ;  /* 0x0000e000ff047b82 */ /* 0x000e220000000a00 */
[----:B------:R-:W-:Y:S02]  /*0390*/  IMAD.U32 R7, RZ, RZ, UR16 ;  /* 0x00000010ff077e24 */ /* 0x000fe4000f8e00ff */
[----:B------:R-:W-:Y:S02]  /*03a0*/  VIADD R6, R8, 0x200 ;  /* 0x0000020008067836 */ /* 0x000fe40000000000 */
[----:B------:R-:W-:-:S07]  /*03b0*/  IMAD R7, R7, 0x800, R8 ;  /* 0x0000080007077824 */ /* 0x000fce00078e0208 */
.L_x_67:
[----:B0-----:R-:W-:-:S04]  /*03c0*/  IMAD.WIDE.U32 R8, R7, 0x8, R4 ;  /* 0x0000000807087825 */ /* 0x001fc800078e0004 */
[----:B------:R-:W-:Y:S02]  /*03d0*/  VIADD R11, R7, 0x100 ;  /* 0x00000100070b7836 */ /* 0x000fe40000000000 */
[----:B------:R-:W2:Y:S02]  /*03e0*/  LDG.E.64.CONSTANT R8, desc[UR10][R8.64] ;  /* 0x0000000a08087981 */ /* 0x000ea4000c1e9b00 */
[----:B------:R-:W-:-:S04]  /*03f0*/  IMAD.WIDE.U32 R10, R11, 0x8, R4 ;  /* 0x000000080b0a7825 */ /* 0x000fc800078e0004 */
[----:B------:R-:W-:Y:S02]  /*0400*/  VIADD R13, R7, 0x200 ;  /* 0x00000200070d7836 */ /* 0x000fe40000000000 */
[----:B------:R-:W3:Y:S02]  /*0410*/  LDG.E.64.CONSTANT R10, desc[UR10][R10.64] ;  /* 0x0000000a0a0a7981 */ /* 0x000ee4000c1e9b00 */
[----:B------:R-:W-:-:S04]  /*0420*/  IMAD.WIDE.U32 R12, R13, 0x8, R4 ;  /* 0x000000080d0c7825 */ /* 0x000fc800078e0004 */
[----:B------:R-:W-:Y:S02]  /*0430*/  VIADD R15, R7, 0x300 ;  /* 0x00000300070f7836 */ /* 0x000fe40000000000 */
[----:B------:R-:W4:Y:S02]  /*0440*/  LDG.E.64.CONSTANT R12, desc[UR10][R12.64] ;  /* 0x0000000a0c0c7981 */ /* 0x000f24000c1e9b00 */
[----:B------:R-:W-:-:S06]  /*0450*/  IMAD.WIDE.U32 R14, R15, 0x8, R4 ;  /* 0x000000080f0e7825 */ /* 0x000fcc00078e0004 */
[----:B------:R-:W4:Y:S01]  /*0460*/  LDG.E.64.CONSTANT R14, desc[UR10][R14.64] ;  /* 0x0000000a0e0e7981 */ /* 0x000f22000c1e9b00 */
[----:B------:R-:W-:Y:S01]  /*0470*/  VIADD R7, R7, 0x400 ;  /* 0x0000040007077836 */ /* 0x000fe20000000000 */
[----:B--2--5:R-:W-:-:S06]  /*0480*/  DSETP.GEU.AND P0, PT, R2, R8, PT ;  /* 0x000000080200722a */ /* 0x024fcc0003f0e000 */
[----:B------:R-:W-:Y:S01]  /*0490*/  FSEL R2, R8, R2, !P0 ;  /* 0x0000000208027208 */ /* 0x000fe20004000000 */
[C---:B------:R-:W-:Y:S01]  /*04a0*/  VIADD R8, R6.reuse, 0x200 ;  /* 0x0000020006087836 */ /* 0x040fe20000000000 */
[----:B------:R-:W-:Y:S01]  /*04b0*/  FSEL R3, R9, R3, !P0 ;  /* 0x0000000309037208 */ /* 0x000fe20004000000 */
[----:B------:R-:W-:-:S03]  /*04c0*/  VIADD R6, R6, 0x400 ;  /* 0x0000040006067836 */ /* 0x000fc60000000000 */
[----:B------:R-:W-:Y:S02]  /*04d0*/  ISETP.GE.AND P1, PT, R8, UR12, PT ;  /* 0x0000000c08007c0c */ /* 0x000fe4000bf26270 */
        /* <DEDUP_REMOVED lines=8> */
[----:B------:R-:W-:Y:S01]  /*0560*/  FSEL R3, R15, R3, !P0 ;  /* 0x000000030f037208 */ /* 0x000fe20004000000 */
[----:B------:R-:W-:Y:S06]  /*0570*/  @!P1 BRA `(.L_x_67) ;  /* 0xfffffffc00909947 */ /* 0x000fec000383ffff */
.L_x_63:
[----:B------:R-:W-:Y:S05]  /*0580*/  BSYNC.RECONVERGENT B1 ;  /* 0x0000000000017941 */ /* 0x000fea0003800200 */
.L_x_62:
[----:B------:R-:W-:-:S09]  /*0590*/  UISETP.GE.U32.AND UP0, UPT, UR12, 0x100, UPT ;  /* 0x000001000c00788c */ /* 0x000fd2000bf06070 */
[----:B------:R-:W-:Y:S05]  /*05a0*/  BRA.U !UP0, `(.L_x_68) ;  /* 0x00000005082c7547 */ /* 0x000fea000b800000 */
        /* <DEDUP_REMOVED lines=11> */
[----:B------:R-:W-:Y:S04]  /*0660*/  SHFL.DOWN PT, R6, R4, 0x2, 0x1f ;  /* 0x08401f0004067f89 */ /* 0x000fe800000e0000 */
[----:B------:R-:W0:Y:S01]  /*0670*/  SHFL.DOWN PT, R7, R5, 0x2, 0x1f ;  /* 0x08401f0005077f89 */ /* 0x000e2200000e0000 */
[----:B------:R-:W1:Y:S01]  /*0680*/  @!P2 S2R R8, SR_CgaCtaId ;  /* 0x000000000008a919 */ /* 0x000e620000008800 */
[----:B0-----:R-:W-:-:S06]  /*0690*/  DSETP.GEU.AND P1, PT, R4, R6, PT ;  /* 0x000000060400722a */ /* 0x001fcc0003f2e000 */
[----:B------:R-:W-:Y:S02]  /*06a0*/  @!P0 FSEL R4, R6, R4, !P1 ;  /* 0x0000000406048208 */ /* 0x000fe40004800000 */
[----:B------:R-:W-:Y:S02]  /*06b0*/  @!P0 FSEL R5, R7, R5, !P1 ;  /* 0x0000000507058208 */ /* 0x000fe40004800000 */
[----:B------:R-:W-:Y:S01]  /*06c0*/  ISETP.GT.AND P0, PT, R9, 0x1b, PT ;  /* 0x0000001b0900780c */ /* 0x000fe20003f04270 */
[----:B------:R-:W-:Y:S01]  /*06d0*/  SHFL.DOWN PT, R2, R4, 0x4, 0x1f ;  /* 0x08801f0004027f89 */ /* 0x000fe200000e0000 */
[----:B------:R-:W-:Y:S02]  /*06e0*/  @!P2 MOV R7, 0x400 ;  /* 0x000004000007a802 */ /* 0x000fe40000000f00 */
[----:B------:R-:W-:Y:S01]  /*06f0*/  @!P2 SHF.R.U32.HI R6, RZ, 0x2, R0 ;  /* 0x00000002ff06a819 */ /* 0x000fe20000011600 */
[----:B------:R-:W0:Y:S01]  /*0700*/  SHFL.DOWN PT, R3, R5, 0x4, 0x1f ;  /* 0x08801f0005037f89 */ /* 0x000e2200000e0000 */
[----:B-1----:R-:W-:-:S02]  /*0710*/  @!P2 LEA R11, R8, R7, 0x18 ;  /* 0x00000007080ba211 */ /* 0x002fc400078ec0ff */
[----:B------:R-:W-:-:S05]  /*0720*/  @!P2 LOP3.LUT R8, R6, 0xf8, RZ, 0xc0, !PT ;  /* 0x000000f80608a812 */ /* 0x000fca00078ec0ff */
        /* <DEDUP_REMOVED lines=26> */
[----:B-1----:R-:W1:Y:S04]  /*08d0*/  LDS.128 R4, [UR4+0x20] ;  /* 0x00002004ff047984 */ /* 0x002e680008000c00 */
[----:B------:R-:W2:Y:S01]  /*08e0*/  LDS.128 R8, [UR4+0x30] ;  /* 0x00003004ff087984 */ /* 0x000ea20008000c00 */
        /* <DEDUP_REMOVED lines=8> */
[----:B------:R-:W-:Y:S02]  /*0970*/  FSEL R5, R5, R3, !P1 ;  /* 0x0000000305057208 */ /* 0x000fe40004800000 */
[----:B------:R-:W0:Y:S04]  /*0980*/  LDS.64 R2, [UR4+0x40] ;  /* 0x00004004ff027984 */ /* 0x000e280008000a00 */
[----:B------:R-:W-:-:S06]  /*0990*/  DSETP.GEU.AND P1, PT, R4, R6, PT ;  /* 0x000000060400722a */ /* 0x000fcc0003f2e000 */
[----:B------:R-:W-:Y:S02]  /*09a0*/  FSEL R4, R6, R4, !P1 ;  /* 0x0000000406047208 */ /* 0x000fe40004800000 */
[----:B------:R-:W-:-:S06]  /*09b0*/  FSEL R5, R7, R5, !P1 ;  /* 0x0000000507057208 */ /* 0x000fcc0004800000 */
[----:B--2---:R-:W-:-:S06]  /*09c0*/  DSETP.GEU.AND P1, PT, R4, R8, PT ;  /* 0x000000080400722a */ /* 0x004fcc0003f2e000 */
[----:B------:R-:W-:Y:S02]  /*09d0*/  FSEL R4, R8, R4, !P1 ;  /* 0x0000000408047208 */ /* 0x000fe40004800000 */
[----:B------:R-:W-:-:S06]  /*09e0*/  FSEL R5, R9, R5, !P1 ;  /* 0x0000000509057208 */ /* 0x000fcc0004800000 */
[----:B------:R-:W-:-:S06]  /*09f0*/  DSETP.GEU.AND P1, PT, R4, R10, PT ;  /* 0x0000000a0400722a */ /* 0x000fcc0003f2e000 */
[----:B------:R-:W-:Y:S02]  /*0a00*/  FSEL R4, R10, R4, !P1 ;  /* 0x000000040a047208 */ /* 0x000fe40004800000 */
[----:B------:R-:W-:-:S06]  /*0a10*/  FSEL R5, R11, R5, !P1 ;  /* 0x000000050b057208 */ /* 0x000fcc0004800000 */
[----:B0-----:R-:W-:-:S06]  /*0a20*/  DSETP.GEU.AND P1, PT, R4, R2, PT ;  /* 0x000000020400722a */ /* 0x001fcc0003f2e000 */
[----:B------:R-:W-:Y:S02]  /*0a30*/  FSEL R2, R2, R4, !P1 ;  /* 0x0000000402027208 */ /* 0x000fe40004800000 */
[----:B------:R-:W-:Y:S01]  /*0a40*/  FSEL R3, R3, R5, !P1 ;  /* 0x0000000503037208 */ /* 0x000fe20004800000 */
[----:B------:R-:W-:Y:S06]  /*0a50*/  BRA `(.L_x_69) ;  /* 0x00000034005c7947 */ /* 0x000fec0003800000 */
.L_x_68:
[----:B------:R-:W-:Y:S01]  /*0a60*/  LOP3.LUT R4, R0, 0x3e0, RZ, 0xc0, !PT ;  /* 0x000003e000047812 */ /* 0x000fe200078ec0ff */
[----:B------:R-:W0:Y:S04]  /*0a70*/  S2R R10, SR_LANEID ;  /* 0x00000000000a7919 */ /* 0x000e280000000000 */
[----:B------:R-:W-:Y:S01]  /*0a80*/  VIADD R5, R4, 0x20 ;  /* 0x0000002004057836 */ /* 0x000fe20000000000 */
[----:B------:R-:W-:-:S04]  /*0a90*/  LOP3.LUT R4, RZ, R4, RZ, 0x33, !PT ;  /* 0x00000004ff047212 */ /* 0x000fc800078e33ff */
[----:B------:R-:W-:Y:S01]  /*0aa0*/  ISETP.GT.U32.AND P0, PT, R5, UR12, PT ;  /* 0x0000000c05007c0c */ /* 0x000fe2000bf04070 */
[----:B------:R-:W-:-:S05]  /*0ab0*/  VIADD R4, R4, UR12 ;  /* 0x0000000c04047c36 */ /* 0x000fca0008000000 */
[----:B------:R-:W-:-:S05]  /*0ac0*/  SEL R5, R4, 0x1f, P0 ;  /* 0x0000001f04057807 */ /* 0x000fca0000000000 */
[----:B-----5:R-:W-:Y:S04]  /*0ad0*/  SHFL.DOWN PT, R6, R2, 0x1, R5 ;  /* 0x0820000002067989 */ /* 0x020fe800000e0005 */
[----:B------:R-:W1:Y:S01]  /*0ae0*/  SHFL.DOWN PT, R7, R3, 0x1, R5 ;  /* 0x0820000003077989 */ /* 0x000e6200000e0005 */
[----:B0-----:R-:W-:Y:S01]  /*0af0*/  ISETP.GE.AND P0, PT, R10, R5, PT ;  /* 0x000000050a00720c */ /* 0x001fe20003f06270 */
[----:B-1----:R-:W-:-:S06]  /*0b00*/  DSETP.GEU.AND P1, PT, R2, R6, PT ;  /* 0x000000060200722a */ /* 0x002fcc0003f2e000 */
[-C--:B------:R-:W-:Y:S01]  /*0b10*/  FSEL R9, R6, R2.reuse, !P1 ;  /* 0x0000000206097208 */ /* 0x080fe20004800000 */
[----:B------:R-:W-:Y:S01]  /*0b20*/  VIADD R6, R10, 0x2 ;  /* 0x000000020a067836 */ /* 0x000fe20000000000 */
[-C--:B------:R-:W-:Y:S02]  /*0b30*/  FSEL R7, R7, R3.reuse, !P1 ;  /* 0x0000000307077208 */ /* 0x080fe40004800000 */
[----:B------:R-:W-:Y:S02]  /*0b40*/  FSEL R4, R9, R2, !P0 ;  /* 0x0000000209047208 */ /* 0x000fe40004000000 */
[----:B------:R-:W-:Y:S02]  /*0b50*/  FSEL R7, R7, R3, !P0 ;  /* 0x0000000307077208 */ /* 0x000fe40004000000 */
[----:B------:R-:W-:Y:S01]  /*0b60*/  ISETP.GT.AND P0, PT, R6, R5, PT ;  /* 0x000000050600720c */ /* 0x000fe20003f04270 */
[----:B------:R-:W-:Y:S01]  /*0b70*/  SHFL.DOWN PT, R8, R4, 0x2, R5 ;  /* 0x0840000004087989 */ /* 0x000fe200000e0005 */
[----:B------:R-:W-:-:S03]  /*0b80*/  IMAD.MOV.U32 R6, RZ, RZ, R4 ;  /* 0x000000ffff067224 */ /* 0x000fc600078e0004 */
[----:B------:R-:W0:Y:S03]  /*0b90*/  SHFL.DOWN PT, R9, R7, 0x2, R5 ;  /* 0x0840000007097989 */ /* 0x000e2600000e0005 */
[----:B0-----:R-:W-:Y:S01]  /*0ba0*/  DSETP.GEU.AND P1, PT, R6, R8, PT ;  /* 0x000000080600722a */ /* 0x001fe20003f2e000 */
[----:B------:R-:W-:-:S05]  /*0bb0*/  VIADD R6, R10, 0x4 ;  /* 0x000000040a067836 */ /* 0x000fca0000000000 */
[----:B------:R-:W-:Y:S02]  /*0bc0*/  @!P0 FSEL R4, R8, R4, !P1 ;  /* 0x0000000408048208 */ /* 0x000fe40004800000 */
[----:B------:R-:W-:Y:S02]  /*0bd0*/  @!P0 FSEL R7, R9, R7, !P1 ;  /* 0x0000000709078208 */ /* 0x000fe40004800000 */
        /* <DEDUP_REMOVED lines=10> */
[----:B------:R-:W-:Y:S01]  /*0c80*/  IMAD.MOV.U32 R6, RZ, RZ, R4 ;  /* 0x000000ffff067224 */ /* 0x000fe200078e0004 */
[C---:B------:R-:W-:Y:S02]  /*0c90*/  ISETP.NE.AND P0, PT, R10.reuse, RZ, PT ;  /* 0x000000ff0a00720c */ /* 0x040fe40003f05270 */
[----:B------:R-:W0:Y:S11]  /*0ca0*/  SHFL.DOWN PT, R3, R7, 0x8, R5 ;  /* 0x0900000007037989 */ /* 0x000e3600000e0005 */
[----:B------:R-:W1:Y:S01]  /*0cb0*/  @!P0 S2R R9, SR_CgaCtaId ;  /* 0x0000000000098919 */ /* 0x000e620000008800 */
[----:B------:R-:W-:Y:S01]  /*0cc0*/  @!P0 MOV R8, 0x400 ;  /* 0x0000040000088802 */ /* 0x000fe20000000f00 */
[----:B0-----:R-:W-:Y:S01]  /*0cd0*/  DSETP.GEU.AND P2, PT, R6, R2, PT ;  /* 0x000000020600722a */ /* 0x001fe20003f4e000 */
[----:B------:R-:W-:-:S05]  /*0ce0*/  VIADD R6, R10, 0x10 ;  /* 0x000000100a067836 */ /* 0x000fca0000000000 */
[----:B------:R-:W-:Y:S02]  /*0cf0*/  @!P1 FSEL R4, R2, R4, !P2 ;  /* 0x0000000402049208 */ /* 0x000fe40005000000 */
[----:B------:R-:W-:Y:S02]  /*0d00*/  @!P1 FSEL R7, R3, R7, !P2 ;  /* 0x0000000703079208 */ /* 0x000fe40005000000 */
[----:B------:R-:W-:Y:S01]  /*0d10*/  ISETP.GT.AND P1, PT, R6, R5, PT ;  /* 0x000000050600720c */ /* 0x000fe20003f24270 */
[----:B------:R-:W-:Y:S01]  /*0d20*/  SHFL.DOWN PT, R2, R4, 0x10, R5 ;  /* 0x0a00000004027989 */ /* 0x000fe200000e0005 */
[----:B------:R-:W-:-:S03]  /*0d30*/  @!P0 SHF.R.U32.HI R6, RZ, 0x2, R0 ;  /* 0x00000002ff068819 */ /* 0x000fc60000011600 */
[----:B------:R0:W2:Y:S01]  /*0d40*/  SHFL.DOWN PT, R3, R7, 0x10, R5 ;  /* 0x0a00000007037989 */ /* 0x0000a200000e0005 */
[----:B------:R-:W-:Y:S02]  /*0d50*/  @!P0 LOP3.LUT R6, R6, 0xf8, RZ, 0xc0, !PT ;  /* 0x000000f806068812 */ /* 0x000fe400078ec0ff */
[----:B-1----:R-:W-:-:S05]  /*0d60*/  @!P0 LEA R9, R9, R8, 0x18 ;  /* 0x0000000809098211 */ /* 0x002fca00078ec0ff */
[----:B------:R-:W-:Y:S02]  /*0d70*/  @!P0 IMAD.IADD R9, R6, 0x1, R9 ;  /* 0x0000000106098824 */ /* 0x000fe400078e0209 */
[----:B0-----:R-:W-:-:S06]  /*0d80*/  IMAD.MOV.U32 R5, RZ, RZ, R7 ;  /* 0x000000ffff057224 */ /* 0x001fcc00078e0007 */
[----:B--2---:R-:W-:-:S06]  /*0d90*/  DSETP.GEU.AND P2, PT, R4, R2, PT ;  /* 0x000000020400722a */ /* 0x004fcc0003f4e000 */
[----:B------:R-:W-:Y:S02]  /*0da0*/  @!P1 FSEL R4, R2, R4, !P2 ;  /* 0x0000000402049208 */ /* 0x000fe40005000000 */
[----:B------:R-:W-:-:S03]  /*0db0*/  @!P1 FSEL R7, R3, R7, !P2 ;  /* 0x0000000703079208 */ /* 0x000fc60005000000 */
[----:B------:R-:W-:Y:S02]  /*0dc0*/  IMAD.MOV.U32 R2, RZ, RZ, R4 ;  /* 0x000000ffff027224 */ /* 0x000fe400078e0004 */
[----:B------:R-:W-:-:S05]  /*0dd0*/  IMAD.MOV.U32 R3, RZ, RZ, R7 ;  /* 0x000000ffff037224 */ /* 0x000fca00078e0007 */
[----:B------:R1:W-:Y:S01]  /*0de0*/  @!P0 STS.64 [R9+0x8], R2 ;  /* 0x0000080209008388 */ /* 0x0003e20000000a00 */
[----:B------:R-:W-:Y:S01]  /*0df0*/  BAR.SYNC.DEFER_BLOCKING 0x0 ;  /* 0x0000000000007b1d */ /* 0x000fe20000010000 */
[----:B------:R-:W-:-:S13]  /*0e00*/  ISETP.NE.AND P0, PT, R0, RZ, PT ;  /* 0x000000ff0000720c */ /* 0x000fda0003f05270 */
[----:B-1----:R-:W-:Y:S05]  /*0e10*/  @P0 BRA `(.L_x_69) ;  /* 0x00000030006c0947 */ /* 0x002fea0003800000 */
[----:B------:R-:W0:Y:S01]  /*0e20*/  S2UR UR5, SR_CgaCtaId ;  /* 0x00000000000579c3 */ /* 0x000e220000008800 */
[----:B------:R-:W-:Y:S01]  /*0e30*/  UMOV UR4, 0x400 ;  /* 0x0000040000047882 */ /* 0x000fe20000000000 */
[----:B------:R-:W-:Y:S02]  /*0e40*/  UISETP.GT.U32.AND UP0, UPT, UR12, 0x20, UPT ;  /* 0x000000200c00788c */ /* 0x000fe4000bf04070 */
[----:B------:R-:W-:-:S04]  /*0e50*/  UISETP.GT.U32.AND UP1, UPT, UR12, 0x40, UPT ;  /* 0x000000400c00788c */ /* 0x000fc8000bf24070 */
[----:B------:R-:W-:Y:S01]  /*0e60*/  PLOP3.LUT P3, PT, PT, PT, UP0, 0x80, 0x8 ;  /* 0x000000000008781c */ /* 0x000fe20003f6f008 */
[----:B------:R-:W-:Y:S01]  /*0e70*/  UISETP.GT.U32.AND UP0, UPT, UR12, 0x60, UPT ;  /* 0x000000600c00788c */ /* 0x000fe2000bf04070 */
[----:B------:R-:W-:Y:S01]  /*0e80*/  PLOP3.LUT P2, PT, PT, PT, UP1, 0x80, 0x8 ;  /* 0x000000000008781c */ /* 0x000fe20003f4f018 */
[----:B0-----:R-:W-:-:S09]  /*0e90*/  ULEA UR4, UR5, UR4, 0x18 ;  /* 0x0000000405047291 */ /* 0x001fd2000f8ec0ff */
[----:B------:R-:W0:Y:S04]  /*0ea0*/  LDS.128 R12, [UR4+0x10] ;  /* 0x00001004ff0c7984 */ /* 0x000e280008000c00 */
[----:B------:R-:W1:Y:S01]  /*0eb0*/  LDS.128 R4, [UR4+0x20] ;  /* 0x00002004ff047984 */ /* 0x000e620008000c00 */
[----:B0-----:R-:W-:-:S06]  /*0ec0*/  DSETP.GEU.AND P1, PT, R2, R12, PT ;  /* 0x0000000c0200722a */ /* 0x001fcc0003f2e000 */
[-C--:B------:R-:W-:Y:S02]  /*0ed0*/  FSEL R9, R12, R2.reuse, !P1 ;  /* 0x000000020c097208 */ /* 0x080fe40004800000 */
[-C--:B------:R-:W-:Y:S02]  /*0ee0*/  FSEL R11, R13, R3.reuse, !P1 ;  /* 0x000000030d0b7208 */ /* 0x080fe40004800000 */
[----:B------:R-:W-:Y:S02]  /*0ef0*/  FSEL R13, R9, R2, P3 ;  /* 0x00000002090d7208 */ /* 0x000fe40001800000 */
[----:B------:R-:W-:Y:S02]  /*0f00*/  FSEL R0, R11, R3, P3 ;  /* 0x000000030b007208 */ /* 0x000fe40001800000 */
[----:B------:R-:W-:Y:S01]  /*0f10*/  PLOP3.LUT P1, PT, PT, PT, UP0, 0x80, 0x8 ;  /* 0x000000000008781c */ /* 0x000fe20003f2f008 */
[----:B------:R-:W-:Y:S01]  /*0f20*/  IMAD.MOV.U32 R2, RZ, RZ, R13 ;  /* 0x000000ffff027224 */ /* 0x000fe200078e000d */
[----:B------:R-:W0:Y:S01]  /*0f30*/  LDS.128 R8, [UR4+0x30] ;  /* 0x00003004ff087984 */ /* 0x000e220008000c00 */
[----:B------:R-:W-:Y:S01]  /*0f40*/  IMAD.MOV.U32 R3, RZ, RZ, R0 ;  /* 0x000000ffff037224 */ /* 0x000fe200078e0000 */
[----:B------:R-:W-:-:S05]  /*0f50*/  UISETP.GT.U32.AND UP0, UPT, UR12, 0x80, UPT ;  /* 0x000000800c00788c */ /* 0x000fca000bf04070 */
[----:B------:R-:W-:-:S06]  /*0f60*/  DSETP.GEU.AND P3, PT, R2, R14, PT ;  /* 0x0000000e0200722a */ /* 0x000fcc0003f6e000 */
[----:B------:R-:W-:Y:S02]  /*0f70*/  @P2 FSEL R13, R14, R13, !P3 ;  /* 0x0000000d0e0d2208 */ /* 0x000fe40005800000 */
[----:B------:R-:W-:Y:S02]  /*0f80*/  @P2 FSEL R0, R15, R0, !P3 ;  /* 0x000000000f002208 */ /* 0x000fe40005800000 */
[----:B------:R-:W-:Y:S01]  /*0f90*/  PLOP3.LUT P2, PT, PT, PT, UP0, 0x80, 0x8 ;  /* 0x000000000008781c */ /* 0x000fe20003f4f008 */
[----:B------:R-:W-:Y:S01]  /*0fa0*/  IMAD.MOV.U32 R2, RZ, RZ, R13 ;  /* 0x000000ffff027224 */ /* 0x000fe200078e000d */
[----:B------:R-:W-:Y:S01]  /*0fb0*/  UISETP.GT.U32.AND UP0, UPT, UR12, 0xa0, UPT ;  /* 0x000000a00c00788c */ /* 0x000fe2000bf04070 */
[----:B------:R-:W-:-:S06]  /*0fc0*/  IMAD.MOV.U32 R3, RZ, RZ, R0 ;  /* 0x000000ffff037224 */ /* 0x000fcc00078e0000 */
[----:B-1----:R-:W-:Y:S01]  /*0fd0*/  DSETP.GEU.AND P3, PT, R2, R4, PT ;  /* 0x000000040200722a */ /* 0x002fe20003f6e000 */
[----:B------:R-:W1:Y:S05]  /*0fe0*/  LDS.64 R2, [UR4+0x40] ;  /* 0x00004004ff027984 */ /* 0x000e6a0008000a00 */
[----:B------:R-:W-:Y:S02]  /*0ff0*/  @P1 FSEL R13, R4, R13, !P3 ;  /* 0x0000000d040d1208 */ /* 0x000fe40005800000 */
[----:B------:R-:W-:Y:S02]  /*1000*/  @P1 FSEL R0, R5, R0, !P3 ;  /* 0x0000000005001208 */ /* 0x000fe40005800000 */
[----:B------:R-:W-:Y:S01]  /*1010*/  PLOP3.LUT P1, PT, PT, PT, UP0, 0x80, 0x8 ;  /* 0x000000000008781c */ /* 0x000fe20003f2f008 */
[----:B------:R-:W-:Y:S01]  /*1020*/  IMAD.MOV.U32 R4, RZ, RZ, R13 ;  /* 0x000000ffff047224 */ /* 0x000fe200078e000d */
[----:B------:R-:W-:Y:S01]  /*1030*/  UISETP.GT.U32.AND UP0, UPT, UR12, 0xc0, UPT ;  /* 0x000000c00c00788c */ /* 0x000fe2000bf04070 */
[----:B------:R-:W-:-:S06]  /*1040*/  IMAD.MOV.U32 R5, RZ, RZ, R0 ;  /* 0x000000ffff057224 */ /* 0x000fcc00078e0000 */
[----:B------:R-:W-:-:S06]  /*1050*/  DSETP.GEU.AND P3, PT, R4, R6, PT ;  /* 0x000000060400722a */ /* 0x000fcc0003f6e000 */
[----:B------:R-:W-:Y:S02]  /*1060*/  @P2 FSEL R13, R6, R13, !P3 ;  /* 0x0000000d060d2208 */ /* 0x000fe40005800000 */
[----:B------:R-:W-:Y:S02]  /*1070*/  @P2 FSEL R0, R7, R0, !P3 ;  /* 0x0000000007002208 */ /* 0x000fe40005800000 */
[----:B------:R-:W-:Y:S01]  /*1080*/  PLOP3.LUT P2, PT, PT, PT, UP0, 0x80, 0x8 ;  /* 0x000000000008781c */ /* 0x000fe20003f4f008 */
[----:B------:R-:W-:Y:S01]  /*1090*/  IMAD.MOV.U32 R4, RZ, RZ, R13 ;  /* 0x000000ffff047224 */ /* 0x000fe200078e000d */
[----:B------:R-:W-:Y:S01]  /*10a0*/  UISETP.GT.U32.AND UP0, UPT, UR12, 0xe0, UPT ;  /* 0x000000e00c00788c */ /* 0x000fe2000bf04070 */
[----:B------:R-:W-:-:S06]  /*10b0*/  IMAD.MOV.U32 R5, RZ, RZ, R0 ;  /* 0x000000ffff057224 */ /* 0x000fcc00078e0000 */
[----:B0-----:R-:W-:-:S06]  /*10c0*/  DSETP.GEU.AND P3, PT, R4, R8, PT ;  /* 0x000000080400722a */ /* 0x001fcc0003f6e000 */
[----:B------:R-:W-:Y:S02]  /*10d0*/  @P1 FSEL R13, R8, R13, !P3 ;  /* 0x0000000d080d1208 */ /* 0x000fe40005800000 */
[----:B------:R-:W-:Y:S02]  /*10e0*/  @P1 FSEL R0, R9, R0, !P3 ;  /* 0x0000000009001208 */ /* 0x000fe40005800000 */
[----:B------:R-:W-:Y:S01]  /*10f0*/  PLOP3.LUT P1, PT, PT, PT, UP0, 0x80, 0x8 ;  /* 0x000000000008781c */ /* 0x000fe20003f2f008 */
[----:B------:R-:W-:Y:S02]  /*1100*/  IMAD.MOV.U32 R4, RZ, RZ, R13 ;  /* 0x000000ffff047224 */ /* 0x000fe400078e000d */
[----:B------:R-:W-:-:S06]  /*1110*/  IMAD.MOV.U32 R5, RZ, RZ, R0 ;  /* 0x000000ffff057224 */ /* 0x000fcc00078e0000 */
[----:B------:R-:W-:-:S06]  /*1120*/  DSETP.GEU.AND P3, PT, R4, R10, PT ;  /* 0x0000000a0400722a */ /* 0x000fcc0003f6e000 */
[----:B------:R-:W-:Y:S02]  /*1130*/  @P2 FSEL R13, R10, R13, !P3 ;  /* 0x0000000d0a0d2208 */ /* 0x000fe40005800000 */
[----:B------:R-:W-:-:S03]  /*1140*/  @P2 FSEL R0, R11, R0, !P3 ;  /* 0x000000000b002208 */ /* 0x000fc60005800000 */
[----:B------:R-:W-:Y:S02]  /*1150*/  IMAD.MOV.U32 R4, RZ, RZ, R13 ;  /* 0x000000ffff047224 */ /* 0x000fe400078e000d */
[----:B------:R-:W-:-:S06]  /*1160*/  IMAD.MOV.U32 R5, RZ, RZ, R0 ;  /* 0x000000ffff057224 */ /* 0x000fcc00078e0000 */
[----:B-1----:R-:W-:-:S06]  /*1170*/  DSETP.GEU.AND P2, PT, R4, R2, PT ;  /* 0x000000020400722a */ /* 0x002fcc0003f4e000 */
[----:B------:R-:W-:Y:S02]  /*1180*/  @P1 FSEL R13, R2, R13, !P2 ;  /* 0x0000000d020d1208 */ /* 0x000fe40005000000 */
[----:B------:R-:W-:-:S03]  /*1190*/  @P1 FSEL R0, R3, R0, !P2 ;  /* 0x0000000003001208 */ /* 0x000fc60005000000 */
[----:B------:R-:W-:Y:S02]  /*11a0*/  IMAD.MOV.U32 R2, RZ, RZ, R13 ;  /* 0x000000ffff027224 */ /* 0x000fe400078e000d */
[----:B------:R-:W-:Y:S01]  /*11b0*/  IMAD.MOV.U32 R3, RZ, RZ, R0 ;  /* 0x000000ffff037224 */ /* 0x000fe200078e0000 */
[----:B------:R-:W-:Y:S06]  /*11c0*/  BRA `(.L_x_69) ;  /* 0x0000002c00807947 */ /* 0x000fec0003800000 */
.L_x_59:
[----:B------:R-:W0:Y:S01]  /*11d0*/  S2R R0, SR_TID.X ;  /* 0x0000000000007919 */ /* 0x000e220000002100 */
[----:B------:R-:W1:Y:S01]  /*11e0*/  LDC.64 R20, c[0x0][0x380] ;  /* 0x0000e000ff147b82 */ /* 0x000e620000000a00 */
[----:B------:R-:W-:Y:S02]  /*11f0*/  IMAD.U32 R3, RZ, RZ, UR16 ;  /* 0x00000010ff037e24 */ /* 0x000fe4000f8e00ff */
[----:B0-----:R-:W-:-:S04]  /*1200*/  IMAD.SHL.U32 R2, R0, 0x4, RZ ;  /* 0x0000000400027824 */ /* 0x001fc800078e00ff */
[----:B------:R-:W-:-:S04]  /*1210*/  IMAD R3, R3, 0x800, R2 ;  /* 0x0000080003037824 */ /* 0x000fc800078e0202 */
[----:B-1----:R-:W-:-:S05]  /*1220*/  IMAD.WIDE.U32 R20, R3, 0x8, R20 ;  /* 0x0000000803147825 */ /* 0x002fca00078e0014 */
[----:B------:R-:W2:Y:S04]  /*1230*/  LDG.E.128.CONSTANT R4, desc[UR10][R20.64] ;  /* 0x0000000a14047981 */ /* 0x000ea8000c1e9d00 */
[----:B------:R-:W3:Y:S04]  /*1240*/  LDG.E.128.CONSTANT R8, desc[UR10][R20.64+0x10] ;  /* 0x0000100a14087981 */ /* 0x000ee8000c1e9d00 */
[----:B------:R-:W4:Y:S04]  /*1250*/  LDG.E.128.CONSTANT R12, desc[UR10][R20.64+0x2000] ;  /* 0x0020000a140c7981 */ /* 0x000f28000c1e9d00 */
[----:B------:R-:W5:Y:S01]  /*1260*/  LDG.E.128.CONSTANT R16, desc[UR10][R20.64+0x2010] ;  /* 0x0020100a14107981 */ /* 0x000f62000c1e9d00 */
[----:B------:R-:W-:Y:S01]  /*1270*/  UISETP.GE.U32.AND UP0, UPT, UR12, UR5, UPT ;  /* 0x000000050c00728c */ /* 0x000fe2000bf06070 */
        /* <DEDUP_REMOVED lines=21> */
[----:B------:R-:W-:Y:S06]  /*13d0*/  BRA.U !UP0, `(.L_x_70) ;  /* 0x0000000508dc7547 */ /* 0x000fec000b800000 */
[----:B------:R-:W-:Y:S02]  /*13e0*/  ULEA UR6, UR16, UR5, 0xb ;  /* 0x0000000510067291 */ /* 0x000fe4000f8e58ff */
[----:B------:R-:W-:Y:S01]  /*13f0*/  UIADD3 UR14, UPT, UPT, UR8, -0x800, URZ ;  /* 0xfffff800080e7890 */ /* 0x000fe2000fffe0ff */
[----:B------:R-:W0:Y:S03]  /*1400*/  LDCU UR9, c[0x0][0x3a8] ;  /* 0x00007500ff0977ac */ /* 0x000e260008000800 */
[----:B------:R-:W-:Y:S01]  /*1410*/  VIADD R3, R0, UR6 ;  /* 0x0000000600037c36 */ /* 0x000fe20008000000 */
[----:B------:R-:W-:Y:S01]  /*1420*/  UISETP.GT.U32.AND UP0, UPT, UR6, UR14, UPT ;  /* 0x0000000e0600728c */ /* 0x000fe2000bf04070 */
[----:B------:R-:W1:Y:S01]  /*1430*/  LDCU.64 UR18, c[0x0][0x380] ;  /* 0x00007000ff1277ac */ /* 0x000e620008000a00 */
[----:B------:R-:W-:Y:S01]  /*1440*/  UIADD3 UR13, UPT, UPT, UR6, 0x100, URZ ;  /* 0x00000100060d7890 */ /* 0x000fe2000fffe0ff */
[----:B------:R-:W-:Y:S01]  /*1450*/  UMOV UR4, URZ ;  /* 0x000000ff00047c82 */ /* 0x000fe20008000000 */
[----:B------:R-:W-:-:S05]  /*1460*/  UMOV UR7, UR6 ;  /* 0x0000000600077c82 */ /* 0x000fca0008000000 */
[----:B------:R-:W-:Y:S05]  /*1470*/  BRA.U UP0, `(.L_x_71) ;  /* 0x0000000100a87547 */ /* 0x000fea000b800000 */
.L_x_72:
[----:B------:R-:W-:-:S05]  /*1480*/  IADD3 R4, P0, PT, R2, UR7, RZ ;  /* 0x0000000702047c10 */ /* 0x000fca000ff1e0ff */
[----:B------:R-:W-:Y:S01]  /*1490*/  IMAD.X R5, RZ, RZ, RZ, P0 ;  /* 0x000000ffff057224 */ /* 0x000fe200000e06ff */
[----:B-1----:R-:W-:-:S04]  /*14a0*/  LEA R22, P0, R4, UR18, 0x3 ;  /* 0x0000001204167c11 */ /* 0x002fc8000f8018ff */
[----:B------:R-:W-:-:S05]  /*14b0*/  LEA.HI.X R23, R4, UR19, R5, 0x3, P0 ;  /* 0x0000001304177c11 */ /* 0x000fca00080f1c05 */
[----:B------:R-:W2:Y:S04]  /*14c0*/  LDG.E.128.CONSTANT R4, desc[UR10][R22.64] ;  /* 0x0000000a16047981 */ /* 0x000ea8000c1e9d00 */
[----:B------:R-:W3:Y:S04]  /*14d0*/  LDG.E.128.CONSTANT R8, desc[UR10][R22.64+0x10] ;  /* 0x0000100a16087981 */ /* 0x000ee8000c1e9d00 */
[----:B------:R-:W4:Y:S04]  /*14e0*/  LDG.E.128.CONSTANT R12, desc[UR10][R22.64+0x2000] ;  /* 0x0020000a160c7981 */ /* 0x000f28000c1e9d00 */
[----:B------:R-:W5:Y:S01]  /*14f0*/  LDG.E.128.CONSTANT R16, desc[UR10][R22.64+0x2010] ;  /* 0x0020100a16107981 */ /* 0x000f62000c1e9d00 */
[----:B0-----:R-:W-:-:S02]  /*1500*/  UMOV UR8, UR9 ;  /* 0x0000000900087c82 */ /* 0x001fc40008000000 */
[----:B------:R-:W-:-:S04]  /*1510*/  UIADD3 UR15, UPT, UPT, -UR7, UR8, URZ ;  /* 0x00000008070f7290 */ /* 0x000fc8000fffe1ff */
[----:B------:R-:W-:Y:S01]  /*1520*/  UISETP.GE.U32.AND UP0, UPT, UR15, UR5, UPT ;  /* 0x000000050f00728c */ /* 0x000fe2000bf06070 */
        /* <DEDUP_REMOVED lines=25> */
[----:B------:R-:W-:Y:S02]  /*16c0*/  UIADD3 UR7, UPT, UPT, UR5, UR7, URZ ;  /* 0x0000000705077290 */ /* 0x000fe4000fffe0ff */
[----:B------:R-:W-:Y:S01]  /*16d0*/  VIADD R3, R3, UR5 ;  /* 0x0000000503037c36 */ /* 0x000fe20008000000 */
[----:B------:R-:W-:Y:S02]  /*16e0*/  UIADD3 UR4, UPT, UPT, UR4, 0x1, URZ ;  /* 0x0000000104047890 */ /* 0x000fe4000fffe0ff */
[----:B------:R-:W-:Y:S02]  /*16f0*/  UISETP.GT.U32.AND UP0, UPT, UR7, UR14, UPT ;  /* 0x0000000e0700728c */ /* 0x000fe4000bf04070 */
[----:B------:R-:W-:-:S07]  /*1700*/  UIADD3 UR13, UPT, UPT, UR5, UR13, URZ ;  /* 0x0000000d050d7290 */ /* 0x000fce000fffe0ff */
[----:B------:R-:W-:Y:S05]  /*1710*/  BRA.U !UP0, `(.L_x_72) ;  /* 0xfffffffd08587547 */ /* 0x000fea000b83ffff */
.L_x_71:
[----:B------:R-:W-:-:S09]  /*1720*/  UISETP.GE.U32.AND UP0, UPT, UR7, UR8, UPT ;  /* 0x000000080700728c */ /* 0x000fd2000bf06070 */
[----:B------:R-:W-:Y:S05]  /*1730*/  BRA.U UP0, `(.L_x_70) ;  /* 0x0000000500047547 */ /* 0x000fea000b800000 */
[----:B------:R-:W-:Y:S01]  /*1740*/  UIADD3 UR5, UPT, UPT, -UR7, UR8, URZ ;  /* 0x0000000807057290 */ /* 0x000fe2000fffe1ff */
[----:B------:R-:W-:Y:S05]  /*1750*/  BSSY.RECONVERGENT B1, `(.L_x_70) ;  /* 0x000003f000017945 */ /* 0x000fea0003800200 */
[----:B------:R-:W-:-:S13]  /*1760*/  ISETP.GE.AND P0, PT, R0, UR5, PT ;  /* 0x0000000500007c0c */ /* 0x000fda000bf06270 */
[----:B------:R-:W-:Y:S05]  /*1770*/  @P0 BRA `(.L_x_73) ;  /* 0x0000000000f00947 */ /* 0x000fea0003800000 */
[----:B------:R-:W2:Y:S01]  /*1780*/  LDC R5, c[0x0][0x3ac] ;  /* 0x0000eb00ff057b82 */ /* 0x000ea20000000800 */
[----:B------:R-:W-:Y:S01]  /*1790*/  LOP3.LUT R2, RZ, R0, RZ, 0x33, !PT ;  /* 0x00000000ff027212 */ /* 0x000fe200078e33ff */
[----:B------:R-:W-:Y:S01]  /*17a0*/  BSSY.RECONVERGENT B2, `(.L_x_74) ;  /* 0x0000019000027945 */ /* 0x000fe20003800200 */
[----:B------:R-:W-:-:S03]  /*17b0*/  IMAD.MOV.U32 R8, RZ, RZ, R0 ;  /* 0x000000ffff087224 */ /* 0x000fc600078e0000 */
[----:B------:R-:W-:-:S04]  /*17c0*/  VIADD R2, R2, UR8 ;  /* 0x0000000802027c36 */ /* 0x000fc80008000000 */
[C---:B------:R-:W-:Y:S01]  /*17d0*/  VIADD R4, R2.reuse, -UR6 ;  /* 0x8000000602047c36 */ /* 0x040fe20008000000 */
[C---:B------:R-:W-:Y:S02]  /*17e0*/  LOP3.LUT R6, R2.reuse, 0x300, RZ, 0xc0, !PT ;  /* 0x0000030002067812 */ /* 0x040fe400078ec0ff */
[----:B------:R-:W-:Y:S02]  /*17f0*/  LEA.HI R2, R2, 0x1, RZ, 0x18 ;  /* 0x0000000102027811 */ /* 0x000fe400078fc0ff */
[----:B------:R-:W-:Y:S01]  /*1800*/  ISETP.NE.AND P0, PT, R6, 0x300, PT ;  /* 0x000003000600780c */ /* 0x000fe20003f05270 */
[----:B--2---:R-:W-:-:S04]  /*1810*/  IMAD R5, R5, UR4, RZ ;  /* 0x0000000405057c24 */ /* 0x004fc8000f8e02ff */
[----:B------:R-:W-:-:S05]  /*1820*/  IMAD R4, R5, -0x800, R4 ;  /* 0xfffff80005047824 */ /* 0x000fca00078e0204 */
[----:B------:R-:W-:-:S03]  /*1830*/  ISETP.GE.U32.AND P2, PT, R4, 0x300, PT ;  /* 0x000003000400780c */ /* 0x000fc60003f46070 */
[----:B------:R-:W-:Y:S10]  /*1840*/  @!P0 BRA `(.L_x_75) ;  /* 0x0000000000388947 */ /* 0x000ff40003800000 */
[----:B------:R-:W2:Y:S01]  /*1850*/  LDC.64 R6, c[0x0][0x380] ;  /* 0x0000e000ff067b82 */ /* 0x000ea20000000a00 */
[----:B------:R-:W-:Y:S01]  /*1860*/  LOP3.LUT R2, R2, 0x3, RZ, 0xc0, !PT ;  /* 0x0000000302027812 */ /* 0x000fe200078ec0ff */
[----:B------:R-:W-:-:S04]  /*1870*/  IMAD.MOV.U32 R8, RZ, RZ, R0 ;  /* 0x000000ffff087224 */ /* 0x000fc800078e0000 */
[----:B------:R-:W-:-:S07]  /*1880*/  IMAD.MOV R2, RZ, RZ, -R2 ;  /* 0x000000ffff027224 */ /* 0x000fce00078e0a02 */
.L_x_76:
[----:B--2---:R-:W-:-:S06]  /*1890*/  IMAD.WIDE.U32 R4, R3, 0x8, R6 ;  /* 0x0000000803047825 */ /* 0x004fcc00078e0006 */
        /* <DEDUP_REMOVED lines=9> */
.L_x_75:
[----:B01----:R-:W-:Y:S05]  /*1930*/  BSYNC.RECONVERGENT B2 ;  /* 0x0000000000027941 */ /* 0x003fea0003800200 */
.L_x_74:
[----:B------:R-:W-:Y:S05]  /*1940*/  @!P2 BRA `(.L_x_73) ;  /* 0x00000000007ca947 */ /* 0x000fea0003800000 */
[----:B------:R-:W0:Y:S01]  /*1950*/  LDC.64 R2, c[0x0][0x380] ;  /* 0x0000e000ff027b82 */ /* 0x000e220000000a00 */
[C---:B------:R-:W-:Y:S02]  /*1960*/  VIADD R4, R8.reuse, 0x200 ;  /* 0x0000020008047836 */ /* 0x040fe40000000000 */
[----:B------:R-:W-:-:S07]  /*1970*/  VIADD R5, R8, UR13 ;  /* 0x0000000d08057c36 */ /* 0x000fce0008000000 */
.L_x_77:
[----:B------:R-:W-:-:S04]  /*1980*/  VIADD R7, R5, 0xffffff00 ;  /* 0xffffff0005077836 */ /* 0x000fc80000000000 */
[----:B0-----:R-:W-:-:S06]  /*1990*/  IMAD.WIDE.U32 R6, R7, 0x8, R2 ;  /* 0x0000000807067825 */ /* 0x001fcc00078e0002 */
[----:B------:R-:W2:Y:S01]  /*19a0*/  LDG.E.64.CONSTANT R6, desc[UR10][R6.64] ;  /* 0x0000000a06067981 */ /* 0x000ea2000c1e9b00 */
[----:B------:R-:W-:-:S04]  /*19b0*/  IMAD.WIDE.U32 R8, R5, 0x8, R2 ;  /* 0x0000000805087825 */ /* 0x000fc800078e0002 */
[----:B------:R-:W-:Y:S02]  /*19c0*/  VIADD R11, R5, 0x100 ;  /* 0x00000100050b7836 */ /* 0x000fe40000000000 */
[----:B------:R-:W3:Y:S02]  /*19d0*/  LDG.E.64.CONSTANT R8, desc[UR10][R8.64] ;  /* 0x0000000a08087981 */ /* 0x000ee4000c1e9b00 */
[----:B------:R-:W-:-:S04]  /*19e0*/  IMAD.WIDE.U32 R10, R11, 0x8, R2 ;  /* 0x000000080b0a7825 */ /* 0x000fc800078e0002 */
[----:B------:R-:W-:Y:S02]  /*19f0*/  VIADD R13, R5, 0x200 ;  /* 0x00000200050d7836 */ /* 0x000fe40000000000 */
[----:B------:R-:W4:Y:S02]  /*1a00*/  LDG.E.64.CONSTANT R10, desc[UR10][R10.64] ;  /* 0x0000000a0a0a7981 */ /* 0x000f24000c1e9b00 */
[----:B------:R-:W-:-:S06]  /*1a10*/  IMAD.WIDE.U32 R12, R13, 0x8, R2 ;  /* 0x000000080d0c7825 */ /* 0x000fcc00078e0002 */
[----:B------:R-:W5:Y:S01]  /*1a20*/  LDG.E.64.CONSTANT R12, desc[UR10][R12.64] ;  /* 0x0000000a0c0c7981 */ /* 0x000f62000c1e9b00 */
[----:B------:R-:W-:Y:S01]  /*1a30*/  VIADD R5, R5, 0x400 ;  /* 0x0000040005057836 */ /* 0x000fe20000000000 */
[----:B--2---:R-:W-:-:S06]  /*1a40*/  DSETP.GEU.AND P0, PT, R20, R6, PT ;  /* 0x000000061400722a */ /* 0x004fcc0003f0e000 */
[----:B------:R-:W-:Y:S02]  /*1a50*/  FSEL R14, R6, R20, !P0 ;  /* 0x00000014060e7208 */ /* 0x000fe40004000000 */
[----:B------:R-:W-:-:S06]  /*1a60*/  FSEL R15, R7, R21, !P0 ;  /* 0x00000015070f7208 */ /* 0x000fcc0004000000 */
[----:B---3--:R-:W-:-:S06]  /*1a70*/  DSETP.GEU.AND P0, PT, R14, R8, PT ;  /* 0x000000080e00722a */ /* 0x008fcc0003f0e000 */
[----:B------:R-:W-:Y:S01]  /*1a80*/  FSEL R6, R8, R14, !P0 ;  /* 0x0000000e08067208 */ /* 0x000fe20004000000 */
[C---:B------:R-:W-:Y:S01]  /*1a90*/  VIADD R8, R4.reuse, 0x200 ;  /* 0x0000020004087836 */ /* 0x040fe20000000000 */
[----:B------:R-:W-:Y:S01]  /*1aa0*/  FSEL R7, R9, R15, !P0 ;  /* 0x0000000f09077208 */ /* 0x000fe20004000000 */
[----:B------:R-:W-:-:S05]  /*1ab0*/  VIADD R4, R4, 0x400 ;  /* 0x0000040004047836 */ /* 0x000fca0000000000 */
[----:B----4-:R-:W-:-:S06]  /*1ac0*/  DSETP.GEU.AND P0, PT, R6, R10, PT ;  /* 0x0000000a0600722a */ /* 0x010fcc0003f0e000 */
[----:B------:R-:W-:Y:S02]  /*1ad0*/  FSEL R6, R10, R6, !P0 ;  /* 0x000000060a067208 */ /* 0x000fe40004000000 */
[----:B------:R-:W-:-:S06]  /*1ae0*/  FSEL R7, R11, R7, !P0 ;  /* 0x000000070b077208 */ /* 0x000fcc0004000000 */
[----:B-----5:R-:W-:-:S06]  /*1af0*/  DSETP.GEU.AND P0, PT, R6, R12, PT ;  /* 0x0000000c0600722a */ /* 0x020fcc0003f0e000 */
[----:B------:R-:W-:Y:S02]  /*1b00*/  FSEL R20, R12, R6, !P0 ;  /* 0x000000060c147208 */ /* 0x000fe40004000000 */
[----:B------:R-:W-:Y:S02]  /*1b10*/  FSEL R21, R13, R7, !P0 ;  /* 0x000000070d157208 */ /* 0x000fe40004000000 */
[----:B------:R-:W-:-:S13]  /*1b20*/  ISETP.GE.AND P0, PT, R8, UR5, PT ;  /* 0x0000000508007c0c */ /* 0x000fda000bf06270 */
[----:B------:R-:W-:Y:S05]  /*1b30*/  @!P0 BRA `(.L_x_77) ;  /* 0xfffffffc00908947 */ /* 0x000fea000383ffff */
.L_x_73:
[----:B01----:R-:W-:Y:S05]  /*1b40*/  BSYNC.RECONVERGENT B1 ;  /* 0x0000000000017941 */ /* 0x003fea0003800200 */
.L_x_70:
[----:B------:R-:W2:Y:S01]  /*1b50*/  S2R R7, SR_LANEID ;  /* 0x0000000000077919 */ /* 0x000ea20000000000 */
[----:B------:R-:W-:Y:S04]  /*1b60*/  SHFL.DOWN PT, R2, R20, 0x1, 0x1f ;  /* 0x08201f0014027f89 */ /* 0x000fe800000e0000 */
[----:B------:R-:W3:Y:S02]  /*1b70*/  SHFL.DOWN PT, R3, R21, 0x1, 0x1f ;  /* 0x08201f0015037f89 */ /* 0x000ee400000e0000 */
[----:B---3--:R-:W-:Y:S01]  /*1b80*/  DSETP.GEU.AND P0, PT, R20, R2, PT ;  /* 0x000000021400722a */ /* 0x008fe20003f0e000 */
[C---:B--2---:R-:W-:Y:S02]  /*1b90*/  ISETP.GT.AND P1, PT, R7.reuse, 0x1e, PT ;  /* 0x0000001e0700780c */ /* 0x044fe40003f24270 */
        /* <DEDUP_REMOVED lines=9> */
[----:B------:R-:W2:Y:S03]  /*1c30*/  SHFL.DOWN PT, R5, R3, 0x2, 0x1f ;  /* 0x08401f0003057f89 */ /* 0x000ea600000e0000 */
[----:B------:R-:W-:Y:S01]  /*1c40*/  @!P2 LOP3.LUT R6, R6, 0xf8, RZ, 0xc0, !PT ;  /* 0x000000f80606a812 */ /* 0x000fe200078ec0ff */
[----:B------:R-:W3:Y:S01]  /*1c50*/  @!P2 S2R R9, SR_CgaCtaId ;  /* 0x000000000009a919 */ /* 0x000ee20000008800 */
[----:B--2---:R-:W-:-:S06]  /*1c60*/  DSETP.GEU.AND P0, PT, R2, R4, PT ;  /* 0x000000040200722a */ /* 0x004fcc0003f0e000 */
[----:B------:R-:W-:Y:S02]  /*1c70*/  @!P1 FSEL R2, R4, R2, !P0 ;  /* 0x0000000204029208 */ /* 0x000fe40004000000 */
[----:B------:R-:W-:Y:S02]  /*1c80*/  @!P1 FSEL R3, R5, R3, !P0 ;  /* 0x0000000305039208 */ /* 0x000fe40004000000 */
[----:B------:R-:W-:Y:S01]  /*1c90*/  ISETP.GT.AND P1, PT, R7, 0x1b, PT ;  /* 0x0000001b0700780c */ /* 0x000fe20003f24270 */
[----:B------:R-:W-:Y:S01]  /*1ca0*/  SHFL.DOWN PT, R4, R2, 0x4, 0x1f ;  /* 0x08801f0002047f89 */ /* 0x000fe200000e0000 */
[----:B---3--:R-:W-:-:S03]  /*1cb0*/  @!P2 LEA R9, R9, R8, 0x18 ;  /* 0x000000080909a211 */ /* 0x008fc600078ec0ff */
[----:B------:R-:W2:Y:S02]  /*1cc0*/  SHFL.DOWN PT, R5, R3, 0x4, 0x1f ;  /* 0x08801f0003057f89 */ /* 0x000ea400000e0000 */
[----:B------:R-:W-:Y:S01]  /*1cd0*/  @!P2 IMAD.IADD R9, R6, 0x1, R9 ;  /* 0x000000010609a824 */ /* 0x000fe200078e0209 */
[----:B--2---:R-:W-:-:S06]  /*1ce0*/  DSETP.GEU.AND P0, PT, R2, R4, PT ;  /* 0x000000040200722a */ /* 0x004fcc0003f0e000 */
[----:B------:R-:W-:Y:S02]  /*1cf0*/  @!P1 FSEL R2, R4, R2, !P0 ;  /* 0x0000000204029208 */ /* 0x000fe40004000000 */
[----:B------:R-:W-:Y:S02]  /*1d00*/  @!P1 FSEL R3, R5, R3, !P0 ;  /* 0x0000000305039208 */ /* 0x000fe40004000000 */
[----:B------:R-:W-:Y:S01]  /*1d10*/  ISETP.GT.AND P1, PT, R7, 0x17, PT ;  /* 0x000000170700780c */ /* 0x000fe20003f24270 */
[----:B------:R-:W-:Y:S04]  /*1d20*/  SHFL.DOWN PT, R4, R2, 0x8, 0x1f ;  /* 0x09001f0002047f89 */ /* 0x000fe800000e0000 */
[----:B------:R-:W2:Y:S02]  /*1d30*/  SHFL.DOWN PT, R5, R3, 0x8, 0x1f ;  /* 0x09001f0003057f89 */ /* 0x000ea400000e0000 */
[----:B--2---:R-:W-:-:S06]  /*1d40*/  DSETP.GEU.AND P0, PT, R2, R4, PT ;  /* 0x000000040200722a */ /* 0x004fcc0003f0e000 */
[----:B------:R-:W-:Y:S02]  /*1d50*/  @!P1 FSEL R2, R4, R2, !P0 ;  /* 0x0000000204029208 */ /* 0x000fe40004000000 */
[----:B------:R-:W-:Y:S02]  /*1d60*/  @!P1 FSEL R3, R5, R3, !P0 ;  /* 0x0000000305039208 */ /* 0x000fe40004000000 */
[----:B------:R-:W-:Y:S01]  /*1d70*/  ISETP.GT.AND P1, PT, R7, 0xf, PT ;  /* 0x0000000f0700780c */ /* 0x000fe20003f24270 */
[----:B------:R-:W-:Y:S04]  /*1d80*/  SHFL.DOWN PT, R4, R2, 0x10, 0x1f ;  /* 0x0a001f0002047f89 */ /* 0x000fe800000e0000 */
[----:B------:R-:W2:Y:S02]  /*1d90*/  SHFL.DOWN PT, R5, R3, 0x10, 0x1f ;  /* 0x0a001f0003057f89 */ /* 0x000ea400000e0000 */
[----:B--2---:R-:W-:-:S06]  /*1da0*/  DSETP.GEU.AND P0, PT, R2, R4, PT ;  /* 0x000000040200722a */ /* 0x004fcc0003f0e000 */
        /* <DEDUP_REMOVED lines=8> */
[----:B------:R-:W3:Y:S01]  /*1e30*/  S2UR UR5, SR_CgaCtaId ;  /* 0x00000000000579c3 */ /* 0x000ee20000008800 */
[----:B------:R-:W-:Y:S02]  /*1e40*/  UMOV UR4, 0x400 ;  /* 0x0000040000047882 */ /* 0x000fe40000000000 */
[----:B---3--:R-:W-:-:S09]  /*1e50*/  ULEA UR4, UR5, UR4, 0x18 ;  /* 0x0000000405047291 */ /* 0x008fd2000f8ec0ff */
[----:B------:R-:W3:Y:S04]  /*1e60*/  LDS.128 R12, [UR4+0x10] ;  /* 0x00001004ff0c7984 */ /* 0x000ee80008000c00 */
[----:B--2---:R-:W2:Y:S04]  /*1e70*/  LDS.128 R4, [UR4+0x20] ;  /* 0x00002004ff047984 */ /* 0x004ea80008000c00 */
[----:B------:R-:W4:Y:S01]  /*1e80*/  LDS.128 R8, [UR4+0x30] ;  /* 0x00003004ff087984 */ /* 0x000f220008000c00 */
[----:B---3--:R-:W-:-:S06]  /*1e90*/  DSETP.GEU.AND P1, PT, R2, R12, PT ;  /* 0x0000000c0200722a */ /* 0x008fcc0003f2e000 */
[----:B------:R-:W-:Y:S02]  /*1ea0*/  FSEL R2, R12, R2, !P1 ;  /* 0x000000020c027208 */ /* 0x000fe40004800000 */
[----:B------:R-:W-:-:S06]  /*1eb0*/  FSEL R3, R13, R3, !P1 ;  /* 0x000000030d037208 */ /* 0x000fcc0004800000 */
[----:B------:R-:W-:-:S06]  /*1ec0*/  DSETP.GEU.AND P1, PT, R2, R14, PT ;  /* 0x0000000e0200722a */ /* 0x000fcc0003f2e000 */
[----:B------:R-:W-:Y:S02]  /*1ed0*/  FSEL R2, R14, R2, !P1 ;  /* 0x000000020e027208 */ /* 0x000fe40004800000 */
[----:B------:R-:W-:-:S06]  /*1ee0*/  FSEL R3, R15, R3, !P1 ;  /* 0x000000030f037208 */ /* 0x000fcc0004800000 */
[----:B--2---:R-:W-:-:S06]  /*1ef0*/  DSETP.GEU.AND P1, PT, R2, R4, PT ;  /* 0x000000040200722a */ /* 0x004fcc0003f2e000 */
[----:B------:R-:W-:Y:S02]  /*1f00*/  FSEL R4, R4, R2, !P1 ;  /* 0x0000000204047208 */ /* 0x000fe40004800000 */
[----:B------:R-:W-:Y:S02]  /*1f10*/  FSEL R5, R5, R3, !P1 ;  /* 0x0000000305057208 */ /* 0x000fe40004800000 */
[----:B------:R-:W2:Y:S04]  /*1f20*/  LDS.64 R2, [UR4+0x40] ;  /* 0x00004004ff027984 */ /* 0x000ea80008000a00 */
        /* <DEDUP_REMOVED lines=9> */
[----:B--2---:R-:W-:-:S06]  /*1fc0*/  DSETP.GEU.AND P1, PT, R4, R2, PT ;  /* 0x000000020400722a */ /* 0x004fcc0003f2e000 */
[----:B------:R-:W-:Y:S02]  /*1fd0*/  FSEL R2, R2, R4, !P1 ;  /* 0x0000000402027208 */ /* 0x000fe40004800000 */
[----:B------:R-:W-:Y:S01]  /*1fe0*/  FSEL R3, R3, R5, !P1 ;  /* 0x0000000503037208 */ /* 0x000fe20004800000 */
[----:B------:R-:W-:Y:S06]  /*1ff0*/  BRA `(.L_x_69) ;  /* 0x0000001c00f47947 */ /* 0x000fec0003800000 */
.L_x_58:
        /* <DEDUP_REMOVED lines=16> */
.L_x_80:
[----:B------:R-:W-:Y:S05]  /*2100*/  BSYNC.RECONVERGENT B1 ;  /* 0x0000000000017941 */ /* 0x000fea0003800200 */
.L_x_79:
        /* <DEDUP_REMOVED lines=18> */
.L_x_85:
        /* <DEDUP_REMOVED lines=10> */
.L_x_84:
[----:B------:R-:W-:Y:S05]  /*22d0*/  BSYNC.RECONVERGENT B2 ;  /* 0x0000000000027941 */ /* 0x000fea0003800200 */
.L_x_83:
[----:B------:R-:W-:Y:S05]  /*22e0*/  @!P2 BRA `(.L_x_82) ;  /* 0x000000000080a947 */ /* 0x000fea0003800000 */
[----:B------:R-:W0:Y:S01]  /*22f0*/  LDC.64 R4, c[0x0][0x380] ;  /* 0x0000e000ff047b82 */ /* 0x000e220000000a00 */
[----:B------:R-:W-:Y:S02]  /*2300*/  IMAD.U32 R7, RZ, RZ, UR16 ;  /* 0x00000010ff077e24 */ /* 0x000fe4000f8e00ff */
[----:B------:R-:W-:Y:S02]  /*2310*/  VIADD R6, R8, 0x200 ;  /* 0x0000020008067836 */ /* 0x000fe40000000000 */
[----:B------:R-:W-:-:S07]  /*2320*/  IMAD R7, R7, 0x800, R8 ;  /* 0x0000080007077824 */ /* 0x000fce00078e0208 */
.L_x_86:
        /* <DEDUP_REMOVED lines=28> */
.L_x_82:
[----:B------:R-:W-:Y:S05]  /*24f0*/  BSYNC.RECONVERGENT B1 ;  /* 0x0000000000017941 */ /* 0x000fea0003800200 */
.L_x_81:
        /* <DEDUP_REMOVED lines=45> */
[----:B------:R-:W-:-:S03]  /*27d0*/  FSEL R5, R5, R3, P1 ;  /* 0x0000000305057208 */ /* 0x000fc60000800000 */
[----:B0-----:R-:W-:Y:S02]  /*27e0*/  IMAD.MOV.U32 R2, RZ, RZ, R4 ;  /* 0x000000ffff027224 */ /* 0x001fe400078e0004 */
[----:B------:R-:W-:Y:S01]  /*27f0*/  IMAD.MOV.U32 R3, RZ, RZ, R5 ;  /* 0x000000ffff037224 */ /* 0x000fe200078e0005 */
[----:B------:R-:W-:Y:S06]  /*2800*/  BAR.SYNC.DEFER_BLOCKING 0x0 ;  /* 0x0000000000007b1d */ /* 0x000fec0000010000 */
[----:B------:R-:W-:Y:S05]  /*2810*/  @P0 BRA `(.L_x_69) ;  /* 0x0000001400ec0947 */ /* 0x000fea0003800000 */
[----:B------:R-:W0:Y:S01]  /*2820*/  S2UR UR5, SR_CgaCtaId ;  /* 0x00000000000579c3 */ /* 0x000e220000008800 */
[----:B------:R-:W-:Y:S02]  /*2830*/  UMOV UR4, 0x400 ;  /* 0x0000040000047882 */ /* 0x000fe40000000000 */
[----:B0-----:R-:W-:-:S09]  /*2840*/  ULEA UR4, UR5, UR4, 0x18 ;  /* 0x0000000405047291 */ /* 0x001fd2000f8ec0ff */
[----:B------:R-:W0:Y:S04]  /*2850*/  LDS.128 R12, [UR4+0x10] ;  /* 0x00001004ff0c7984 */ /* 0x000e280008000c00 */
[----:B------:R-:W1:Y:S04]  /*2860*/  LDS.128 R4, [UR4+0x20] ;  /* 0x00002004ff047984 */ /* 0x000e680008000c00 */
        /* <DEDUP_REMOVED lines=24> */
.L_x_87:
        /* <DEDUP_REMOVED lines=36> */
[----:B------:R-:W-:Y:S01]  /*2c30*/  VIADD R10, R10, 0x10 ;  /* 0x000000100a0a7836 */ /* 0x000fe20000000000 */
[----:B------:R-:W0:Y:S11]  /*2c40*/  SHFL.DOWN PT, R3, R7, 0x8, R5 ;  /* 0x0900000007037989 */ /* 0x000e3600000e0005 */
[----:B------:R-:W1:Y:S01]  /*2c50*/  @!P0 S2R R9, SR_CgaCtaId ;  /* 0x0000000000098919 */ /* 0x000e620000008800 */
[----:B------:R-:W-:Y:S01]  /*2c60*/  @!P0 MOV R8, 0x400 ;  /* 0x0000040000088802 */ /* 0x000fe20000000f00 */
[----:B0-----:R-:W-:Y:S01]  /*2c70*/  DSETP.GEU.AND P1, PT, R6, R2, PT ;  /* 0x000000020600722a */ /* 0x001fe20003f2e000 */
[----:B------:R-:W-:-:S05]  /*2c80*/  @!P0 SHF.R.U32.HI R6, RZ, 0x2, R0 ;  /* 0x00000002ff068819 */ /* 0x000fca0000011600 */
[----:B------:R-:W-:Y:S02]  /*2c90*/  @!P2 FSEL R4, R2, R4, !P1 ;  /* 0x000000040204a208 */ /* 0x000fe40004800000 */
[----:B------:R-:W-:Y:S02]  /*2ca0*/  @!P2 FSEL R7, R3, R7, !P1 ;  /* 0x000000070307a208 */ /* 0x000fe40004800000 */
[----:B------:R-:W-:Y:S01]  /*2cb0*/  ISETP.GT.AND P2, PT, R10, R5, PT ;  /* 0x000000050a00720c */ /* 0x000fe20003f44270 */
[----:B------:R-:W-:Y:S01]  /*2cc0*/  SHFL.DOWN PT, R2, R4, 0x10, R5 ;  /* 0x0a00000004027989 */ /* 0x000fe200000e0005 */
[----:B------:R-:W-:-:S03]  /*2cd0*/  @!P0 LOP3.LUT R6, R6, 0xf8, RZ, 0xc0, !PT ;  /* 0x000000f806068812 */ /* 0x000fc600078ec0ff */
[----:B------:R0:W2:Y:S01]  /*2ce0*/  SHFL.DOWN PT, R3, R7, 0x10, R5 ;  /* 0x0a00000007037989 */ /* 0x0000a200000e0005 */
        /* <DEDUP_REMOVED lines=11> */
[----:B0-----:R-:W-:Y:S05]  /*2da0*/  @P0 BRA `(.L_x_69) ;  /* 0x0000001000880947 */ /* 0x001fea0003800000 */
        /* <DEDUP_REMOVED lines=59> */
.L_x_78:
[----:B------:R-:W0:Y:S01]  /*3160*/  S2R R0, SR_TID.X ;  /* 0x0000000000007919 */ /* 0x000e220000002100 */
[----:B------:R-:W1:Y:S01]  /*3170*/  LDCU.64 UR8, c[0x0][0x380] ;  /* 0x00007000ff0877ac */ /* 0x000e620008000a00 */
[----:B------:R-:W-:Y:S02]  /*3180*/  IMAD.U32 R19, RZ, RZ, UR16 ;  /* 0x00000010ff137e24 */ /* 0x000fe4000f8e00ff */
[----:B-1----:R-:W-:Y:S02]  /*3190*/  IMAD.U32 R2, RZ, RZ, UR8 ;  /* 0x00000008ff027e24 */ /* 0x002fe4000f8e00ff */
[----:B------:R-:W-:Y:S02]  /*31a0*/  IMAD.U32 R3, RZ, RZ, UR9 ;  /* 0x00000009ff037e24 */ /* 0x000fe4000f8e00ff */
[----:B0-----:R-:W-:-:S04]  /*31b0*/  IMAD R19, R19, 0x800, R0 ;  /* 0x0000080013137824 */ /* 0x001fc800078e0200 */
[----:B------:R-:W-:-:S05]  /*31c0*/  IMAD.WIDE.U32 R18, R19, 0x8, R2 ;  /* 0x0000000813127825 */ /* 0x000fca00078e0002 */
        /* <DEDUP_REMOVED lines=8> */
[----:B------:R-:W-:Y:S01]  /*3250*/  UISETP.GE.U32.AND UP0, UPT, UR13, UR5, UPT ;  /* 0x000000050d00728c */ /* 0x000fe2000bf06070 */
        /* <DEDUP_REMOVED lines=21> */
[----:B------:R-:W-:Y:S06]  /*33b0*/  BRA.U !UP0, `(.L_x_88) ;  /* 0x0000000508dc7547 */ /* 0x000fec000b800000 */
[----:B------:R-:W-:Y:S02]  /*33c0*/  ULEA UR8, UR16, UR5, 0xb ;  /* 0x0000000510087291 */ /* 0x000fe4000f8e58ff */
[----:B------:R-:W-:Y:S02]  /*33d0*/  UIADD3 UR14, UPT, UPT, UR7, -0x800, URZ ;  /* 0xfffff800070e7890 */ /* 0x000fe4000fffe0ff */
[----:B------:R-:W-:Y:S02]  /*33e0*/  UIADD3 UR9, UPT, UPT, UR8, 0x100, URZ ;  /* 0x0000010008097890 */ /* 0x000fe4000fffe0ff */
[----:B------:R-:W-:Y:S02]  /*33f0*/  UISETP.GT.U32.AND UP0, UPT, UR8, UR14, UPT ;  /* 0x0000000e0800728c */ /* 0x000fe4000bf04070 */
[----:B------:R-:W-:Y:S01]  /*3400*/  VIADD R7, R0, UR8 ;  /* 0x0000000800077c36 */ /* 0x000fe20008000000 */
[----:B------:R-:W-:Y:S01]  /*3410*/  UMOV UR4, URZ ;  /* 0x000000ff00047c82 */ /* 0x000fe20008000000 */
[----:B------:R-:W-:-:S05]  /*3420*/  UMOV UR6, UR8 ;  /* 0x0000000800067c82 */ /* 0x000fca0008000000 */
[----:B------:R-:W-:Y:S05]  /*3430*/  BRA.U UP0, `(.L_x_89) ;  /* 0x0000000100b87547 */ /* 0x000fea000b800000 */
[----:B------:R-:W0:Y:S01]  /*3440*/  LDC.64 R2, c[0x0][0x380] ;  /* 0x0000e000ff027b82 */ /* 0x000e220000000a00 */
[----:B------:R-:W1:Y:S01]  /*3450*/  LDCU UR7, c[0x0][0x3a8] ;  /* 0x00007500ff0777ac */ /* 0x000e620008000800 */
[----:B------:R-:W-:Y:S01]  /*3460*/  NOP ;  /* 0x0000000000007918 */ /* 0x000fe20000000000 */
.L_x_90:
[----:B------:R-:W-:-:S04]  /*3470*/  VIADD R23, R0, UR6 ;  /* 0x0000000600177c36 */ /* 0x000fc80008000000 */
[----:B0-----:R-:W-:-:S05]  /*3480*/  IMAD.WIDE.U32 R22, R23, 0x8, R2 ;  /* 0x0000000817167825 */ /* 0x001fca00078e0002 */
[----:B------:R-:W2:Y:S04]  /*3490*/  LDG.E.64.CONSTANT R24, desc[UR10][R22.64] ;  /* 0x0000000a16187981 */ /* 0x000ea8000c1e9b00 */
[----:B------:R-:W3:Y:S04]  /*34a0*/  LDG.E.64.CONSTANT R18, desc[UR10][R22.64+0x800] ;  /* 0x0008000a16127981 */ /* 0x000ee8000c1e9b00 */
[----:B------:R-:W4:Y:S04]  /*34b0*/  LDG.E.64.CONSTANT R16, desc[UR10][R22.64+0x1000] ;  /* 0x0010000a16107981 */ /* 0x000f28000c1e9b00 */
[----:B------:R-:W5:Y:S04]  /*34c0*/  LDG.E.64.CONSTANT R14, desc[UR10][R22.64+0x1800] ;  /* 0x0018000a160e7981 */ /* 0x000f68000c1e9b00 */
[----:B------:R-:W5:Y:S04]  /*34d0*/  LDG.E.64.CONSTANT R12, desc[UR10][R22.64+0x2000] ;  /* 0x0020000a160c7981 */ /* 0x000f68000c1e9b00 */
[----:B------:R-:W5:Y:S04]  /*34e0*/  LDG.E.64.CONSTANT R10, desc[UR10][R22.64+0x2800] ;  /* 0x0028000a160a7981 */ /* 0x000f68000c1e9b00 */
[----:B------:R-:W5:Y:S04]  /*34f0*/  LDG.E.64.CONSTANT R8, desc[UR10][R22.64+0x3000] ;  /* 0x0030000a16087981 */ /* 0x000f68000c1e9b00 */
[----:B------:R-:W5:Y:S01]  /*3500*/  LDG.E.64.CONSTANT R20, desc[UR10][R22.64+0x3800] ;  /* 0x0038000a16147981 */ /* 0x000f62000c1e9b00 */
[----:B-1----:R-:W-:-:S04]  /*3510*/  UIADD3 UR12, UPT, UPT, -UR6, UR7, URZ ;  /* 0x00000007060c7290 */ /* 0x002fc8000fffe1ff */
        /* <DEDUP_REMOVED lines=32> */
.L_x_89:
[----:B------:R-:W-:-:S09]  /*3720*/  UISETP.GE.U32.AND UP0, UPT, UR6, UR7, UPT ;  /* 0x000000070600728c */ /* 0x000fd2000bf06070 */
[----:B------:R-:W-:Y:S05]  /*3730*/  BRA.U UP0, `(.L_x_88) ;  /* 0x0000000100fc7547 */ /* 0x000fea000b800000 */
[----:B------:R-:W-:Y:S01]  /*3740*/  UIADD3 UR5, UPT, UPT, -UR6, UR7, URZ ;  /* 0x0000000706057290 */ /* 0x000fe2000fffe1ff */
[----:B------:R-:W-:Y:S05]  /*3750*/  BSSY.RECONVERGENT B1, `(.L_x_88) ;  /* 0x000003d000017945 */ /* 0x000fea0003800200 */
[----:B------:R-:W-:-:S13]  /*3760*/  ISETP.GE.AND P0, PT, R0, UR5, PT ;  /* 0x0000000500007c0c */ /* 0x000fda000bf06270 */
[----:B------:R-:W-:Y:S05]  /*3770*/  @P0 BRA `(.L_x_91) ;  /* 0x0000000000e80947 */ /* 0x000fea0003800000 */
[----:B------:R-:W0:Y:S01]  /*3780*/  LDC R10, c[0x0][0x3ac] ;  /* 0x0000eb00ff0a7b82 */ /* 0x000e220000000800 */
[----:B------:R-:W-:Y:S01]  /*3790*/  LOP3.LUT R6, RZ, R0, RZ, 0x33, !PT ;  /* 0x00000000ff067212 */ /* 0x000fe200078e33ff */
[----:B------:R-:W-:Y:S04]  /*37a0*/  BSSY.RECONVERGENT B2, `(.L_x_92) ;  /* 0x0000018000027945 */ /* 0x000fe80003800200 */
[----:B------:R-:W-:-:S04]  /*37b0*/  VIADD R8, R6, UR7 ;  /* 0x0000000706087c36 */ /* 0x000fc80008000000 */
[----:B------:R-:W-:Y:S02]  /*37c0*/  VIADD R9, R8, -UR8 ;  /* 0x8000000808097c36 */ /* 0x000fe40008000000 */
[----:B0-----:R-:W-:Y:S01]  /*37d0*/  IMAD R6, R10, UR4, RZ ;  /* 0x000000040a067c24 */ /* 0x001fe2000f8e02ff */
[C---:B------:R-:W-:Y:S02]  /*37e0*/  LOP3.LUT R10, R8.reuse, 0x300, RZ, 0xc0, !PT ;  /* 0x00000300080a7812 */ /* 0x040fe400078ec0ff */
[----:B------:R-:W-:Y:S01]  /*37f0*/  LEA.HI R8, R8, 0x1, RZ, 0x18 ;  /* 0x0000000108087811 */ /* 0x000fe200078fc0ff */
[----:B------:R-:W-:Y:S01]  /*3800*/  IMAD R6, R6, -0x800, R9 ;  /* 0xfffff80006067824 */ /* 0x000fe200078e0209 */
[----:B------:R-:W-:Y:S01]  /*3810*/  ISETP.NE.AND P0, PT, R10, 0x300, PT ;  /* 0x000003000a00780c */ /* 0x000fe20003f05270 */
[----:B------:R-:W-:-:S03]  /*3820*/  IMAD.MOV.U32 R10, RZ, RZ, R0 ;  /* 0x000000ffff0a7224 */ /* 0x000fc600078e0000 */
[----:B------:R-:W-:-:S09]  /*3830*/  ISETP.GE.U32.AND P2, PT, R6, 0x300, PT ;  /* 0x000003000600780c */ /* 0x000fd20003f46070 */
[----:B------:R-:W-:Y:S05]  /*3840*/  @!P0 BRA `(.L_x_93) ;  /* 0x0000000000348947 */ /* 0x000fea0003800000 */
[----:B------:R-:W-:Y:S01]  /*3850*/  LOP3.LUT R8, R8, 0x3, RZ, 0xc0, !PT ;  /* 0x0000000308087812 */ /* 0x000fe200078ec0ff */
[----:B------:R-:W-:-:S04]  /*3860*/  IMAD.MOV.U32 R10, RZ, RZ, R0 ;  /* 0x000000ffff0a7224 */ /* 0x000fc800078e0000 */
[----:B------:R-:W-:-:S07]  /*3870*/  IMAD.MOV R6, RZ, RZ, -R8 ;  /* 0x000000ffff067224 */ /* 0x000fce00078e0a08 */
.L_x_94:
        /* <DEDUP_REMOVED lines=10> */
.L_x_93:
[----:B------:R-:W-:Y:S05]  /*3920*/  BSYNC.RECONVERGENT B2 ;  /* 0x0000000000027941 */ /* 0x000fea0003800200 */
.L_x_92:
[----:B------:R-:W-:Y:S05]  /*3930*/  @!P2 BRA `(.L_x_91) ;  /* 0x000000000078a947 */ /* 0x000fea0003800000 */
[C---:B------:R-:W-:Y:S02]  /*3940*/  VIADD R6, R10.reuse, 0x200 ;  /* 0x000002000a067836 */ /* 0x040fe40000000000 */
[----:B------:R-:W-:-:S07]  /*3950*/  VIADD R7, R10, UR9 ;  /* 0x000000090a077c36 */ /* 0x000fce0008000000 */
.L_x_95:
[----:B------:R-:W-:-:S04]  /*3960*/  VIADD R9, R7, 0xffffff00 ;  /* 0xffffff0007097836 */ /* 0x000fc80000000000 */
[----:B------:R-:W-:-:S06]  /*3970*/  IMAD.WIDE.U32 R8, R9, 0x8, R2 ;  /* 0x0000000809087825 */ /* 0x000fcc00078e0002 */
        /* <DEDUP_REMOVED lines=11> */
[----:B------:R-:W-:Y:S01]  /*3a30*/  FSEL R4, R8, R4, !P0 ;  /* 0x0000000408047208 */ /* 0x000fe20004000000 */
[C---:B------:R-:W-:Y:S01]  /*3a40*/  VIADD R8, R6.reuse, 0x200 ;  /* 0x0000020006087836 */ /* 0x040fe20000000000 */
[----:B------:R-:W-:Y:S01]  /*3a50*/  FSEL R5, R9, R5, !P0 ;  /* 0x0000000509057208 */ /* 0x000fe20004000000 */
[----:B------:R-:W-:-:S05]  /*3a60*/  VIADD R6, R6, 0x400 ;  /* 0x0000040006067836 */ /* 0x000fca0000000000 */
        /* <DEDUP_REMOVED lines=11> */
.L_x_91:
[----:B------:R-:W-:Y:S05]  /*3b20*/  BSYNC.RECONVERGENT B1 ;  /* 0x0000000000017941 */ /* 0x000fea0003800200 */
.L_x_88:
        /* <DEDUP_REMOVED lines=49> */
[----:B------:R-:W1:Y:S04]  /*3e40*/  LDS.128 R12, [UR4+0x10] ;  /* 0x00001004ff0c7984 */ /* 0x000e680008000c00 */
[----:B0-----:R-:W0:Y:S04]  /*3e50*/  LDS.128 R4, [UR4+0x20] ;  /* 0x00002004ff047984 */ /* 0x001e280008000c00 */
[----:B------:R-:W2:Y:S01]  /*3e60*/  LDS.128 R8, [UR4+0x30] ;  /* 0x00003004ff087984 */ /* 0x000ea20008000c00 */
[----:B-1----:R-:W-:-:S06]  /*3e70*/  DSETP.GEU.AND P1, PT, R2, R12, PT ;  /* 0x0000000c0200722a */ /* 0x002fcc0003f2e000 */
[----:B------:R-:W-:Y:S02]  /*3e80*/  FSEL R2, R12, R2, !P1 ;  /* 0x000000020c027208 */ /* 0x000fe40004800000 */
[----:B------:R-:W-:-:S06]  /*3e90*/  FSEL R3, R13, R3, !P1 ;  /* 0x000000030d037208 */ /* 0x000fcc0004800000 */
[----:B------:R-:W-:-:S06]  /*3ea0*/  DSETP.GEU.AND P1, PT, R2, R14, PT ;  /* 0x0000000e0200722a */ /* 0x000fcc0003f2e000 */
[----:B------:R-:W-:Y:S02]  /*3eb0*/  FSEL R2, R14, R2, !P1 ;  /* 0x000000020e027208 */ /* 0x000fe40004800000 */
[----:B------:R-:W-:-:S06]  /*3ec0*/  FSEL R3, R15, R3, !P1 ;  /* 0x000000030f037208 */ /* 0x000fcc0004800000 */
[----:B0-----:R-:W-:-:S06]  /*3ed0*/  DSETP.GEU.AND P1, PT, R2, R4, PT ;  /* 0x000000040200722a */ /* 0x001fcc0003f2e000 */
        /* <DEDUP_REMOVED lines=14> */
[----:B------:R-:W-:-:S07]  /*3fc0*/  FSEL R3, R3, R5, !P1 ;  /* 0x0000000503037208 */ /* 0x000fce0004800000 */
.L_x_69:
[----:B01----:R-:W-:Y:S05]  /*3fd0*/  BSYNC.RECONVERGENT B0 ;  /* 0x0000000000007941 */ /* 0x003fea0003800200 */
.L_x_57:
[----:B------:R-:W-:Y:S05]  /*3fe0*/  @P0 EXIT ;  /* 0x000000000000094d */ /* 0x000fea0003800000 */
[----:B------:R-:W0:Y:S02]  /*3ff0*/  LDCU.64 UR4, c[0x0][0x388] ;  /* 0x00007100ff0477ac */ /* 0x000e240008000a00 */
[----:B0-----:R-:W-:-:S06]  /*4000*/  UIMAD.WIDE.U32 UR4, UR16, 0x8, UR4 ;  /* 0x00000008100478a5 */ /* 0x001fcc000f8e0004 */
[----:B--2---:R-:W-:Y:S02]  /*4010*/  IMAD.U32 R4, RZ, RZ, UR4 ;  /* 0x00000004ff047e24 */ /* 0x004fe4000f8e00ff */
[----:B------:R-:W-:-:S05]  /*4020*/  IMAD.U32 R5, RZ, RZ, UR5 ;  /* 0x00000005ff057e24 */ /* 0x000fca000f8e00ff */
[----:B------:R-:W-:Y:S01]  /*4030*/  STG.E.64 desc[UR10][R4.64], R2 ;  /* 0x0000000204007986 */ /* 0x000fe2000c101b0a */
[----:B------:R-:W-:Y:S05]  /*4040*/  EXIT ;  /* 0x000000000000794d */ /* 0x000fea0003800000 */
.L_x_96:
        /* <DEDUP_REMOVED lines=11> */
.L_x_197:


//--------------------- .text._ZN3cub18CUB_300001_SM_10006detail6reduce28DeviceReduceSingleTileKernelINS2_10policy_hubIdjN4cuda3__47maximumIvEEE10Policy1000EPdSB_jS8_ddNS5_3std3__410__identityEEEvT0_T1_T2_T3_T4_T6_ --------------------------
	.section	.text._ZN3cub18CUB_300001_SM_10006detail6reduce28DeviceReduceSingleTileKernelINS2_10policy_hubIdjN4cuda3__47maximumIvEEE10Policy1000EPdSB_jS8_ddNS5_3std3__410__identityEEEvT0_T1_T2_T3_T4_T6_,"ax",@progbits
	.align	128
        .global         _ZN3cub18CUB_300001_SM_10006detail6reduce28DeviceReduceSingleTileKernelINS2_10policy_hubIdjN4cuda3__47maximumIvEEE10Policy1000EPdSB_jS8_ddNS5_3std3__410__identityEEEvT0_T1_T2_T3_T4_T6_
        .type           _ZN3cub18CUB_300001_SM_10006detail6reduce28DeviceReduceSingleTileKernelINS2_10policy_hubIdjN4cuda3__47maximumIvEEE10Policy1000EPdSB_jS8_ddNS5_3std3__410__identityEEEvT0_T1_T2_T3_T4_T6_,@function
        .size           _ZN3cub18CUB_300001_SM_10006detail6reduce28DeviceReduceSingleTileKernelINS2_10policy_hubIdjN4cuda3__47maximumIvEEE10Policy1000EPdSB_jS8_ddNS5_3std3__410__identityEEEvT0_T1_T2_T3_T4_T6_,(.L_x_198 - _ZN3cub18CUB_300001_SM_10006detail6reduce28DeviceReduceSingleTileKernelINS2_10policy_hubIdjN4cuda3__47maximumIvEEE10Policy1000EPdSB_jS8_ddNS5_3std3__410__identityEEEvT0_T1_T2_T3_T4_T6_)
        .other          _ZN3cub18CUB_300001_SM_10006detail6reduce28DeviceReduceSingleTileKernelINS2_10policy_hubIdjN4cuda3__47maximumIvEEE10Policy1000EPdSB_jS8_ddNS5_3std3__410__identityEEEvT0_T1_T2_T3_T4_T6_,@"STO_CUDA_ENTRY STV_DEFAULT"
_ZN3cub18CUB_300001_SM_10006detail6reduce28DeviceReduceSingleTileKernelINS2_10policy_hubIdjN4cuda3__47maximumIvEEE10Policy1000EPdSB_jS8_ddNS5_3std3__410__identityEEEvT0_T1_T2_T3_T4_T6_:
.text._ZN3cub18CUB_300001_SM_10006detail6reduce28DeviceReduceSingleTileKernelINS2_10policy_hubIdjN4cuda3__47maximumIvEEE10Policy1000EPdSB_jS8_ddNS5_3std3__410__identityEEEvT0_T1_T2_T3_T4_T6_:
        /* <DEDUP_REMOVED lines=13> */
.L_x_97:
[----:B------:R-:W0:Y:S01]  /*00d0*/  LDCU UR4, c[0x0][0x380] ;  /* 0x00007000ff0477ac */ /* 0x000e220008000800 */
[----:B------:R-:W-:Y:S01]  /*00e0*/  BSSY.RECONVERGENT B0, `(.L_x_98) ;  /* 0x00004ae000007945 */ /* 0x000fe20003800200 */
[----:B0-----:R-:W-:-:S09]  /*00f0*/  ULOP3.LUT UP0, URZ, UR4, 0x1f, URZ, 0xc0, !UPT ;  /* 0x0000001f04ff7892 */ /* 0x001fd2000f80c0ff */
[----:B------:R-:W-:Y:S05]  /*0100*/  BRA.U UP0, `(.L_x_99) ;  /* 0x0000002500447547 */ /* 0x000fea000b800000 */
[----:B------:R-:W-:-:S13]  /*0110*/  ISETP.GT.U32.AND P0, PT, R0, 0x7ff, PT ;  /* 0x000007ff0000780c */ /* 0x000fda0003f04070 */
[----:B------:R-:W-:Y:S05]  /*0120*/  @P0 BRA `(.L_x_100) ;  /* 0x0000001400f80947 */ /* 0x000fea0003800000 */
[----:B------:R-:W0:Y:S01]  /*0130*/  S2R R3, SR_TID.X ;  /* 0x0000000000037919 */ /* 0x000e220000002100 */
[----:B------:R-:W-:Y:S01]  /*0140*/  BSSY.RECONVERGENT B1, `(.L_x_101) ;  /* 0x0000009000017945 */ /* 0x000fe20003800200 */
[----:B------:R-:W-:Y:S02]  /*0150*/  CS2R R4, SRZ ;  /* 0x0000000000047805 */ /* 0x000fe4000001ff00 */
[----:B0-----:R-:W-:Y:S01]  /*0160*/  ISETP.GE.U32.AND P0, PT, R3, R0, PT ;  /* 0x000000000300720c */ /* 0x001fe20003f06070 */
[----:B------:R-:W-:-:S12]  /*0170*/  IMAD.MOV.U32 R9, RZ, RZ, R3 ;  /* 0x000000ffff097224 */ /* 0x000fd800078e0003 */
[----:B------:R-:W-:Y:S05]  /*0180*/  @P0 BRA `(.L_x_102) ;  /* 0x0000000000100947 */ /* 0x000fea0003800000 */
[----:B------:R-:W0:Y:S02]  /*0190*/  LDC.64 R4, c[0x0][0x380] ;  /* 0x0000e000ff047b82 */ /* 0x000e240000000a00 */
[----:B0-----:R-:W-:-:S06]  /*01a0*/  IMAD.WIDE.U32 R4, R3, 0x8, R4 ;  /* 0x0000000803047825 */ /* 0x001fcc00078e0004 */
[----:B------:R-:W5:Y:S01]  /*01b0*/  LDG.E.64.CONSTANT R4, desc[UR6][R4.64] ;  /* 0x0000000604047981 */ /* 0x000f62000c1e9b00 */
[----:B------:R-:W-:-:S07]  /*01c0*/  VIADD R9, R3, 0x100 ;  /* 0x0000010003097836 */ /* 0x000fce0000000000 */
.L_x_102:
[----:B------:R-:W-:Y:S05]  /*01d0*/  BSYNC.RECONVERGENT B1 ;  /* 0x0000000000017941 */ /* 0x000fea0003800200 */
.L_x_101:
[----:B------:R-:W-:Y:S01]  /*01e0*/  ISETP.GE.U32.AND P0, PT, R9, R0, PT ;  /* 0x000000000900720c */ /* 0x000fe20003f06070 */
        /* <DEDUP_REMOVED lines=16> */
.L_x_107:
        /* <DEDUP_REMOVED lines=12> */
.L_x_106:
[----:B------:R-:W-:Y:S05]  /*03b0*/  BSYNC.RECONVERGENT B2 ;  /* 0x0000000000027941 */ /* 0x000fea0003800200 */
.L_x_105:
[----:B------:R-:W-:Y:S05]  /*03c0*/  @!P0 BRA `(.L_x_104) ;  /* 0x0000000800288947 */ /* 0x000fea0003800000 */
[----:B------:R-:W0:Y:S01]  /*03d0*/  LDC.64 R6, c[0x0][0x380] ;  /* 0x0000e000ff067b82 */ /* 0x000e220000000a00 */
[----:B------:R-:W-:Y:S01]  /*03e0*/  IMAD.IADD R2, R0, 0x1, -R9 ;  /* 0x0000000100027824 */ /* 0x000fe200078e0a09 */
[----:B------:R-:W-:Y:S01]  /*03f0*/  BSSY.RECONVERGENT B2, `(.L_x_108) ;  /* 0x000004c000027945 */ /* 0x000fe20003800200 */
[----:B------:R-:W-:-:S03]  /*0400*/  PLOP3.LUT P0, PT, PT, PT, PT, 0x80, 0x8 ;  /* 0x000000000008781c */ /* 0x000fc60003f0f070 */
[----:B------:R-:W-:Y:S01]  /*0410*/  ISETP.GT.AND P1, PT, R2, 0xc00, PT ;  /* 0x00000c000200780c */ /* 0x000fe20003f24270 */
[----:B0-----:R-:W-:-:S12]  /*0420*/  IMAD.WIDE.U32 R6, R9, 0x8, R6 ;  /* 0x0000000809067825 */ /* 0x001fd800078e0006 */
[----:B------:R-:W-:Y:S05]  /*0430*/  @!P1 BRA `(.L_x_109) ;  /* 0x00000004001c9947 */ /* 0x000fea0003800000 */
[----:B------:R-:W-:Y:S01]  /*0440*/  PLOP3.LUT P0, PT, PT, PT, PT, 0x8, 0x80 ;  /* 0x000000000080781c */ /* 0x000fe20003f0e170 */
[----:B------:R-:W-:-:S12]  /*0450*/  VIADD R2, R0, 0xfffff400 ;  /* 0xfffff40000027836 */ /* 0x000fd80000000000 */
.L_x_110:
[----:B------:R-:W2:Y:S04]  /*0460*/  LDG.E.64.CONSTANT R40, desc[UR6][R6.64] ;  /* 0x0000000606287981 */ /* 0x000ea8000c1e9b00 */
[----:B------:R-:W3:Y:S04]  /*0470*/  LDG.E.64.CONSTANT R38, desc[UR6][R6.64+0x800] ;  /* 0x0008000606267981 */ /* 0x000ee8000c1e9b00 */
[----:B------:R-:W4:Y:S04]  /*0480*/  LDG.E.64.CONSTANT R36, desc[UR6][R6.64+0x1000] ;  /* 0x0010000606247981 */ /* 0x000f28000c1e9b00 */
        /* <DEDUP_REMOVED lines=12> */
[----:B------:R0:W4:Y:S01]  /*0550*/  LDG.E.64.CONSTANT R10, desc[UR6][R6.64+0x7800] ;  /* 0x00780006060a7981 */ /* 0x000122000c1e9b00 */
[----:B------:R-:W-:-:S05]  /*0560*/  VIADD R9, R9, 0x1000 ;  /* 0x0000100009097836 */ /* 0x000fca0000000000 */
[----:B------:R-:W-:Y:S02]  /*0570*/  ISETP.GE.AND P2, PT, R9, R2, PT ;  /* 0x000000020900720c */ /* 0x000fe40003f46270 */
[----:B0-----:R-:W-:-:S05]  /*0580*/  IADD3 R6, P3, PT, R6, 0x8000, RZ ;  /* 0x0000800006067810 */ /* 0x001fca0007f7e0ff */
[----:B------:R-:W-:Y:S01]  /*0590*/  IMAD.X R7, RZ, RZ, R7, P3 ;  /* 0x000000ffff077224 */ /* 0x000fe200018e0607 */
        /* <DEDUP_REMOVED lines=49> */
.L_x_109:
[----:B------:R-:W-:Y:S05]  /*08b0*/  BSYNC.RECONVERGENT B2 ;  /* 0x0000000000027941 */ /* 0x000fea0003800200 */
.L_x_108:
[----:B------:R-:W-:Y:S01]  /*08c0*/  IMAD.IADD R2, R0, 0x1, -R9 ;  /* 0x0000000100027824 */ /* 0x000fe200078e0a09 */
[----:B------:R-:W-:Y:S04]  /*08d0*/  BSSY.RECONVERGENT B2, `(.L_x_111) ;  /* 0x0000027000027945 */ /* 0x000fe80003800200 */
[----:B------:R-:W-:-:S13]  /*08e0*/  ISETP.GT.AND P1, PT, R2, 0x400, PT ;  /* 0x000004000200780c */ /* 0x000fda0003f24270 */
[----:B------:R-:W-:Y:S05]  /*08f0*/  @!P1 BRA `(.L_x_112) ;  /* 0x0000000000909947 */ /* 0x000fea0003800000 */
[----:B------:R-:W2:Y:S04]  /*0900*/  LDG.E.64.CONSTANT R12, desc[UR6][R6.64] ;  /* 0x00000006060c7981 */ /* 0x000ea8000c1e9b00 */
[----:B------:R-:W3:Y:S04]  /*0910*/  LDG.E.64.CONSTANT R14, desc[UR6][R6.64+0x800] ;  /* 0x00080006060e7981 */ /* 0x000ee8000c1e9b00 */
[----:B------:R-:W4:Y:S04]  /*0920*/  LDG.E.64.CONSTANT R16, desc[UR6][R6.64+0x1000] ;  /* 0x0010000606107981 */ /* 0x000f28000c1e9b00 */
[----:B------:R-:W4:Y:S04]  /*0930*/  LDG.E.64.CONSTANT R18, desc[UR6][R6.64+0x1800] ;  /* 0x0018000606127981 */ /* 0x000f28000c1e9b00 */
[----:B------:R-:W4:Y:S04]  /*0940*/  LDG.E.64.CONSTANT R20, desc[UR6][R6.64+0x2000] ;  /* 0x0020000606147981 */ /* 0x000f28000c1e9b00 */
[----:B------:R-:W4:Y:S04]  /*0950*/  LDG.E.64.CONSTANT R22, desc[UR6][R6.64+0x2800] ;  /* 0x0028000606167981 */ /* 0x000f28000c1e9b00 */
[----:B------:R-:W4:Y:S04]  /*0960*/  LDG.E.64.CONSTANT R24, desc[UR6][R6.64+0x3000] ;  /* 0x0030000606187981 */ /* 0x000f28000c1e9b00 */
[----:B------:R0:W4:Y:S01]  /*0970*/  LDG.E.64.CONSTANT R10, desc[UR6][R6.64+0x3800] ;  /* 0x00380006060a7981 */ /* 0x000122000c1e9b00 */
[----:B------:R-:W-:Y:S01]  /*0980*/  VIADD R9, R9, 0x800 ;  /* 0x0000080009097836 */ /* 0x000fe20000000000 */
        /* <DEDUP_REMOVED lines=27> */
.L_x_112:
[----:B------:R-:W-:Y:S05]  /*0b40*/  BSYNC.RECONVERGENT B2 ;  /* 0x0000000000027941 */ /* 0x000fea0003800200 */
.L_x_111:
[----:B------:R-:W-:-:S13]  /*0b50*/  ISETP.LT.OR P0, PT, R9, R0, P0 ;  /* 0x000000000900720c */ /* 0x000fda0000701670 */
[----:B------:R-:W-:Y:S05]  /*0b60*/  @!P0 BRA `(.L_x_104) ;  /* 0x0000000000408947 */ /* 0x000fea0003800000 */
        /* <DEDUP_REMOVED lines=16> */
.L_x_104:
[----:B------:R-:W-:Y:S05]  /*0c70*/  BSYNC.RECONVERGENT B1 ;  /* 0x0000000000017941 */ /* 0x000fea0003800200 */
.L_x_103:
[----:B------:R-:W-:-:S13]  /*0c80*/  ISETP.GE.U32.AND P0, PT, R0, 0x100, PT ;  /* 0x000001000000780c */ /* 0x000fda0003f06070 */
        /* <DEDUP_REMOVED lines=58> */
[----:B-1----:R-:W0:Y:S04]  /*1030*/  LDS.128 R8, [UR4+0x10] ;  /* 0x00001004ff087984 */ /* 0x002e280008000c00 */
        /* <DEDUP_REMOVED lines=25> */
.L_x_113:
[----:B------:R-:W-:Y:S01]  /*11d0*/  LOP3.LUT R2, R3, 0x3e0, RZ, 0xc0, !PT ;  /* 0x000003e003027812 */ /* 0x000fe200078ec0ff */
[----:B------:R-:W0:Y:S03]  /*11e0*/  S2R R10, SR_LANEID ;  /* 0x00000000000a7919 */ /* 0x000e260000000000 */
[----:B------:R-:W-:Y:S01]  /*11f0*/  LOP3.LUT R9, RZ, R2, RZ, 0x33, !PT ;  /* 0x00000002ff097212 */ /* 0x000fe200078e33ff */
[----:B------:R-:W-:-:S04]  /*1200*/  VIADD R7, R2, 0x20 ;  /* 0x0000002002077836 */ /* 0x000fc80000000000 */
[----:B------:R-:W-:Y:S01]  /*1210*/  IMAD.IADD R9, R9, 0x1, R0 ;  /* 0x0000000109097824 */ /* 0x000fe200078e0200 */
[----:B------:R-:W-:-:S04]  /*1220*/  ISETP.GT.U32.AND P0, PT, R7, R0, PT ;  /* 0x000000000700720c */ /* 0x000fc80003f04070 */
        /* <DEDUP_REMOVED lines=60> */
[----:B------:R-:W-:Y:S01]  /*15f0*/  ISETP.GT.U32.AND P2, PT, R0, 0x20, PT ;  /* 0x000000200000780c */ /* 0x000fe20003f44070 */
        /* <DEDUP_REMOVED lines=8> */
[C---:B------:R-:W-:Y:S01]  /*1680*/  ISETP.GT.U32.AND P1, PT, R0.reuse, 0x40, PT ;  /* 0x000000400000780c */ /* 0x040fe20003f24070 */
[----:B------:R-:W-:Y:S01]  /*1690*/  IMAD.MOV.U32 R2, RZ, RZ, R13 ;  /* 0x000000ffff027224 */ /* 0x000fe200078e000d */
[----:B------:R-:W-:Y:S01]  /*16a0*/  ISETP.GT.U32.AND P2, PT, R0, 0x60, PT ;  /* 0x000000600000780c */ /* 0x000fe20003f44070 */
[----:B------:R-:W-:Y:S01]  /*16b0*/  IMAD.MOV.U32 R3, RZ, RZ, R12 ;  /* 0x000000ffff037224 */ /* 0x000fe200078e000c */
[----:B------:R-:W0:Y:S05]  /*16c0*/  LDS.128 R4, [UR4+0x30] ;  /* 0x00003004ff047984 */ /* 0x000e2a0008000c00 */
[----:B------:R-:W-:-:S06]  /*16d0*/  DSETP.GEU.AND P3, PT, R2, R14, PT ;  /* 0x0000000e0200722a */ /* 0x000fcc0003f6e000 */
[----:B------:R-:W-:Y:S02]  /*16e0*/  @P1 FSEL R13, R14, R13, !P3 ;  /* 0x0000000d0e0d1208 */ /* 0x000fe40005800000 */
[----:B------:R-:W-:Y:S02]  /*16f0*/  @P1 FSEL R12, R15, R12, !P3 ;  /* 0x0000000c0f0c1208 */ /* 0x000fe40005800000 */
[----:B------:R-:W-:Y:S01]  /*1700*/  ISETP.GT.U32.AND P1, PT, R0, 0x80, PT ;  /* 0x000000800000780c */ /* 0x000fe20003f24070 */
[----:B------:R-:W-:Y:S02]  /*1710*/  IMAD.MOV.U32 R2, RZ, RZ, R13 ;  /* 0x000000ffff027224 */ /* 0x000fe400078e000d */
[----:B------:R-:W-:-:S06]  /*1720*/  IMAD.MOV.U32 R3, RZ, RZ, R12 ;  /* 0x000000ffff037224 */ /* 0x000fcc00078e000c */
[----:B-1----:R-:W-:Y:S01]  /*1730*/  DSETP.GEU.AND P3, PT, R2, R8, PT ;  /* 0x000000080200722a */ /* 0x002fe20003f6e000 */
[----:B------:R-:W1:Y:S05]  /*1740*/  LDS.64 R2, [UR4+0x40] ;  /* 0x00004004ff027984 */ /* 0x000e6a0008000a00 */
[----:B------:R-:W-:Y:S02]  /*1750*/  @P2 FSEL R13, R8, R13, !P3 ;  /* 0x0000000d080d2208 */ /* 0x000fe40005800000 */
[----:B------:R-:W-:Y:S02]  /*1760*/  @P2 FSEL R12, R9, R12, !P3 ;  /* 0x0000000c090c2208 */ /* 0x000fe40005800000 */
[----:B------:R-:W-:Y:S01]  /*1770*/  ISETP.GT.U32.AND P2, PT, R0, 0xa0, PT ;  /* 0x000000a00000780c */ /* 0x000fe20003f44070 */
[----:B------:R-:W-:-:S02]  /*1780*/  IMAD.MOV.U32 R8, RZ, RZ, R13 ;  /* 0x000000ffff087224 */ /* 0x000fc400078e000d */
[----:B------:R-:W-:-:S06]  /*1790*/  IMAD.MOV.U32 R9, RZ, RZ, R12 ;  /* 0x000000ffff097224 */ /* 0x000fcc00078e000c */
[----:B------:R-:W-:-:S06]  /*17a0*/  DSETP.GEU.AND P3, PT, R8, R10, PT ;  /* 0x0000000a0800722a */ /* 0x000fcc0003f6e000 */
[----:B------:R-:W-:Y:S02]  /*17b0*/  @P1 FSEL R13, R10, R13, !P3 ;  /* 0x0000000d0a0d1208 */ /* 0x000fe40005800000 */
[----:B------:R-:W-:Y:S02]  /*17c0*/  @P1 FSEL R12, R11, R12, !P3 ;  /* 0x0000000c0b0c1208 */ /* 0x000fe40005800000 */
[----:B------:R-:W-:Y:S01]  /*17d0*/  ISETP.GT.U32.AND P1, PT, R0, 0xc0, PT ;  /* 0x000000c00000780c */ /* 0x000fe20003f24070 */
[----:B------:R-:W-:Y:S02]  /*17e0*/  IMAD.MOV.U32 R8, RZ, RZ, R13 ;  /* 0x000000ffff087224 */ /* 0x000fe400078e000d */
[----:B------:R-:W-:-:S06]  /*17f0*/  IMAD.MOV.U32 R9, RZ, RZ, R12 ;  /* 0x000000ffff097224 */ /* 0x000fcc00078e000c */
[----:B0-----:R-:W-:-:S06]  /*1800*/  DSETP.GEU.AND P3, PT, R8, R4, PT ;  /* 0x000000040800722a */ /* 0x001fcc0003f6e000 */
[----:B------:R-:W-:Y:S02]  /*1810*/  @P2 FSEL R13, R4, R13, !P3 ;  /* 0x0000000d040d2208 */ /* 0x000fe40005800000 */
[----:B------:R-:W-:Y:S02]  /*1820*/  @P2 FSEL R12, R5, R12, !P3 ;  /* 0x0000000c050c2208 */ /* 0x000fe40005800000 */
[----:B------:R-:W-:Y:S01]  /*1830*/  ISETP.GT.U32.AND P2, PT, R0, 0xe0, PT ;  /* 0x000000e00000780c */ /* 0x000fe20003f44070 */
        /* <DEDUP_REMOVED lines=13> */
.L_x_100:
[----:B------:R-:W0:Y:S01]  /*1910*/  S2R R4, SR_TID.X ;  /* 0x0000000000047919 */ /* 0x000e220000002100 */
[----:B------:R-:W1:Y:S01]  /*1920*/  LDC.64 R2, c[0x0][0x380] ;  /* 0x0000e000ff027b82 */ /* 0x000e620000000a00 */
[----:B0-----:R-:W-:-:S04]  /*1930*/  IMAD.SHL.U32 R5, R4, 0x4, RZ ;  /* 0x0000000404057824 */ /* 0x001fc800078e00ff */
[----:B-1----:R-:W-:-:S05]  /*1940*/  IMAD.WIDE.U32 R2, R5, 0x8, R2 ;  /* 0x0000000805027825 */ /* 0x002fca00078e0002 */
[----:B------:R-:W2:Y:S04]  /*1950*/  LDG.E.128.CONSTANT R16, desc[UR6][R2.64] ;  /* 0x0000000602107981 */ /* 0x000ea8000c1e9d00 */
[----:B------:R-:W3:Y:S04]  /*1960*/  LDG.E.128.CONSTANT R20, desc[UR6][R2.64+0x10] ;  /* 0x0000100602147981 */ /* 0x000ee8000c1e9d00 */
[----:B------:R-:W4:Y:S04]  /*1970*/  LDG.E.128.CONSTANT R12, desc[UR6][R2.64+0x2000] ;  /* 0x00200006020c7981 */ /* 0x000f28000c1e9d00 */
[----:B------:R-:W5:Y:S01]  /*1980*/  LDG.E.128.CONSTANT R8, desc[UR6][R2.64+0x2010] ;  /* 0x0020100602087981 */ /* 0x000f62000c1e9d00 */
[----:B------:R-:W-:-:S02]  /*1990*/  VIADD R24, R0, 0xfffff800 ;  /* 0xfffff80000187836 */ /* 0x000fc40000000000 */
[----:B------:R-:W-:-:S03]  /*19a0*/  IMAD.MOV.U32 R5, RZ, RZ, 0x800 ;  /* 0x00000800ff057424 */ /* 0x000fc600078e00ff */
[----:B------:R-:W-:Y:S01]  /*19b0*/  ISETP.GE.U32.AND P1, PT, R24, 0x800, PT ;  /* 0x000008001800780c */ /* 0x000fe20003f26070 */
        /* <DEDUP_REMOVED lines=23> */
[----:B------:R-:W-:-:S07]  /*1b30*/  IMAD.MOV.U32 R5, RZ, RZ, 0x800 ;  /* 0x00000800ff057424 */ /* 0x000fce00078e00ff */
.L_x_117:
[----:B------:R-:W-:-:S05]  /*1b40*/  IMAD.WIDE.U32 R26, R5, 0x8, R2 ;  /* 0x00000008051a7825 */ /* 0x000fca00078e0002 */
[----:B------:R-:W2:Y:S04]  /*1b50*/  LDG.E.128.CONSTANT R20, desc[UR6][R26.64] ;  /* 0x000000061a147981 */ /* 0x000ea8000c1e9d00 */
[----:B------:R-:W3:Y:S04]  /*1b60*/  LDG.E.128.CONSTANT R16, desc[UR6][R26.64+0x10] ;  /* 0x000010061a107981 */ /* 0x000ee8000c1e9d00 */
[----:B------:R-:W4:Y:S04]  /*1b70*/  LDG.E.128.CONSTANT R12, desc[UR6][R26.64+0x2000] ;  /* 0x002000061a0c7981 */ /* 0x000f28000c1e9d00 */
[----:B------:R-:W5:Y:S01]  /*1b80*/  LDG.E.128.CONSTANT R8, desc[UR6][R26.64+0x2010] ;  /* 0x002010061a087981 */ /* 0x000f62000c1e9d00 */
        /* <DEDUP_REMOVED lines=20> */
[----:B0-----:R-:W-:Y:S01]  /*1cd0*/  IMAD.IADD R8, R0, 0x1, -R5 ;  /* 0x0000000100087824 */ /* 0x001fe200078e0a05 */
[----:B------:R-:W-:-:S04]  /*1ce0*/  FSEL R7, R9, R7, !P0 ;  /* 0x0000000709077208 */ /* 0x000fc80004000000 */
[----:B------:R-:W-:Y:S02]  /*1cf0*/  ISETP.GE.U32.AND P1, PT, R8, 0x800, PT ;  /* 0x000008000800780c */ /* 0x000fe40003f26070 */
[----:B------:R-:W-:-:S06]  /*1d00*/  DSETP.GEU.AND P0, PT, R6, R10, PT ;  /* 0x0000000a0600722a */ /* 0x000fcc0003f0e000 */
[----:B------:R-:W-:Y:S02]  /*1d10*/  FSEL R6, R10, R6, !P0 ;  /* 0x000000060a067208 */ /* 0x000fe40004000000 */
[----:B------:R-:W-:-:S03]  /*1d20*/  FSEL R7, R11, R7, !P0 ;  /* 0x000000070b077208 */ /* 0x000fc60004000000 */
[----:B------:R-:W-:Y:S05]  /*1d30*/  @!P1 BRA `(.L_x_116) ;  /* 0x00000004000c9947 */ /* 0x000fea0003800000 */
[----:B------:R-:W-:-:S05]  /*1d40*/  VIADD R5, R5, 0x800 ;  /* 0x0000080005057836 */ /* 0x000fca0000000000 */
[----:B------:R-:W-:-:S13]  /*1d50*/  ISETP.GT.U32.AND P0, PT, R5, R24, PT ;  /* 0x000000180500720c */ /* 0x000fda0003f04070 */
[----:B------:R-:W-:Y:S05]  /*1d60*/  @!P0 BRA `(.L_x_117) ;  /* 0xfffffffc00748947 */ /* 0x000fea000383ffff */
.L_x_115:
[----:B------:R-:W-:-:S13]  /*1d70*/  ISETP.GE.U32.AND P0, PT, R5, R0, PT ;  /* 0x000000000500720c */ /* 0x000fda0003f06070 */
[----:B------:R-:W-:Y:S05]  /*1d80*/  @P0 BRA `(.L_x_116) ;  /* 0x0000000000f80947 */ /* 0x000fea0003800000 */
[----:B------:R-:W-:Y:S01]  /*1d90*/  IMAD.IADD R3, R0, 0x1, -R5 ;  /* 0x0000000100037824 */ /* 0x000fe200078e0a05 */
[----:B------:R-:W-:Y:S04]  /*1da0*/  BSSY.RECONVERGENT B1, `(.L_x_116) ;  /* 0x000003c000017945 */ /* 0x000fe80003800200 */
[----:B------:R-:W-:-:S13]  /*1db0*/  ISETP.GE.AND P0, PT, R4, R3, PT ;  /* 0x000000030400720c */ /* 0x000fda0003f06270 */
[----:B------:R-:W-:Y:S05]  /*1dc0*/  @P0 BRA `(.L_x_118) ;  /* 0x0000000000e40947 */ /* 0x000fea0003800000 */
[----:B------:R-:W-:Y:S01]  /*1dd0*/  LOP3.LUT R2, RZ, R4, RZ, 0x33, !PT ;  /* 0x00000004ff027212 */ /* 0x000fe200078e33ff */
[----:B------:R-:W-:Y:S03]  /*1de0*/  BSSY.RECONVERGENT B2, `(.L_x_119) ;  /* 0x0000017000027945 */ /* 0x000fe60003800200 */
[----:B------:R-:W-:-:S04]  /*1df0*/  IADD3 R2, PT, PT, -R5, R0, R2 ;  /* 0x0000000005027210 */ /* 0x000fc80007ffe102 */
[C---:B------:R-:W-:Y:S02]  /*1e00*/  LOP3.LUT R0, R2.reuse, 0x300, RZ, 0xc0, !PT ;  /* 0x0000030002007812 */ /* 0x040fe400078ec0ff */
[----:B------:R-:W-:Y:S02]  /*1e10*/  ISETP.GE.U32.AND P2, PT, R2, 0x300, PT ;  /* 0x000003000200780c */ /* 0x000fe40003f46070 */
[----:B------:R-:W-:Y:S01]  /*1e20*/  ISETP.NE.AND P0, PT, R0, 0x300, PT ;  /* 0x000003000000780c */ /* 0x000fe20003f05270 */
[----:B------:R-:W-:-:S12]  /*1e30*/  IMAD.MOV.U32 R0, RZ, RZ, R4 ;  /* 0x000000ffff007224 */ /* 0x000fd800078e0004 */
[----:B------:R-:W-:Y:S05]  /*1e40*/  @!P0 BRA `(.L_x_120) ;  /* 0x0000000000408947 */ /* 0x000fea0003800000 */
[----:B------:R-:W0:Y:S01]  /*1e50*/  LDC.64 R10, c[0x0][0x380] ;  /* 0x0000e000ff0a7b82 */ /* 0x000e220000000a00 */
[----:B------:R-:W-:Y:S01]  /*1e60*/  LEA.HI R0, R2, 0x1, RZ, 0x18 ;  /* 0x0000000102007811 */ /* 0x000fe200078fc0ff */
[----:B------:R-:W-:-:S03]  /*1e70*/  IMAD.IADD R13, R4, 0x1, R5 ;  /* 0x00000001040d7824 */ /* 0x000fc600078e0205 */
[----:B------:R-:W-:Y:S01]  /*1e80*/  LOP3.LUT R2, R0, 0x3, RZ, 0xc0, !PT ;  /* 0x0000000300027812 */ /* 0x000fe200078ec0ff */
[----:B------:R-:W-:-:S04]  /*1e90*/  IMAD.MOV.U32 R0, RZ, RZ, R4 ;  /* 0x000000ffff007224 */ /* 0x000fc800078e0004 */
[----:B------:R-:W-:-:S07]  /*1ea0*/  IMAD.MOV R2, RZ, RZ, -R2 ;  /* 0x000000ffff027224 */ /* 0x000fce00078e0a02 */
.L_x_121:
        /* <DEDUP_REMOVED lines=10> */
.L_x_120:
[----:B------:R-:W-:Y:S05]  /*1f50*/  BSYNC.RECONVERGENT B2 ;  /* 0x0000000000027941 */ /* 0x000fea0003800200 */
.L_x_119:
[----:B------:R-:W-:Y:S05]  /*1f60*/  @!P2 BRA `(.L_x_118) ;  /* 0x00000000007ca947 */ /* 0x000fea0003800000 */
[----:B------:R-:W0:Y:S01]  /*1f70*/  LDC.64 R8, c[0x0][0x380] ;  /* 0x0000e000ff087b82 */ /* 0x000e220000000a00 */
[C---:B------:R-:W-:Y:S02]  /*1f80*/  IMAD.IADD R5, R0.reuse, 0x1, R5 ;  /* 0x0000000100057824 */ /* 0x040fe400078e0205 */
[----:B------:R-:W-:-:S07]  /*1f90*/  VIADD R0, R0, 0x200 ;  /* 0x0000020000007836 */ /* 0x000fce0000000000 */
.L_x_122:
        /* <DEDUP_REMOVED lines=11> */
[C---:B------:R-:W-:Y:S02]  /*2050*/  VIADD R2, R0.reuse, 0x200 ;  /* 0x0000020000027836 */ /* 0x040fe40000000000 */
[----:B------:R-:W-:Y:S02]  /*2060*/  VIADD R0, R0, 0x400 ;  /* 0x0000040000007836 */ /* 0x000fe40000000000 */
[----:B------:R-:W-:Y:S01]  /*2070*/  VIADD R5, R5, 0x400 ;  /* 0x0000040005057836 */ /* 0x000fe20000000000 */
[----:B------:R-:W-:Y:S01]  /*2080*/  ISETP.GE.AND P1, PT, R2, R3, PT ;  /* 0x000000030200720c */ /* 0x000fe20003f26270 */
        /* <DEDUP_REMOVED lines=11> */
[----:B------:R-:W-:Y:S01]  /*2140*/  FSEL R7, R17, R7, !P0 ;  /* 0x0000000711077208 */ /* 0x000fe20004000000 */
[----:B------:R-:W-:Y:S06]  /*2150*/  @!P1 BRA `(.L_x_122) ;  /* 0xfffffffc00909947 */ /* 0x000fec000383ffff */
.L_x_118:
[----:B------:R-:W-:Y:S05]  /*2160*/  BSYNC.RECONVERGENT B1 ;  /* 0x0000000000017941 */ /* 0x000fea0003800200 */
.L_x_116:
        /* <DEDUP_REMOVED lines=50> */
[----:B------:R-:W2:Y:S01]  /*2490*/  LDS.128 R12, [UR4+0x20] ;  /* 0x00002004ff0c7984 */ /* 0x000ea20008000c00 */
[----:B-1----:R-:W-:-:S06]  /*24a0*/  DSETP.GEU.AND P1, PT, R6, R8, PT ;  /* 0x000000080600722a */ /* 0x002fcc0003f2e000 */
[----:B0-----:R-:W-:Y:S02]  /*24b0*/  FSEL R2, R8, R6, !P1 ;  /* 0x0000000608027208 */ /* 0x001fe40004800000 */
[----:B------:R-:W-:Y:S02]  /*24c0*/  FSEL R3, R9, R7, !P1 ;  /* 0x0000000709037208 */ /* 0x000fe40004800000 */
[----:B------:R-:W0:Y:S04]  /*24d0*/  LDS.128 R4, [UR4+0x30] ;  /* 0x00003004ff047984 */ /* 0x000e280008000c00 */
[----:B------:R-:W-:-:S06]  /*24e0*/  DSETP.GEU.AND P1, PT, R2, R10, PT ;  /* 0x0000000a0200722a */ /* 0x000fcc0003f2e000 */
[----:B------:R-:W-:Y:S02]  /*24f0*/  FSEL R2, R10, R2, !P1 ;  /* 0x000000020a027208 */ /* 0x000fe40004800000 */
[----:B------:R-:W-:-:S06]  /*2500*/  FSEL R3, R11, R3, !P1 ;  /* 0x000000030b037208 */ /* 0x000fcc0004800000 */
[----:B--2---:R-:W-:-:S06]  /*2510*/  DSETP.GEU.AND P1, PT, R2, R12, PT ;  /* 0x0000000c0200722a */ /* 0x004fcc0003f2e000 */
        /* <DEDUP_REMOVED lines=16> */
.L_x_99:
        /* <DEDUP_REMOVED lines=12> */
.L_x_125:
[----:B------:R-:W-:Y:S05]  /*26e0*/  BSYNC.RECONVERGENT B1 ;  /* 0x0000000000017941 */ /* 0x000fea0003800200 */
.L_x_124:
        /* <DEDUP_REMOVED lines=17> */
.L_x_130:
        /* <DEDUP_REMOVED lines=12> */
.L_x_129:
[----:B------:R-:W-:Y:S05]  /*28c0*/  BSYNC.RECONVERGENT B2 ;  /* 0x0000000000027941 */ /* 0x000fea0003800200 */
.L_x_128:
        /* <DEDUP_REMOVED lines=10> */
.L_x_133:
        /* <DEDUP_REMOVED lines=69> */
.L_x_132:
[----:B------:R-:W-:Y:S05]  /*2dc0*/  BSYNC.RECONVERGENT B2 ;  /* 0x0000000000027941 */ /* 0x000fea0003800200 */
.L_x_131:
        /* <DEDUP_REMOVED lines=40> */
.L_x_135:
[----:B------:R-:W-:Y:S05]  /*3050*/  BSYNC.RECONVERGENT B2 ;  /* 0x0000000000027941 */ /* 0x000fea0003800200 */
.L_x_134:
        /* <DEDUP_REMOVED lines=18> */
.L_x_127:
[----:B------:R-:W-:Y:S05]  /*3180*/  BSYNC.RECONVERGENT B1 ;  /* 0x0000000000017941 */ /* 0x000fea0003800200 */
.L_x_126:
        /* <DEDUP_REMOVED lines=60> */
[----:B---3--:R-:W1:Y:S01]  /*3550*/  LDS.128 R12, [UR4+0x20] ;  /* 0x00002004ff0c7984 */ /* 0x008e620008000c00 */
        /* <DEDUP_REMOVED lines=24> */
.L_x_136:
        /* <DEDUP_REMOVED lines=63> */
[----:B----4-:R-:W-:Y:S05]  /*3ad0*/  @P0 BRA `(.L_x_114) ;  /* 0x0000001000380947 */ /* 0x010fea0003800000 */
[----:B------:R-:W0:Y:S01]  /*3ae0*/  S2UR UR5, SR_CgaCtaId ;  /* 0x00000000000579c3 */ /* 0x000e220000008800 */
[----:B------:R-:W-:Y:S01]  /*3af0*/  UMOV UR4, 0x400 ;  /* 0x0000040000047882 */ /* 0x000fe20000000000 */
[C---:B------:R-:W-:Y:S02]  /*3b00*/  ISETP.GT.U32.AND P3, PT, R0.reuse, 0x20, PT ;  /* 0x000000200000780c */ /* 0x040fe40003f64070 */
        /* <DEDUP_REMOVED lines=9> */
[----:B------:R-:W-:Y:S01]  /*3ba0*/  ISETP.GT.U32.AND P1, PT, R0, 0x60, PT ;  /* 0x000000600000780c */ /* 0x000fe20003f24070 */
[----:B------:R-:W-:Y:S01]  /*3bb0*/  IMAD.MOV.U32 R2, RZ, RZ, R13 ;  /* 0x000000ffff027224 */ /* 0x000fe200078e000d */
[----:B------:R-:W0:Y:S01]  /*3bc0*/  LDS.128 R4, [UR4+0x30] ;  /* 0x00003004ff047984 */ /* 0x000e220008000c00 */
[----:B------:R-:W-:-:S06]  /*3bd0*/  IMAD.MOV.U32 R3, RZ, RZ, R12 ;  /* 0x000000ffff037224 */ /* 0x000fcc00078e000c */
        /* <DEDUP_REMOVED lines=36> */
.L_x_123:
[----:B------:R-:W0:Y:S01]  /*3e20*/  S2R R7, SR_TID.X ;  /* 0x0000000000077919 */ /* 0x000e220000002100 */
[----:B------:R-:W1:Y:S02]  /*3e30*/  LDCU.64 UR4, c[0x0][0x380] ;  /* 0x00007000ff0477ac */ /* 0x000e640008000a00 */
[----:B-1----:R-:W-:Y:S02]  /*3e40*/  IMAD.U32 R2, RZ, RZ, UR4 ;  /* 0x00000004ff027e24 */ /* 0x002fe4000f8e00ff */
[----:B------:R-:W-:Y:S02]  /*3e50*/  IMAD.U32 R3, RZ, RZ, UR5 ;  /* 0x00000005ff037e24 */ /* 0x000fe4000f8e00ff */
        /* <DEDUP_REMOVED lines=9> */
[----:B------:R-:W-:-:S05]  /*3ef0*/  VIADD R6, R0, 0xfffff800 ;  /* 0xfffff80000067836 */ /* 0x000fca0000000000 */
[----:B------:R-:W-:Y:S01]  /*3f00*/  ISETP.GE.U32.AND P1, PT, R6, 0x800, PT ;  /* 0x000008000600780c */ /* 0x000fe20003f26070 */
[----:B--2---:R-:W-:-:S06]  /*3f10*/  DSETP.GEU.AND P0, PT, R22, R8, PT ;  /* 0x000000081600722a */ /* 0x004fcc0003f0e000 */
[----:B------:R-:W-:Y:S02]  /*3f20*/  FSEL R8, R8, R22, !P0 ;  /* 0x0000001608087208 */ /* 0x000fe40004000000 */
[----:B------:R-:W-:-:S06]  /*3f30*/  FSEL R9, R9, R23, !P0 ;  /* 0x0000001709097208 */ /* 0x000fcc0004000000 */
[----:B---3--:R-:W-:-:S06]  /*3f40*/  DSETP.GEU.AND P0, PT, R8, R10, PT ;  /* 0x0000000a0800722a */ /* 0x008fcc0003f0e000 */
[----:B------:R-:W-:Y:S02]  /*3f50*/  FSEL R8, R10, R8, !P0 ;  /* 0x000000080a087208 */ /* 0x000fe40004000000 */
[----:B------:R-:W-:Y:S01]  /*3f60*/  FSEL R9, R11, R9, !P0 ;  /* 0x000000090b097208 */ /* 0x000fe20004000000 */
[----:B------:R-:W-:-:S05]  /*3f70*/  IMAD.MOV.U32 R11, RZ, RZ, 0x800 ;  /* 0x00000800ff0b7424 */ /* 0x000fca00078e00ff */
        /* <DEDUP_REMOVED lines=18> */
[----:B------:R-:W1:Y:S02]  /*40a0*/  LDC.64 R2, c[0x0][0x380] ;  /* 0x0000e000ff027b82 */ /* 0x000e640000000a00 */
.L_x_139:
[----:B------:R-:W-:-:S04]  /*40b0*/  IMAD.IADD R17, R7, 0x1, R11 ;  /* 0x0000000107117824 */ /* 0x000fc800078e020b */
[----:B-1----:R-:W-:-:S06]  /*40c0*/  IMAD.WIDE.U32 R16, R17, 0x8, R2 ;  /* 0x0000000811107825 */ /* 0x002fcc00078e0002 */
[----:B------:R-:W2:Y:S01]  /*40d0*/  LDG.E.64.CONSTANT R16, desc[UR6][R16.64] ;  /* 0x0000000610107981 */ /* 0x000ea2000c1e9b00 */
[----:B------:R-:W-:-:S05]  /*40e0*/  IMAD.WIDE.U32 R18, R11, 0x8, R4 ;  /* 0x000000080b127825 */ /* 0x000fca00078e0004 */
[----:B------:R-:W3:Y:S04]  /*40f0*/  LDG.E.64.CONSTANT R20, desc[UR6][R18.64+0x800] ;  /* 0x0008000612147981 */ /* 0x000ee8000c1e9b00 */
[----:B------:R-:W4:Y:S04]  /*4100*/  LDG.E.64.CONSTANT R22, desc[UR6][R18.64+0x1000] ;  /* 0x0010000612167981 */ /* 0x000f28000c1e9b00 */
[----:B------:R-:W5:Y:S04]  /*4110*/  LDG.E.64.CONSTANT R24, desc[UR6][R18.64+0x1800] ;  /* 0x0018000612187981 */ /* 0x000f68000c1e9b00 */
[----:B------:R-:W5:Y:S04]  /*4120*/  LDG.E.64.CONSTANT R26, desc[UR6][R18.64+0x2000] ;  /* 0x00200006121a7981 */ /* 0x000f68000c1e9b00 */
[----:B------:R-:W5:Y:S04]  /*4130*/  LDG.E.64.CONSTANT R28, desc[UR6][R18.64+0x2800] ;  /* 0x00280006121c7981 */ /* 0x000f68000c1e9b00 */
[----:B------:R-:W5:Y:S04]  /*4140*/  LDG.E.64.CONSTANT R14, desc[UR6][R18.64+0x3000] ;  /* 0x00300006120e7981 */ /* 0x000f68000c1e9b00 */
[----:B------:R-:W5:Y:S01]  /*4150*/  LDG.E.64.CONSTANT R12, desc[UR6][R18.64+0x3800] ;  /* 0x00380006120c7981 */ /* 0x000f62000c1e9b00 */
[----:B0-----:R-:W-:-:S05]  /*4160*/  IMAD.IADD R10, R0, 0x1, -R11 ;  /* 0x00000001000a7824 */ /* 0x001fca00078e0a0b */
[----:B------:R-:W-:Y:S01]  /*4170*/  ISETP.GE.U32.AND P1, PT, R10, 0x800, PT ;  /* 0x000008000a00780c */ /* 0x000fe20003f26070 */
        /* <DEDUP_REMOVED lines=26> */
[----:B------:R-:W-:-:S13]  /*4320*/  ISETP.GT.U32.AND P0, PT, R11, R6, PT ;  /* 0x000000060b00720c */ /* 0x000fda0003f04070 */
[----:B------:R-:W-:Y:S05]  /*4330*/  @!P0 BRA `(.L_x_139) ;  /* 0xfffffffc005c8947 */ /* 0x000fea000383ffff */
.L_x_137:
        /* <DEDUP_REMOVED lines=14> */
[----:B------:R-:W-:Y:S01]  /*4420*/  LEA.HI R0, R5, 0x1, RZ, 0x18 ;  /* 0x0000000105007811 */ /* 0x000fe200078fc0ff */
[----:B------:R-:W-:-:S03]  /*4430*/  IMAD.IADD R15, R7, 0x1, R11 ;  /* 0x00000001070f7824 */ /* 0x000fc600078e020b */
[----:B------:R-:W-:Y:S01]  /*4440*/  LOP3.LUT R5, R0, 0x3, RZ, 0xc0, !PT ;  /* 0x0000000300057812 */ /* 0x000fe200078ec0ff */
[----:B------:R-:W-:-:S04]  /*4450*/  IMAD.MOV.U32 R0, RZ, RZ, R7 ;  /* 0x000000ffff007224 */ /* 0x000fc800078e0007 */
[----:B------:R-:W-:-:S07]  /*4460*/  IMAD.MOV R5, RZ, RZ, -R5 ;  /* 0x000000ffff057224 */ /* 0x000fce00078e0a05 */
.L_x_143:
        /* <DEDUP_REMOVED lines=10> */
.L_x_142:
[----:B------:R-:W-:Y:S05]  /*4510*/  BSYNC.RECONVERGENT B2 ;  /* 0x0000000000027941 */ /* 0x000fea0003800200 */
.L_x_141:
[----:B------:R-:W-:Y:S05]  /*4520*/  @!P2 BRA `(.L_x_140) ;  /* 0x000000000078a947 */ /* 0x000fea0003800000 */
[C---:B------:R-:W-:Y:S02]  /*4530*/  IMAD.IADD R5, R0.reuse, 0x1, R11 ;  /* 0x0000000100057824 */ /* 0x040fe400078e020b */
[----:B------:R-:W-:-:S07]  /*4540*/  VIADD R0, R0, 0x200 ;  /* 0x0000020000007836 */ /* 0x000fce0000000000 */
.L_x_144:
[----:B------:R-:W-:-:S04]  /*4550*/  IMAD.WIDE.U32 R10, R5, 0x8, R2 ;  /* 0x00000008050a7825 */ /* 0x000fc800078e0002 */
        /* <DEDUP_REMOVED lines=13> */
[----:B------:R-:W-:Y:S01]  /*4630*/  FSEL R9, R11, R9, !P0 ;  /* 0x000000090b097208 */ /* 0x000fe20004000000 */
[C---:B------:R-:W-:Y:S02]  /*4640*/  VIADD R11, R0.reuse, 0x200 ;  /* 0x00000200000b7836 */ /* 0x040fe40000000000 */
[----:B------:R-:W-:-:S03]  /*4650*/  VIADD R0, R0, 0x400 ;  /* 0x0000040000007836 */ /* 0x000fc60000000000 */
[----:B---3--:R-:W-:Y:S01]  /*4660*/  DSETP.GEU.AND P0, PT, R8, R12, PT ;  /* 0x0000000c0800722a */ /* 0x008fe20003f0e000 */
[----:B------:R-:W-:-:S05]  /*4670*/  ISETP.GE.AND P1, PT, R11, R4, PT ;  /* 0x000000040b00720c */ /* 0x000fca0003f26270 */
        /* <DEDUP_REMOVED lines=9> */
.L_x_140:
[----:B------:R-:W-:Y:S05]  /*4710*/  BSYNC.RECONVERGENT B1 ;  /* 0x0000000000017941 */ /* 0x000fea0003800200 */
.L_x_138:
        /* <DEDUP_REMOVED lines=74> */
.L_x_114:
[----:B------:R-:W-:Y:S05]  /*4bc0*/  BSYNC.RECONVERGENT B0 ;  /* 0x0000000000007941 */ /* 0x000fea0003800200 */
.L_x_98:
[----:B------:R-:W-:Y:S05]  /*4bd0*/  @P0 EXIT ;  /* 0x000000000000094d */ /* 0x000fea0003800000 */
[----:B------:R-:W4:Y:S01]  /*4be0*/  LDCU.64 UR8, c[0x0][0x398] ;  /* 0x00007300ff0877ac */ /* 0x000f220008000a00 */
[----:B01----:R-:W0:Y:S01]  /*4bf0*/  LDC.64 R4, c[0x0][0x388] ;  /* 0x0000e200ff047b82 */ /* 0x003e220000000a00 */
[----:B------:R-:W2:Y:S01]  /*4c00*/  LDCU.64 UR4, c[0x0][0x398] ;  /* 0x00007300ff0477ac */ /* 0x000ea20008000a00 */
[----:B----4-:R-:W-:-:S06]  /*4c10*/  DSETP.GT.AND P0, PT, R6, UR8, PT ;  /* 0x0000000806007e2a */ /* 0x010fcc000bf04000 */
[----:B--23--:R-:W-:Y:S02]  /*4c20*/  FSEL R2, R6, UR4, P0 ;  /* 0x0000000406027c08 */ /* 0x00cfe40008000000 */
[----:B------:R-:W-:-:S05]  /*4c30*/  FSEL R3, R7, UR5, P0 ;  /* 0x0000000507037c08 */ /* 0x000fca0008000000 */
[----:B0-----:R-:W-:Y:S01]  /*4c40*/  STG.E.64 desc[UR6][R4.64], R2 ;  /* 0x0000000204007986 */ /* 0x001fe2000c101b06 */
[----:B------:R-:W-:Y:S05]  /*4c50*/  EXIT ;  /* 0x000000000000794d */ /* 0x000fea0003800000 */
.L_x_145:
        /* <DEDUP_REMOVED lines=10> */
.L_x_198:


//--------------------- .text._ZN3cub18CUB_300001_SM_10006detail11EmptyKernelIvEEvv --------------------------
	.section	.text._ZN3cub18CUB_300001_SM_10006detail11EmptyKernelIvEEvv,"ax",@progbits
	.align	128
        .global         _ZN3cub18CUB_300001_SM_10006detail11EmptyKernelIvEEvv
        .type           _ZN3cub18CUB_300001_SM_10006detail11EmptyKernelIvEEvv,@function
        .size           _ZN3cub18CUB_300001_SM_10006detail11EmptyKernelIvEEvv,(.L_x_199 - _ZN3cub18CUB_300001_SM_10006detail11EmptyKernelIvEEvv)
        .other          _ZN3cub18CUB_300001_SM_10006detail11EmptyKernelIvEEvv,@"STO_CUDA_ENTRY STV_DEFAULT"
_ZN3cub18CUB_300001_SM_10006detail11EmptyKernelIvEEvv:
.text._ZN3cub18CUB_300001_SM_10006detail11EmptyKernelIvEEvv:
[----:B------:R-:W-:Y:S01]  /*0000*/  LDC R1, c[0x0][0x37c] ;  /* 0x0000df00ff017b82 */ /* 0x000fe20000000800 */
[----:B------:R-:W-:Y:S05]  /*0010*/  EXIT ;  /* 0x000000000000794d */ /* 0x000fea0003800000 */
.L_x_146:
        /* <DEDUP_REMOVED lines=14> */
.L_x_199:


//--------------------- .text._Z8printArrPdi      --------------------------
	.section	.text._Z8printArrPdi,"ax",@progbits
	.align	128
        .global         _Z8printArrPdi
        .type           _Z8printArrPdi,@function
        .size           _Z8printArrPdi,(.L_x_200 - _Z8printArrPdi)
        .other          _Z8printArrPdi,@"STO_CUDA_ENTRY STV_DEFAULT"
_Z8printArrPdi:
.text._Z8printArrPdi:
[----:B------:R-:W0:Y:S08]  /*0000*/  LDC R1, c[0x0][0x37c] ;  /* 0x0000df00ff017b82 */ /* 0x000e300000000800 */
[----:B------:R-:W1:Y:S01]  /*0010*/  LDC R25, c[0x0][0x388] ;  /* 0x0000e200ff197b82 */ /* 0x000e620000000800 */
[----:B------:R-:W2:Y:S01]  /*0020*/  LDCU UR4, c[0x0][0x2f8] ;  /* 0x00005f00ff0477ac */ /* 0x000ea20008000800 */
[----:B0-----:R-:W-:Y:S01]  /*0030*/  VIADD R1, R1, 0xfffffff8 ;  /* 0xfffffff801017836 */ /* 0x001fe20000000000 */
[----:B------:R-:W0:Y:S04]  /*0040*/  LDCU UR5, c[0x0][0x2fc] ;  /* 0x00005f80ff0577ac */ /* 0x000e280008000800 */
[----:B--2---:R-:W-:-:S02]  /*0050*/  IADD3 R18, P1, PT, R1, UR4, RZ ;  /* 0x0000000401127c10 */ /* 0x004fc4000ff3e0ff */
[----:B-1----:R-:W-:-:S13]  /*0060*/  ISETP.GE.AND P0, PT, R25, 0x1, PT ;  /* 0x000000011900780c */ /* 0x002fda0003f06270 */
[----:B0-----:R-:W-:Y:S05]  /*0070*/  @!P0 EXIT ;  /* 0x000000000000894d */ /* 0x001fea0003800000 */
[----:B------:R-:W-:Y:S01]  /*0080*/  IMAD.X R17, RZ, RZ, UR5, P1 ;  /* 0x00000005ff117e24 */ /* 0x000fe200088e06ff */
[----:B------:R-:W-:Y:S01]  /*0090*/  LOP3.LUT R25, R25, 0x3, RZ, 0xc0, !PT ;  /* 0x0000000319197812 */ /* 0x000fe200078ec0ff */
[----:B------:R-:W-:Y:S01]  /*00a0*/  IMAD.MOV.U32 R24, RZ, RZ, RZ ;  /* 0x000000ffff187224 */ /* 0x000fe200078e00ff */
[----:B------:R-:W0:Y:S01]  /*00b0*/  LDCU.64 UR36, c[0x0][0x358] ;  /* 0x00006b00ff2477ac */ /* 0x000e220008000a00 */
[----:B------:R-:W1:Y:S05]  /*00c0*/  LDCU UR38, c[0x0][0x388] ;  /* 0x00007100ff2677ac */ /* 0x000e6a0008000800 */
.L_x_183:
[----:B------:R-:W2:Y:S01]  /*00d0*/  LDCU UR4, c[0x0][0x388] ;  /* 0x00007100ff0477ac */ /* 0x000ea20008000800 */
[----:B------:R-:W-:Y:S01]  /*00e0*/  IMAD.MOV.U32 R16, RZ, RZ, RZ ;  /* 0x000000ffff107224 */ /* 0x000fe200078e00ff */
[----:B--2---:R-:W-:Y:S02]  /*00f0*/  UISETP.GE.U32.AND UP0, UPT, UR4, 0x10, UPT ;  /* 0x000000100400788c */ /* 0x004fe4000bf06070 */
[C---:B------:R-:W-:Y:S01]  /*0100*/  IMAD R23, R24.reuse, UR4, RZ ;  /* 0x0000000418177c24 */ /* 0x040fe2000f8e02ff */
[----:B------:R-:W-:-:S04]  /*0110*/  IADD3 R24, PT, PT, R24, 0x1, RZ ;  /* 0x0000000118187810 */ /* 0x000fc80007ffe0ff */
[----:B------:R-:W-:-:S04]  /*0120*/  ISETP.NE.AND P0, PT, R24, UR4, PT ;  /* 0x0000000418007c0c */ /* 0x000fc8000bf05270 */
[----:B------:R-:W-:Y:S01]  /*0130*/  P2R R26, PR, RZ, 0x1 ;  /* 0x00000001ff1a7803 */ /* 0x000fe20000000000 */
[----:B------:R-:W-:Y:S08]  /*0140*/  BRA.U !UP0, `(.L_x_147) ;  /* 0x0000000908d07547 */ /* 0x000ff0000b800000 */
[----:B------:R-:W2:Y:S01]  /*0150*/  LDC.64 R2, c[0x0][0x380] ;  /* 0x0000e000ff027b82 */ /* 0x000ea20000000a00 */
[----:B------:R-:W-:Y:S01]  /*0160*/  ULOP3.LUT UR4, UR4, 0x7ffffff0, URZ, 0xc0, !UPT ;  /* 0x7ffffff004047892 */ /* 0x000fe2000f8ec0ff */
[----:B------:R-:W-:Y:S03]  /*0170*/  BSSY.RECONVERGENT B6, `(.L_x_147) ;  /* 0x00000b1000067945 */ /* 0x000fe60003800200 */
[----:B------:R-:W-:Y:S01]  /*0180*/  UIADD3 UR4, UPT, UPT, -UR4, URZ, URZ ;  /* 0x000000ff04047290 */ /* 0x000fe2000fffe1ff */
[----:B--2---:R-:W-:-:S03]  /*0190*/  IMAD.WIDE.U32 R2, R23, 0x8, R2 ;  /* 0x0000000817027825 */ /* 0x004fc600078e0002 */
[----:B------:R-:W-:Y:S02]  /*01a0*/  IADD3 R28, P0, PT, R2, 0x40, RZ ;  /* 0x00000040021c7810 */ /* 0x000fe40007f1e0ff */
[----:B------:R-:W-:-:S03]  /*01b0*/  IMAD.U32 R2, RZ, RZ, UR4 ;  /* 0x00000004ff027e24 */ /* 0x000fc6000f8e00ff */
[----:B------:R-:W-:-:S08]  /*01c0*/  IMAD.X R29, RZ, RZ, R3, P0 ;  /* 0x000000ffff1d7224 */ /* 0x000fd000000e0603 */
.L_x_164:
[----:B0-----:R-:W2:Y:S01]  /*01d0*/  LDG.E.64 R10, desc[UR36][R28.64+-0x40] ;  /* 0xffffc0241c0a7981 */ /* 0x001ea2000c1e1b00 */
[----:B------:R-:W-:Y:S01]  /*01e0*/  MOV R8, 0x150 ;  /* 0x0000015000087802 */ /* 0x000fe20000000f00 */
[----:B------:R-:W0:Y:S01]  /*01f0*/  LDCU.64 UR4, c[0x4][0x140] ;  /* 0x01002800ff0477ac */ /* 0x000e220008000a00 */
[----:B------:R-:W-:Y:S01]  /*0200*/  IADD3 R2, PT, PT, R2, 0x10, RZ ;  /* 0x0000001002027810 */ /* 0x000fe20007ffe0ff */
[----:B------:R-:W-:Y:S01]  /*0210*/  IMAD.MOV.U32 R6, RZ, RZ, R18 ;  /* 0x000000ffff067224 */ /* 0x000fe200078e0012 */
[----:B------:R-:W-:Y:S01]  /*0220*/  MOV R7, R17 ;  /* 0x0000001100077202 */ /* 0x000fe20000000f00 */
[----:B-1----:R-:W-:Y:S01]  /*0230*/  ULOP3.LUT UR6, UR38, 0x7ffffff0, URZ, 0xc0, !UPT ;  /* 0x7ffffff026067892 */ /* 0x002fe2000f8ec0ff */
[----:B------:R-:W1:Y:S01]  /*0240*/  LDC.64 R8, c[0x4][R8] ;  /* 0x0100000008087b82 */ /* 0x000e620000000a00 */
[----:B------:R-:W-:-:S04]  /*0250*/  ISETP.NE.AND P0, PT, R2, RZ, PT ;  /* 0x000000ff0200720c */ /* 0x000fc80003f05270 */
[----:B------:R-:W-:Y:S01]  /*0260*/  P2R R22, PR, RZ, 0x1 ;  /* 0x00000001ff167803 */ /* 0x000fe20000000000 */
[----:B------:R-:W-:Y:S02]  /*0270*/  IMAD.U32 R16, RZ, RZ, UR6 ;  /* 0x00000006ff107e24 */ /* 0x000fe4000f8e00ff */
[----:B0-----:R-:W-:Y:S02]  /*0280*/  IMAD.U32 R4, RZ, RZ, UR4 ;  /* 0x00000004ff047e24 */ /* 0x001fe4000f8e00ff */
[----:B------:R-:W-:Y:S01]  /*0290*/  IMAD.U32 R5, RZ, RZ, UR5 ;  /* 0x00000005ff057e24 */ /* 0x000fe2000f8e00ff */
[----:B-12---:R0:W-:Y:S06]  /*02a0*/  STL.64 [R1], R10 ;  /* 0x0000000a01007387 */ /* 0x0061ec0000100a00 */
[----:B------:R-:W-:-:S07]  /*02b0*/  LEPC R20, `(.L_x_148) ;  /* 0x000000001014794e */ /* 0x000fce0000000000 */
[----:B0-----:R-:W-:Y:S05]  /*02c0*/  CALL.ABS.NOINC R8 ;  /* 0x0000000008007343 */ /* 0x001fea0003c00000 */
.L_x_148:
[----:B------:R-:W2:Y:S01]  /*02d0*/  LDG.E.64 R10, desc[UR36][R28.64+-0x38] ;  /* 0xffffc8241c0a7981 */ /* 0x000ea2000c1e1b00 */
[----:B------:R-:W-:Y:S01]  /*02e0*/  MOV R19, 0x150 ;  /* 0x0000015000137802 */ /* 0x000fe20000000f00 */
[----:B------:R-:W0:Y:S01]  /*02f0*/  LDCU.64 UR4, c[0x4][0x140] ;  /* 0x01002800ff0477ac */ /* 0x000e220008000a00 */
[----:B------:R-:W-:Y:S01]  /*0300*/  MOV R6, R18 ;  /* 0x0000001200067202 */ /* 0x000fe20000000f00 */
[----:B------:R-:W-:Y:S01]  /*0310*/  IMAD.MOV.U32 R7, RZ, RZ, R17 ;  /* 0x000000ffff077224 */ /* 0x000fe200078e0011 */
[----:B------:R1:W3:Y:S01]  /*0320*/  LDC.64 R8, c[0x4][R19] ;  /* 0x0100000013087b82 */ /* 0x0002e20000000a00 */
[----:B0-----:R-:W-:Y:S02]  /*0330*/  IMAD.U32 R4, RZ, RZ, UR4 ;  /* 0x00000004ff047e24 */ /* 0x001fe4000f8e00ff */
[----:B------:R-:W-:Y:S01]  /*0340*/  IMAD.U32 R5, RZ, RZ, UR5 ;  /* 0x00000005ff057e24 */ /* 0x000fe2000f8e00ff */
[----:B--23--:R1:W-:Y:S06]  /*0350*/  STL.64 [R1], R10 ;  /* 0x0000000a01007387 */ /* 0x00c3ec0000100a00 */
[----:B------:R-:W-:-:S07]  /*0360*/  LEPC R20, `(.L_x_149) ;  /* 0x000000001014794e */ /* 0x000fce0000000000 */
[----:B-1----:R-:W-:Y:S05]  /*0370*/  CALL.ABS.NOINC R8 ;  /* 0x0000000008007343 */ /* 0x002fea0003c00000 */
.L_x_149:
[----:B------:R-:W2:Y:S01]  /*0380*/  LDG.E.64 R10, desc[UR36][R28.64+-0x30] ;  /* 0xffffd0241c0a7981 */ /* 0x000ea2000c1e1b00 */
[----:B------:R0:W1:Y:S01]  /*0390*/  LDC.64 R8, c[0x4][R19] ;  /* 0x0100000013087b82 */ /* 0x0000620000000a00 */
[----:B------:R-:W3:Y:S01]  /*03a0*/  LDCU.64 UR4, c[0x4][0x140] ;  /* 0x01002800ff0477ac */ /* 0x000ee20008000a00 */
[----:B------:R-:W-:Y:S01]  /*03b0*/  MOV R6, R18 ;  /* 0x0000001200067202 */ /* 0x000fe20000000f00 */
[----:B------:R-:W-:Y:S02]  /*03c0*/  IMAD.MOV.U32 R7, RZ, RZ, R17 ;  /* 0x000000ffff077224 */ /* 0x000fe400078e0011 */
[----:B---3--:R-:W-:Y:S02]  /*03d0*/  IMAD.U32 R4, RZ, RZ, UR4 ;  /* 0x00000004ff047e24 */ /* 0x008fe4000f8e00ff */
[----:B------:R-:W-:Y:S01]  /*03e0*/  IMAD.U32 R5, RZ, RZ, UR5 ;  /* 0x00000005ff057e24 */ /* 0x000fe2000f8e00ff */
[----:B-12---:R0:W-:Y:S06]  /*03f0*/  STL.64 [R1], R10 ;  /* 0x0000000a01007387 */ /* 0x0061ec0000100a00 */
[----:B------:R-:W-:-:S07]  /*0400*/  LEPC R20, `(.L_x_150) ;  /* 0x000000001014794e */ /* 0x000fce0000000000 */
[----:B0-----:R-:W-:Y:S05]  /*0410*/  CALL.ABS.NOINC R8 ;  /* 0x0000000008007343 */ /* 0x001fea0003c00000 */
.L_x_150:
        /* <DEDUP_REMOVED lines=10> */
.L_x_151:
        /* <DEDUP_REMOVED lines=10> */
.L_x_152:
        /* <DEDUP_REMOVED lines=10> */
.L_x_153:
        /* <DEDUP_REMOVED lines=10> */
.L_x_154:
        /* <DEDUP_REMOVED lines=10> */
.L_x_155:
        /* <DEDUP_REMOVED lines=10> */
.L_x_156:
        /* <DEDUP_REMOVED lines=10> */
.L_x_157:
        /* <DEDUP_REMOVED lines=10> */
.L_x_158:
        /* <DEDUP_REMOVED lines=10> */
.L_x_159:
        /* <DEDUP_REMOVED lines=10> */
.L_x_160:
        /* <DEDUP_REMOVED lines=10> */
.L_x_161:
        /* <DEDUP_REMOVED lines=10> */
.L_x_162:
        /* <DEDUP_REMOVED lines=10> */
.L_x_163:
[----:B------:R-:W-:Y:S02]  /*0c40*/  ISETP.NE.AND P6, PT, R22, RZ, PT ;  /* 0x000000ff1600720c */ /* 0x000fe40003fc5270 */
[----:B------:R-:W-:-:S05]  /*0c50*/  IADD3 R28, P0, PT, R28, 0x80, RZ ;  /* 0x000000801c1c7810 */ /* 0x000fca0007f1e0ff */
[----:B------:R-:W-:-:S06]  /*0c60*/  IMAD.X R29, RZ, RZ, R29, P0 ;  /* 0x000000ffff1d7224 */ /* 0x000fcc00000e061d */
[----:B------:R-:W-:Y:S05]  /*0c70*/  @P6 BRA `(.L_x_164) ;  /* 0xfffffff400546947 */ /* 0x000fea000383ffff */
[----:B------:R-:W-:Y:S05]  /*0c80*/  BSYNC.RECONVERGENT B6 ;  /* 0x0000000000067941 */ /* 0x000fea0003800200 */
.L_x_147:
[----:B------:R-:W2:Y:S02]  /*0c90*/  LDC R22, c[0x0][0x388] ;  /* 0x0000e200ff167b82 */ /* 0x000ea40000000800 */
[----:B--2---:R-:W-:-:S04]  /*0ca0*/  LOP3.LUT R0, R22, 0xf, RZ, 0xc0, !PT ;  /* 0x0000000f16007812 */ /* 0x004fc800078ec0ff */
[----:B------:R-:W-:-:S13]  /*0cb0*/  ISETP.NE.AND P0, PT, R0, RZ, PT ;  /* 0x000000ff0000720c */ /* 0x000fda0003f05270 */
[----:B------:R-:W-:Y:S05]  /*0cc0*/  @!P0 BRA `(.L_x_165) ;  /* 0x0000000c002c8947 */ /* 0x000fea0003800000 */
[----:B------:R-:W2:Y:S01]  /*0cd0*/  LDCU UR4, c[0x0][0x2f8] ;  /* 0x00005f00ff0477ac */ /* 0x000ea20008000800 */
[----:B------:R-:W-:-:S05]  /*0ce0*/  VIADD R0, R0, 0xffffffff ;  /* 0xffffffff00007836 */ /* 0x000fca0000000000 */
[----:B------:R-:W-:Y:S02]  /*0cf0*/  ISETP.GE.U32.AND P0, PT, R0, 0x7, PT ;  /* 0x000000070000780c */ /* 0x000fe40003f06070 */
[----:B--2---:R-:W-:-:S11]  /*0d00*/  IADD3 R2, PT, PT, R18, -UR4, RZ ;  /* 0x8000000412027c10 */ /* 0x004fd6000fffe0ff */
[----:B------:R-:W-:Y:S05]  /*0d10*/  @!P0 BRA `(.L_x_166) ;  /* 0x00000004006c8947 */ /* 0x000fea0003800000 */
[----:B------:R-:W2:Y:S01]  /*0d20*/  LDC.64 R10, c[0x0][0x380] ;  /* 0x0000e000ff0a7b82 */ /* 0x000ea20000000a00 */
[----:B------:R-:W-:Y:S01]  /*0d30*/  IMAD.IADD R3, R23, 0x1, R16 ;  /* 0x0000000117037824 */ /* 0x000fe200078e0210 */
[----:B------:R-:W-:Y:S01]  /*0d40*/  MOV R8, 0x150 ;  /* 0x0000015000087802 */ /* 0x000fe20000000f00 */
[----:B------:R-:W3:Y:S02]  /*0d50*/  LDCU.64 UR4, c[0x4][0x140] ;  /* 0x01002800ff0477ac */ /* 0x000ee40008000a00 */
[----:B--2---:R-:W-:-:S06]  /*0d60*/  IMAD.WIDE.U32 R10, R3, 0x8, R10 ;  /* 0x00000008030a7825 */ /* 0x004fcc00078e000a */
[----:B0-----:R-:W2:Y:S01]  /*0d70*/  LDG.E.64 R10, desc[UR36][R10.64] ;  /* 0x000000240a0a7981 */ /* 0x001ea2000c1e1b00 */
[----:B------:R-:W0:Y:S01]  /*0d80*/  LDC.64 R8, c[0x4][R8] ;  /* 0x0100000008087b82 */ /* 0x000e220000000a00 */
[----:B---3--:R-:W-:Y:S01]  /*0d90*/  IMAD.U32 R4, RZ, RZ, UR4 ;  /* 0x00000004ff047e24 */ /* 0x008fe2000f8e00ff */
[----:B------:R-:W-:Y:S01]  /*0da0*/  MOV R6, R18 ;  /* 0x0000001200067202 */ /* 0x000fe20000000f00 */
[----:B------:R-:W-:Y:S02]  /*0db0*/  IMAD.U32 R5, RZ, RZ, UR5 ;  /* 0x00000005ff057e24 */ /* 0x000fe4000f8e00ff */
[----:B------:R-:W-:Y:S01]  /*0dc0*/  IMAD.MOV.U32 R7, RZ, RZ, R17 ;  /* 0x000000ffff077224 */ /* 0x000fe200078e0011 */
[----:B0-2---:R2:W-:Y:S06]  /*0dd0*/  STL.64 [R2], R10 ;  /* 0x0000000a02007387 */ /* 0x0055ec0000100a00 */
[----:B------:R-:W-:-:S07]  /*0de0*/  LEPC R20, `(.L_x_167) ;  /* 0x000000001014794e */ /* 0x000fce0000000000 */
[----:B-12---:R-:W-:Y:S05]  /*0df0*/  CALL.ABS.NOINC R8 ;  /* 0x0000000008007343 */ /* 0x006fea0003c00000 */
.L_x_167:
[----:B------:R-:W0:Y:S01]  /*0e00*/  LDCU.64 UR4, c[0x0][0x380] ;  /* 0x00007000ff0477ac */ /* 0x000e220008000a00 */
[----:B------:R-:W-:-:S05]  /*0e10*/  IADD3 R0, P0, PT, R23, R16, RZ ;  /* 0x0000001017007210 */ /* 0x000fca0007f1e0ff */
[----:B------:R-:W-:Y:S01]  /*0e20*/  IMAD.X R3, RZ, RZ, RZ, P0 ;  /* 0x000000ffff037224 */ /* 0x000fe200000e06ff */
[----:B0-----:R-:W-:-:S04]  /*0e30*/  LEA R28, P0, R0, UR4, 0x3 ;  /* 0x00000004001c7c11 */ /* 0x001fc8000f8018ff */
[----:B------:R-:W-:Y:S01]  /*0e40*/  LEA.HI.X R29, R0, UR5, R3, 0x3, P0 ;  /* 0x00000005001d7c11 */ /* 0x000fe200080f1c03 */
[----:B------:R-:W0:Y:S04]  /*0e50*/  LDCU.64 UR4, c[0x4][0x140] ;  /* 0x01002800ff0477ac */ /* 0x000e280008000a00 */
[----:B------:R-:W2:Y:S01]  /*0e60*/  LDG.E.64 R10, desc[UR36][R28.64+0x8] ;  /* 0x000008241c0a7981 */ /* 0x000ea2000c1e1b00 */
[----:B------:R-:W-:Y:S01]  /*0e70*/  MOV R19, 0x150 ;  /* 0x0000015000137802 */ /* 0x000fe20000000f00 */
[----:B------:R-:W-:Y:S02]  /*0e80*/  IMAD.MOV.U32 R6, RZ, RZ, R18 ;  /* 0x000000ffff067224 */ /* 0x000fe400078e0012 */
[----:B------:R-:W-:Y:S01]  /*0e90*/  IMAD.MOV.U32 R7, RZ, RZ, R17 ;  /* 0x000000ffff077224 */ /* 0x000fe200078e0011 */
[----:B------:R1:W3:Y:S01]  /*0ea0*/  LDC.64 R8, c[0x4][R19] ;  /* 0x0100000013087b82 */ /* 0x0002e20000000a00 */
[----:B0-----:R-:W-:Y:S01]  /*0eb0*/  IMAD.U32 R4, RZ, RZ, UR4 ;  /* 0x00000004ff047e24 */ /* 0x001fe2000f8e00ff */
[----:B------:R-:W-:Y:S01]  /*0ec0*/  MOV R5, UR5 ;  /* 0x0000000500057c02 */ /* 0x000fe20008000f00 */
[----:B--23--:R1:W-:Y:S06]  /*0ed0*/  STL.64 [R2], R10 ;  /* 0x0000000a02007387 */ /* 0x00c3ec0000100a00 */
[----:B------:R-:W-:-:S07]  /*0ee0*/  LEPC R20, `(.L_x_168) ;  /* 0x000000001014794e */ /* 0x000fce0000000000 */
[----:B-1----:R-:W-:Y:S05]  /*0ef0*/  CALL.ABS.NOINC R8 ;  /* 0x0000000008007343 */ /* 0x002fea0003c00000 */
.L_x_168:
[----:B------:R-:W2:Y:S01]  /*0f00*/  LDG.E.64 R10, desc[UR36][R28.64+0x10] ;  /* 0x000010241c0a7981 */ /* 0x000ea2000c1e1b00 */
[----:B------:R0:W1:Y:S01]  /*0f10*/  LDC.64 R8, c[0x4][R19] ;  /* 0x0100000013087b82 */ /* 0x0000620000000a00 */
[----:B------:R-:W3:Y:S01]  /*0f20*/  LDCU.64 UR4, c[0x4][0x140] ;  /* 0x01002800ff0477ac */ /* 0x000ee20008000a00 */
[----:B------:R-:W-:Y:S02]  /*0f30*/  IMAD.MOV.U32 R6, RZ, RZ, R18 ;  /* 0x000000ffff067224 */ /* 0x000fe400078e0012 */
[----:B------:R-:W-:Y:S02]  /*0f40*/  IMAD.MOV.U32 R7, RZ, RZ, R17 ;  /* 0x000000ffff077224 */ /* 0x000fe400078e0011 */
[----:B---3--:R-:W-:Y:S01]  /*0f50*/  IMAD.U32 R4, RZ, RZ, UR4 ;  /* 0x00000004ff047e24 */ /* 0x008fe2000f8e00ff */
[----:B------:R-:W-:Y:S01]  /*0f60*/  MOV R5, UR5 ;  /* 0x0000000500057c02 */ /* 0x000fe20008000f00 */
[----:B-12---:R0:W-:Y:S06]  /*0f70*/  STL.64 [R2], R10 ;  /* 0x0000000a02007387 */ /* 0x0061ec0000100a00 */
[----:B------:R-:W-:-:S07]  /*0f80*/  LEPC R20, `(.L_x_169) ;  /* 0x000000001014794e */ /* 0x000fce0000000000 */
[----:B0-----:R-:W-:Y:S05]  /*0f90*/  CALL.ABS.NOINC R8 ;  /* 0x0000000008007343 */ /* 0x001fea0003c00000 */
.L_x_169:
        /* <DEDUP_REMOVED lines=10> */
.L_x_170:
        /* <DEDUP_REMOVED lines=10> */
.L_x_171:
        /* <DEDUP_REMOVED lines=10> */
.L_x_172:
        /* <DEDUP_REMOVED lines=10> */
.L_x_173:
[----:B------:R-:W2:Y:S01]  /*1220*/  LDG.E.64 R28, desc[UR36][R28.64+0x38] ;  /* 0x000038241c1c7981 */ /* 0x000ea2000c1e1b00 */
[----:B------:R0:W1:Y:S01]  /*1230*/  LDC.64 R8, c[0x4][R19] ;  /* 0x0100000013087b82 */ /* 0x0000620000000a00 */
[----:B------:R-:W3:Y:S01]  /*1240*/  LDCU.64 UR4, c[0x4][0x140] ;  /* 0x01002800ff0477ac */ /* 0x000ee20008000a00 */
[----:B------:R-:W-:Y:S01]  /*1250*/  IMAD.MOV.U32 R6, RZ, RZ, R18 ;  /* 0x000000ffff067224 */ /* 0x000fe200078e0012 */
[----:B------:R-:W-:Y:S02]  /*1260*/  MOV R7, R17 ;  /* 0x0000001100077202 */ /* 0x000fe40000000f00 */
[----:B---3--:R-:W-:Y:S01]  /*1270*/  MOV R4, UR4 ;  /* 0x0000000400047c02 */ /* 0x008fe20008000f00 */
[----:B------:R-:W-:Y:S01]  /*1280*/  IMAD.U32 R5, RZ, RZ, UR5 ;  /* 0x00000005ff057e24 */ /* 0x000fe2000f8e00ff */
[----:B-12---:R0:W-:Y:S06]  /*1290*/  STL.64 [R2], R28 ;  /* 0x0000001c02007387 */ /* 0x0061ec0000100a00 */
[----:B------:R-:W-:-:S07]  /*12a0*/  LEPC R20, `(.L_x_174) ;  /* 0x000000001014794e */ /* 0x000fce0000000000 */
[----:B0-----:R-:W-:Y:S05]  /*12b0*/  CALL.ABS.NOINC R8 ;  /* 0x0000000008007343 */ /* 0x001fea0003c00000 */
.L_x_174:
[----:B------:R-:W-:-:S07]  /*12c0*/  VIADD R16, R16, 0x8 ;  /* 0x0000000810107836 */ /* 0x000fce0000000000 */
.L_x_166:
[----:B------:R-:W-:-:S04]  /*12d0*/  LOP3.LUT R0, R22, 0x7, RZ, 0xc0, !PT ;  /* 0x0000000716007812 */ /* 0x000fc800078ec0ff */
[----:B------:R-:W-:-:S13]  /*12e0*/  ISETP.NE.AND P0, PT, R0, RZ, PT ;  /* 0x000000ff0000720c */ /* 0x000fda0003f05270 */
[----:B------:R-:W-:Y:S05]  /*12f0*/  @!P0 BRA `(.L_x_165) ;  /* 0x0000000400a08947 */ /* 0x000fea0003800000 */
[----:B------:R-:W-:-:S05]  /*1300*/  VIADD R0, R0, 0xffffffff ;  /* 0xffffffff00007836 */ /* 0x000fca0000000000 */
[----:B------:R-:W-:-:S13]  /*1310*/  ISETP.GE.U32.AND P0, PT, R0, 0x3, PT ;  /* 0x000000030000780c */ /* 0x000fda0003f06070 */
[----:B------:R-:W-:Y:S05]  /*1320*/  @!P0 BRA `(.L_x_175) ;  /* 0x0000000000cc8947 */ /* 0x000fea0003800000 */
[----:B------:R-:W2:Y:S01]  /*1330*/  LDC.64 R10, c[0x0][0x380] ;  /* 0x0000e000ff0a7b82 */ /* 0x000ea20000000a00 */
[----:B------:R-:W-:Y:S01]  /*1340*/  IADD3 R3, PT, PT, R23, R16, RZ ;  /* 0x0000001017037210 */ /* 0x000fe20007ffe0ff */
[----:B------:R-:W3:Y:S04]  /*1350*/  LDCU.64 UR4, c[0x4][0x140] ;  /* 0x01002800ff0477ac */ /* 0x000ee80008000a00 */
[----:B--2---:R-:W-:-:S06]  /*1360*/  IMAD.WIDE.U32 R10, R3, 0x8, R10 ;  /* 0x00000008030a7825 */ /* 0x004fcc00078e000a */
[----:B0-----:R-:W2:Y:S01]  /*1370*/  LDG.E.64 R10, desc[UR36][R10.64] ;  /* 0x000000240a0a7981 */ /* 0x001ea2000c1e1b00 */
[----:B------:R-:W-:Y:S01]  /*1380*/  MOV R8, 0x150 ;  /* 0x0000015000087802 */ /* 0x000fe20000000f00 */
[----:B---3--:R-:W-:Y:S01]  /*1390*/  IMAD.U32 R4, RZ, RZ, UR4 ;  /* 0x00000004ff047e24 */ /* 0x008fe2000f8e00ff */
[----:B------:R-:W-:Y:S01]  /*13a0*/  MOV R6, R18 ;  /* 0x0000001200067202 */ /* 0x000fe20000000f00 */
[----:B------:R-:W-:Y:S02]  /*13b0*/  IMAD.U32 R5, RZ, RZ, UR5 ;  /* 0x00000005ff057e24 */ /* 0x000fe4000f8e00ff */
[----:B------:R-:W-:Y:S01]  /*13c0*/  IMAD.MOV.U32 R7, RZ, RZ, R17 ;  /* 0x000000ffff077224 */ /* 0x000fe200078e0011 */
[----:B------:R-:W0:Y:S02]  /*13d0*/  LDC.64 R8, c[0x4][R8] ;  /* 0x0100000008087b82 */ /* 0x000e240000000a00 */
[----:B0-2---:R2:W-:Y:S04]  /*13e0*/  STL.64 [R2], R10 ;  /* 0x0000000a02007387 */ /* 0x0055e80000100a00 */
[----:B------:R-:W-:-:S07]  /*13f0*/  LEPC R20, `(.L_x_176) ;  /* 0x000000001014794e */ /* 0x000fce0000000000 */
[----:B-12---:R-:W-:Y:S05]  /*1400*/  CALL.ABS.NOINC R8 ;  /* 0x0000000008007343 */ /* 0x006fea0003c00000 */
.L_x_176:
        /* <DEDUP_REMOVED lines=8> */
[----:B------:R-:W-:Y:S01]  /*1490*/  IMAD.MOV.U32 R6, RZ, RZ, R18 ;  /* 0x000000ffff067224 */ /* 0x000fe200078e0012 */
[----:B------:R-:W-:Y:S02]  /*14a0*/  MOV R7, R17 ;  /* 0x0000001100077202 */ /* 0x000fe40000000f00 */
[----:B------:R1:W3:Y:S01]  /*14b0*/  LDC.64 R8, c[0x4][R19] ;  /* 0x0100000013087b82 */ /* 0x0002e20000000a00 */
[----:B0-----:R-:W-:Y:S01]  /*14c0*/  MOV R4, UR4 ;  /* 0x0000000400047c02 */ /* 0x001fe20008000f00 */
[----:B------:R-:W-:Y:S01]  /*14d0*/  IMAD.U32 R5, RZ, RZ, UR5 ;  /* 0x00000005ff057e24 */ /* 0x000fe2000f8e00ff */
[----:B--23--:R1:W-:Y:S06]  /*14e0*/  STL.64 [R2], R10 ;  /* 0x0000000a02007387 */ /* 0x00c3ec0000100a00 */
[----:B------:R-:W-:-:S07]  /*14f0*/  LEPC R20, `(.L_x_177) ;  /* 0x000000001014794e */ /* 0x000fce0000000000 */
[----:B-1----:R-:W-:Y:S05]  /*1500*/  CALL.ABS.NOINC R8 ;  /* 0x0000000008007343 */ /* 0x002fea0003c00000 */
.L_x_177:
        /* <DEDUP_REMOVED lines=10> */
.L_x_178:
        /* <DEDUP_REMOVED lines=10> */
.L_x_179:
[----:B------:R-:W-:-:S07]  /*1650*/  IADD3 R16, PT, PT, R16, 0x4, RZ ;  /* 0x0000000410107810 */ /* 0x000fce0007ffe0ff */
.L_x_175:
[----:B------:R-:W-:-:S13]  /*1660*/  ISETP.NE.AND P0, PT, R25, RZ, PT ;  /* 0x000000ff1900720c */ /* 0x000fda0003f05270 */
        /* <DEDUP_REMOVED lines=8> */
[----:B------:R-:W-:Y:S01]  /*16f0*/  ISETP.NE.AND P0, PT, R25, 0x1, PT ;  /* 0x000000011900780c */ /* 0x000fe20003f05270 */
[----:B---3--:R-:W-:Y:S01]  /*1700*/  IMAD.U32 R4, RZ, RZ, UR4 ;  /* 0x00000004ff047e24 */ /* 0x008fe2000f8e00ff */
[----:B------:R-:W-:Y:S01]  /*1710*/  MOV R5, UR5 ;  /* 0x0000000500057c02 */ /* 0x000fe20008000f00 */
[----:B------:R-:W-:Y:S01]  /*1720*/  IMAD.MOV.U32 R6, RZ, RZ, R18 ;  /* 0x000000ffff067224 */ /* 0x000fe200078e0012 */
[----:B------:R-:W-:Y:S01]  /*1730*/  P2R R0, PR, RZ, 0x1 ;  /* 0x00000001ff007803 */ /* 0x000fe20000000000 */
[----:B------:R-:W-:Y:S01]  /*1740*/  IMAD.MOV.U32 R7, RZ, RZ, R17 ;  /* 0x000000ffff077224 */ /* 0x000fe200078e0011 */
[----:B0-2---:R2:W-:Y:S07]  /*1750*/  STL.64 [R2], R10 ;  /* 0x0000000a02007387 */ /* 0x0055ee0000100a00 */
[----:B------:R-:W-:-:S07]  /*1760*/  LEPC R20, `(.L_x_180) ;  /* 0x000000001014794e */ /* 0x000fce0000000000 */
[----:B-12---:R-:W-:Y:S05]  /*1770*/  CALL.ABS.NOINC R8 ;  /* 0x0000000008007343 */ /* 0x006fea0003c00000 */
.L_x_180:
[----:B------:R-:W-:-:S13]  /*1780*/  ISETP.NE.AND P6, PT, R25, 0x1, PT ;  /* 0x000000011900780c */ /* 0x000fda0003fc5270 */
[----:B------:R-:W-:Y:S05]  /*1790*/  @!P6 BRA `(.L_x_165) ;  /* 0x000000000078e947 */ /* 0x000fea0003800000 */
[----:B------:R-:W0:Y:S01]  /*17a0*/  LDCU.64 UR4, c[0x0][0x380] ;  /* 0x00007000ff0477ac */ /* 0x000e220008000a00 */
[----:B------:R-:W-:-:S04]  /*17b0*/  IADD3 R16, P0, PT, R23, R16, RZ ;  /* 0x0000001017107210 */ /* 0x000fc80007f1e0ff */
[----:B------:R-:W-:Y:S02]  /*17c0*/  IADD3.X R3, PT, PT, RZ, RZ, RZ, P0, !PT ;  /* 0x000000ffff037210 */ /* 0x000fe400007fe4ff */
[----:B0-----:R-:W-:-:S04]  /*17d0*/  LEA R22, P0, R16, UR4, 0x3 ;  /* 0x0000000410167c11 */ /* 0x001fc8000f8018ff */
[----:B------:R-:W-:Y:S01]  /*17e0*/  LEA.HI.X R23, R16, UR5, R3, 0x3, P0 ;  /* 0x0000000510177c11 */ /* 0x000fe200080f1c03 */
[----:B------:R-:W0:Y:S04]  /*17f0*/  LDCU.64 UR4, c[0x4][0x140] ;  /* 0x01002800ff0477ac */ /* 0x000e280008000a00 */
[----:B------:R-:W2:Y:S01]  /*1800*/  LDG.E.64 R10, desc[UR36][R22.64+0x8] ;  /* 0x00000824160a7981 */ /* 0x000ea2000c1e1b00 */
[----:B------:R-:W-:Y:S01]  /*1810*/  MOV R16, 0x150 ;  /* 0x0000015000107802 */ /* 0x000fe20000000f00 */
[----:B------:R-:W-:Y:S01]  /*1820*/  IMAD.MOV.U32 R7, RZ, RZ, R17 ;  /* 0x000000ffff077224 */ /* 0x000fe200078e0011 */
[----:B------:R-:W-:Y:S02]  /*1830*/  ISETP.NE.AND P0, PT, R25, 0x2, PT ;  /* 0x000000021900780c */ /* 0x000fe40003f05270 */
[----:B------:R1:W3:Y:S01]  /*1840*/  LDC.64 R8, c[0x4][R16] ;  /* 0x0100000010087b82 */ /* 0x0002e20000000a00 */
[----:B------:R-:W-:-:S02]  /*1850*/  MOV R6, R18 ;  /* 0x0000001200067202 */ /* 0x000fc40000000f00 */
[----:B------:R-:W-:Y:S01]  /*1860*/  P2R R0, PR, RZ, 0x1 ;  /* 0x00000001ff007803 */ /* 0x000fe20000000000 */
[----:B0-----:R-:W-:Y:S02]  /*1870*/  IMAD.U32 R4, RZ, RZ, UR4 ;  /* 0x00000004ff047e24 */ /* 0x001fe4000f8e00ff */
[----:B------:R-:W-:Y:S01]  /*1880*/  IMAD.U32 R5, RZ, RZ, UR5 ;  /* 0x00000005ff057e24 */ /* 0x000fe2000f8e00ff */
[----:B--23--:R1:W-:Y:S06]  /*1890*/  STL.64 [R2], R10 ;  /* 0x0000000a02007387 */ /* 0x00c3ec0000100a00 */
[----:B------:R-:W-:-:S07]  /*18a0*/  LEPC R20, `(.L_x_181) ;  /* 0x000000001014794e */ /* 0x000fce0000000000 */
[----:B-1----:R-:W-:Y:S05]  /*18b0*/  CALL.ABS.NOINC R8 ;  /* 0x0000000008007343 */ /* 0x002fea0003c00000 */
.L_x_181:
[----:B------:R-:W-:-:S13]  /*18c0*/  ISETP.NE.AND P6, PT, R25, 0x2, PT ;  /* 0x000000021900780c */ /* 0x000fda0003fc5270 */
[----:B------:R-:W-:Y:S05]  /*18d0*/  @!P6 BRA `(.L_x_165) ;  /* 0x000000000028e947 */ /* 0x000fea0003800000 */
        /* <DEDUP_REMOVED lines=10> */
.L_x_165:
[----:B------:R-:W-:Y:S01]  /*1980*/  MOV R0, 0x150 ;  /* 0x0000015000007802 */ /* 0x000fe20000000f00 */
[----:B------:R-:W2:Y:S01]  /*1990*/  LDCU.64 UR4, c[0x4][0x148] ;  /* 0x01002900ff0477ac */ /* 0x000ea20008000a00 */
[----:B------:R-:W-:Y:S02]  /*19a0*/  CS2R R6, SRZ ;  /* 0x0000000000067805 */ /* 0x000fe4000001ff00 */
[----:B------:R3:W4:Y:S01]  /*19b0*/  LDC.64 R2, c[0x4][R0] ;  /* 0x0100000000027b82 */ /* 0x0007220000000a00 */
[----:B--2---:R-:W-:Y:S01]  /*19c0*/  MOV R4, UR4 ;  /* 0x0000000400047c02 */ /* 0x004fe20008000f00 */
[----:B---3--:R-:W-:-:S07]  /*19d0*/  IMAD.U32 R5, RZ, RZ, UR5 ;  /* 0x00000005ff057e24 */ /* 0x008fce000f8e00ff */
[----:B------:R-:W-:-:S07]  /*19e0*/  LEPC R20, `(.L_x_182) ;  /* 0x000000001014794e */ /* 0x000fce0000000000 */
[----:B01--4-:R-:W-:Y:S05]  /*19f0*/  CALL.ABS.NOINC R2 ;  /* 0x0000000002007343 */ /* 0x013fea0003c00000 */
.L_x_182:
[----:B------:R-:W-:-:S13]  /*1a00*/  ISETP.NE.AND P6, PT, R26, RZ, PT ;  /* 0x000000ff1a00720c */ /* 0x000fda0003fc5270 */
[----:B------:R-:W-:Y:S05]  /*1a10*/  @P6 BRA `(.L_x_183) ;  /* 0xffffffe400ac6947 */ /* 0x000fea000383ffff */
[----:B------:R-:W-:Y:S05]  /*1a20*/  EXIT ;  /* 0x000000000000794d */ /* 0x000fea0003800000 */
.L_x_184:
        /* <DEDUP_REMOVED lines=13> */
.L_x_200:


//--------------------- .text._Z14loss_calculatePdS_S_ --------------------------
	.section	.text._Z14loss_calculatePdS_S_,"ax",@progbits
	.align	128
        .global         _Z14loss_calculatePdS_S_
        .type           _Z14loss_calculatePdS_S_,@function
        .size           _Z14loss_calculatePdS_S_,(.L_x_201 - _Z14loss_calculatePdS_S_)
        .other          _Z14loss_calculatePdS_S_,@"STO_CUDA_ENTRY STV_DEFAULT"
_Z14loss_calculatePdS_S_:
.text._Z14loss_calculatePdS_S_:
[----:B------:R-:W-:Y:S01]  /*0000*/  LDC R1, c[0x0][0x37c] ;  /* 0x0000df00ff017b82 */ /* 0x000fe20000000800 */
[----:B------:R-:W0:Y:S07]  /*0010*/  S2R R0, SR_TID.X ;  /* 0x0000000000007919 */ /* 0x000e2e0000002100 */
[----:B------:R-:W0:Y:S01]  /*0020*/  S2UR UR6, SR_CTAID.X ;  /* 0x00000000000679c3 */ /* 0x000e220000002500 */
[----:B------:R-:W1:Y:S07]  /*0030*/  LDCU.64 UR4, c[0x0][0x358] ;  /* 0x00006b00ff0477ac */ /* 0x000e6e0008000a00 */
[----:B------:R-:W0:Y:S08]  /*0040*/  LDC R11, c[0x0][0x360] ;  /* 0x0000d800ff0b7b82 */ /* 0x000e300000000800 */
[----:B------:R-:W2:Y:S08]  /*0050*/  LDC.64 R2, c[0x0][0x380] ;  /* 0x0000e000ff027b82 */ /* 0x000eb00000000a00 */
[----:B------:R-:W3:Y:S01]  /*0060*/  LDC.64 R4, c[0x0][0x388] ;  /* 0x0000e200ff047b82 */ /* 0x000ee20000000a00 */
[----:B0-----:R-:W-:-:S07]  /*0070*/  IMAD R11, R11, UR6, R0 ;  /* 0x000000060b0b7c24 */ /* 0x001fce000f8e0200 */
[----:B------:R-:W0:Y:S01]  /*0080*/  LDC.64 R8, c[0x0][0x390] ;  /* 0x0000e400ff087b82 */ /* 0x000e220000000a00 */
[----:B--2---:R-:W-:-:S06]  /*0090*/  IMAD.WIDE R2, R11, 0x8, R2 ;  /* 0x000000080b027825 */ /* 0x004fcc00078e0202 */
[----:B-1----:R-:W2:Y:S01]  /*00a0*/  LDG.E.64 R2, desc[UR4][R2.64] ;  /* 0x0000000402027981 */ /* 0x002ea2000c1e1b00 */
[----:B---3--:R-:W-:-:S06]  /*00b0*/  IMAD.WIDE R4, R11, 0x8, R4 ;  /* 0x000000080b047825 */ /* 0x008fcc00078e0204 */
[----:B------:R-:W2:Y:S01]  /*00c0*/  LDG.E.64 R4, desc[UR4][R4.64] ;  /* 0x0000000404047981 */ /* 0x000ea2000c1e1b00 */
[----:B0-----:R-:W-:Y:S01]  /*00d0*/  IMAD.WIDE R8, R11, 0x8, R8 ;  /* 0x000000080b087825 */ /* 0x001fe200078e0208 */
[----:B--2---:R-:W-:-:S07]  /*00e0*/  DADD R6, R2, -R4 ;  /* 0x0000000002067229 */ /* 0x004fce0000000804 */
[----:B------:R-:W-:Y:S01]  /*00f0*/  STG.E.64 desc[UR4][R8.64], R6 ;  /* 0x0000000608007986 */ /* 0x000fe2000c101b04 */
[----:B------:R-:W-:Y:S05]  /*0100*/  EXIT ;  /* 0x000000000000794d */ /* 0x000fea0003800000 */
.L_x_185:
        /* <DEDUP_REMOVED lines=15> */
.L_x_201:


//--------------------- .text._Z7computePdS_i     --------------------------
	.section	.text._Z7computePdS_i,"ax",@progbits
	.align	128
        .global         _Z7computePdS_i
        .type           _Z7computePdS_i,@function
        .size           _Z7computePdS_i,(.L_x_202 - _Z7computePdS_i)
        .other          _Z7computePdS_i,@"STO_CUDA_ENTRY STV_DEFAULT"
_Z7computePdS_i:
.text._Z7computePdS_i:
[----:B------:R-:W-:Y:S08]  /*0000*/  LDC R1, c[0x0][0x37c] ;  /* 0x0000df00ff017b82 */ /* 0x000ff00000000800 */
[----:B------:R-:W0:Y:S01]  /*0010*/  LDC R10, c[0x0][0x390] ;  /* 0x0000e400ff0a7b82 */ /* 0x000e220000000800 */
[----:B------:R-:W1:Y:S07]  /*0020*/  LDCU UR5, c[0x0][0x360] ;  /* 0x00006c00ff0577ac */ /* 0x000e6e0008000800 */
[----:B------:R-:W2:Y:S01]  /*0030*/  S2UR UR4, SR_CTAID.X ;  /* 0x00000000000479c3 */ /* 0x000ea20000002500 */
[----:B0-----:R-:W-:-:S04]  /*0040*/  IADD3 R0, PT, PT, R10, -0x1, RZ ;  /* 0xffffffff0a007810 */ /* 0x001fc80007ffe0ff */
[----:B--2---:R-:W-:-:S04]  /*0050*/  ISETP.NE.AND P0, PT, R0, UR4, PT ;  /* 0x0000000400007c0c */ /* 0x004fc8000bf05270 */
[----:B------:R-:W-:Y:S01]  /*0060*/  ISETP.EQ.OR P0, PT, RZ, UR4, !P0 ;  /* 0x00000004ff007c0c */ /* 0x000fe2000c702670 */
[----:B-1----:R-:W-:-:S12]  /*0070*/  UIMAD UR4, UR4, UR5, URZ ;  /* 0x00000005040472a4 */ /* 0x002fd8000f8e02ff */
[----:B------:R-:W-:Y:S05]  /*0080*/  @P0 EXIT ;  /* 0x000000000000094d */ /* 0x000fea0003800000 */
[----:B------:R-:W0:Y:S02]  /*0090*/  S2R R13, SR_TID.X ;  /* 0x00000000000d7919 */ /* 0x000e240000002100 */
[----:B0-----:R-:W-:-:S04]  /*00a0*/  ISETP.NE.AND P0, PT, R13, R0, PT ;  /* 0x000000000d00720c */ /* 0x001fc80003f05270 */
[----:B------:R-:W-:-:S13]  /*00b0*/  ISETP.EQ.OR P0, PT, R13, RZ, !P0 ;  /* 0x000000ff0d00720c */ /* 0x000fda0004702670 */
[----:B------:R-:W-:Y:S05]  /*00c0*/  @P0 EXIT ;  /* 0x000000000000094d */ /* 0x000fea0003800000 */
[----:B------:R-:W0:Y:S01]  /*00d0*/  LDC.64 R8, c[0x0][0x388] ;  /* 0x0000e200ff087b82 */ /* 0x000e220000000a00 */
[----:B------:R-:W1:Y:S01]  /*00e0*/  LDCU.64 UR6, c[0x0][0x358] ;  /* 0x00006b00ff0677ac */ /* 0x000e620008000a00 */
[----:B------:R-:W-:-:S04]  /*00f0*/  IADD3 R13, PT, PT, R13, UR4, RZ ;  /* 0x000000040d0d7c10 */ /* 0x000fc8000fffe0ff */
[C---:B------:R-:W-:Y:S01]  /*0100*/  IADD3 R11, PT, PT, R13.reuse, -R10, RZ ;  /* 0x8000000a0d0b7210 */ /* 0x040fe20007ffe0ff */
[----:B0-----:R-:W-:-:S05]  /*0110*/  IMAD.WIDE R2, R13, 0x8, R8 ;  /* 0x000000080d027825 */ /* 0x001fca00078e0208 */
[----:B-1----:R-:W2:Y:S01]  /*0120*/  LDG.E.64 R4, desc[UR6][R2.64+-0x8] ;  /* 0xfffff80602047981 */ /* 0x002ea2000c1e1b00 */
[----:B------:R-:W-:-:S03]  /*0130*/  IMAD.WIDE R8, R11, 0x8, R8 ;  /* 0x000000080b087825 */ /* 0x000fc600078e0208 */
[----:B------:R-:W2:Y:S01]  /*0140*/  LDG.E.64 R6, desc[UR6][R2.64+0x8] ;  /* 0x0000080602067981 */ /* 0x000ea2000c1e1b00 */
[----:B------:R-:W-:-:S03]  /*0150*/  IMAD.WIDE R10, R10, 0x8, R2 ;  /* 0x000000080a0a7825 */ /* 0x000fc600078e0202 */
[----:B------:R-:W3:Y:S04]  /*0160*/  LDG.E.64 R8, desc[UR6][R8.64] ;  /* 0x0000000608087981 */ /* 0x000ee8000c1e1b00 */
[----:B------:R-:W4:Y:S01]  /*0170*/  LDG.E.64 R10, desc[UR6][R10.64] ;  /* 0x000000060a0a7981 */ /* 0x000f22000c1e1b00 */
[----:B--2---:R-:W-:Y:S01]  /*0180*/  DADD R4, R4, R6 ;  /* 0x0000000004047229 */ /* 0x004fe20000000006 */
[----:B------:R-:W0:Y:S07]  /*0190*/  LDC.64 R6, c[0x0][0x380] ;  /* 0x0000e000ff067b82 */ /* 0x000e2e0000000a00 */
[----:B---3--:R-:W-:-:S08]  /*01a0*/  DADD R4, R4, R8 ;  /* 0x0000000004047229 */ /* 0x008fd00000000008 */
[----:B----4-:R-:W-:-:S08]  /*01b0*/  DADD R4, R4, R10 ;  /* 0x0000000004047229 */ /* 0x010fd0000000000a */
[----:B------:R-:W-:Y:S01]  /*01c0*/  DMUL R4, R4, 0.25 ;  /* 0x3fd0000004047828 */ /* 0x000fe20000000000 */
[----:B0-----:R-:W-:-:S06]  /*01d0*/  IMAD.WIDE R6, R13, 0x8, R6 ;  /* 0x000000080d067825 */ /* 0x001fcc00078e0206 */
[----:B------:R-:W-:Y:S01]  /*01e0*/  STG.E.64 desc[UR6][R6.64], R4 ;  /* 0x0000000406007986 */ /* 0x000fe2000c101b06 */
[----:B------:R-:W-:Y:S05]  /*01f0*/  EXIT ;  /* 0x000000000000794d */ /* 0x000fea0003800000 */
.L_x_186:
        /* <DEDUP_REMOVED lines=16> */
.L_x_202:


//--------------------- .text._Z4initPdi          --------------------------
	.section	.text._Z4initPdi,"ax",@progbits
	.align	128
        .global         _Z4initPdi
        .type           _Z4initPdi,@function
        .size           _Z4initPdi,(.L_x_195 - _Z4initPdi)
        .other          _Z4initPdi,@"STO_CUDA_ENTRY STV_DEFAULT"
_Z4initPdi:
.text._Z4initPdi:
[----:B------:R-:W-:Y:S01]  /*0000*/  LDC R1, c[0x0][0x37c] ;  /* 0x0000df00ff017b82 */ /* 0x000fe20000000800 */
[----:B------:R-:W0:Y:S01]  /*0010*/  LDCU UR5, c[0x0][0x388] ;  /* 0x00007100ff0577ac */ /* 0x000e220008000800 */
[----:B------:R-:W-:Y:S01]  /*0020*/  IMAD.MOV.U32 R2, RZ, RZ, 0x1 ;  /* 0x00000001ff027424 */ /* 0x000fe200078e00ff */
[----:B------:R-:W1:Y:S01]  /*0030*/  LDCU.64 UR20, c[0x0][0x358] ;  /* 0x00006b00ff1477ac */ /* 0x000e620008000a00 */
[----:B0-----:R-:W0:Y:S01]  /*0040*/  I2F.F64 R4, UR5 ;  /* 0x0000000500047d12 */ /* 0x001e220008201c00 */
[----:B------:R-:W-:-:S07]  /*0050*/  UIADD3 UR5, UPT, UPT, UR5, -0x1, URZ ;  /* 0xffffffff05057890 */ /* 0x000fce000fffe0ff */
[----:B0-----:R-:W0:Y:S02]  /*0060*/  MUFU.RCP64H R3, R5 ;  /* 0x0000000500037308 */ /* 0x001e240000001800 */
[----:B0-----:R-:W-:-:S08]  /*0070*/  DFMA R6, -R4, R2, 1 ;  /* 0x3ff000000406742b */ /* 0x001fd00000000102 */
[----:B------:R-:W-:-:S08]  /*0080*/  DFMA R6, R6, R6, R6 ;  /* 0x000000060606722b */ /* 0x000fd00000000006 */
[----:B------:R-:W-:-:S08]  /*0090*/  DFMA R6, R2, R6, R2 ;  /* 0x000000060206722b */ /* 0x000fd00000000002 */
[----:B------:R-:W-:-:S08]  /*00a0*/  DFMA R2, -R4, R6, 1 ;  /* 0x3ff000000402742b */ /* 0x000fd00000000106 */
[----:B------:R-:W-:-:S08]  /*00b0*/  DFMA R2, R6, R2, R6 ;  /* 0x000000020602722b */ /* 0x000fd00000000006 */
[----:B------:R-:W-:-:S08]  /*00c0*/  DMUL R6, R2, 10 ;  /* 0x4024000002067828 */ /* 0x000fd00000000000 */
[----:B------:R-:W-:-:S08]  /*00d0*/  DFMA R8, -R4, R6, 10 ;  /* 0x402400000408742b */ /* 0x000fd00000000106 */
[----:B------:R-:W-:-:S10]  /*00e0*/  DFMA R2, R2, R8, R6 ;  /* 0x000000080202722b */ /* 0x000fd40000000006 */
[----:B------:R-:W-:-:S05]  /*00f0*/  FFMA R0, RZ, R5, R3 ;  /* 0x00000005ff007223 */ /* 0x000fca0000000003 */
[----:B------:R-:W-:-:S13]  /*0100*/  FSETP.GT.AND P0, PT, |R0|, 1.469367938527859385e-39, PT ;  /* 0x001000000000780b */ /* 0x000fda0003f04200 */
[----:B-1----:R-:W-:Y:S05]  /*0110*/  @P0 BRA `(.L_x_187) ;  /* 0x0000000000100947 */ /* 0x002fea0003800000 */
[----:B------:R-:W-:-:S07]  /*0120*/  MOV R0, 0x140 ;  /* 0x0000014000007802 */ /* 0x000fce0000000f00 */
[----:B------:R-:W-:Y:S05]  /*0130*/  CALL.REL.NOINC `($__internal_0_$__cuda_sm20_div_rn_f64_full) ;  /* 0x0000001000987944 */ /* 0x000fea0003c00000 */
[----:B------:R-:W-:Y:S01]  /*0140*/  IMAD.MOV.U32 R2, RZ, RZ, R10 ;  /* 0x000000ffff027224 */ /* 0x000fe200078e000a */
[----:B------:R-:W-:-:S07]  /*0150*/  MOV R3, R11 ;  /* 0x0000000b00037202 */ /* 0x000fce0000000f00 */
.L_x_187:
[----:B------:R-:W0:Y:S01]  /*0160*/  LDCU UR10, c[0x0][0x388] ;  /* 0x00007100ff0a77ac */ /* 0x000e220008000800 */
[----:B------:R-:W1:Y:S01]  /*0170*/  LDC.64 R4, c[0x0][0x380] ;  /* 0x0000e000ff047b82 */ /* 0x000e620000000a00 */
[----:B------:R-:W-:Y:S01]  /*0180*/  IMAD.MOV.U32 R6, RZ, RZ, 0x0 ;  /* 0x00000000ff067424 */ /* 0x000fe200078e00ff */
[----:B------:R-:W-:Y:S01]  /*0190*/  MOV R8, 0x0 ;  /* 0x0000000000087802 */ /* 0x000fe20000000f00 */
[----:B------:R-:W2:Y:S01]  /*01a0*/  LDCU.64 UR6, c[0x0][0x380] ;  /* 0x00007000ff0677ac */ /* 0x000ea20008000a00 */
[----:B------:R-:W-:Y:S01]  /*01b0*/  IMAD.MOV.U32 R7, RZ, RZ, 0x40240000 ;  /* 0x40240000ff077424 */ /* 0x000fe200078e00ff */
[----:B------:R-:W-:Y:S01]  /*01c0*/  MOV R11, 0x403e0000 ;  /* 0x403e0000000b7802 */ /* 0x000fe20000000f00 */
[----:B------:R-:W-:Y:S02]  /*01d0*/  IMAD.MOV.U32 R9, RZ, RZ, 0x40340000 ;  /* 0x40340000ff097424 */ /* 0x000fe400078e00ff */
[----:B------:R-:W-:Y:S01]  /*01e0*/  IMAD.MOV.U32 R10, RZ, RZ, 0x0 ;  /* 0x00000000ff0a7424 */ /* 0x000fe200078e00ff */
[----:B0-----:R-:W-:-:S02]  /*01f0*/  UIMAD UR11, UR5, UR10, URZ ;  /* 0x0000000a050b72a4 */ /* 0x001fc4000f8e02ff */
[----:B------:R-:W-:Y:S02]  /*0200*/  UISETP.GE.AND UP0, UPT, UR10, 0x3, UPT ;  /* 0x000000030a00788c */ /* 0x000fe4000bf06270 */
[----:B--2---:R-:W-:Y:S02]  /*0210*/  UIMAD.WIDE UR12, UR11, 0x8, UR6 ;  /* 0x000000080b0c78a5 */ /* 0x004fe4000f8e0206 */
[----:B------:R-:W-:Y:S01]  /*0220*/  UIMAD.WIDE UR8, UR10, 0x8, UR6 ;  /* 0x000000080a0878a5 */ /* 0x000fe2000f8e0206 */
[----:B-1----:R0:W-:Y:S01]  /*0230*/  STG.E.64 desc[UR20][R4.64], R6 ;  /* 0x0000000604007986 */ /* 0x0021e2000c101b14 */
[----:B------:R-:W-:Y:S01]  /*0240*/  PLOP3.LUT P0, PT, PT, PT, UP0, 0x80, 0x8 ;  /* 0x000000000008781c */ /* 0x000fe20003f0f008 */
[----:B------:R-:W-:Y:S02]  /*0250*/  UIMAD.WIDE UR14, UR10, 0x8, UR12 ;  /* 0x000000080a0e78a5 */ /* 0x000fe4000f8e020c */
[----:B------:R-:W-:Y:S01]  /*0260*/  MOV R12, UR12 ;  /* 0x0000000c000c7c02 */ /* 0x000fe20008000f00 */
[----:B------:R-:W-:-:S02]  /*0270*/  IMAD.U32 R13, RZ, RZ, UR13 ;  /* 0x0000000dff0d7e24 */ /* 0x000fc4000f8e00ff */
[----:B------:R-:W-:Y:S02]  /*0280*/  IMAD.U32 R16, RZ, RZ, UR8 ;  /* 0x00000008ff107e24 */ /* 0x000fe4000f8e00ff */
[----:B------:R-:W-:Y:S01]  /*0290*/  IMAD.U32 R17, RZ, RZ, UR9 ;  /* 0x00000009ff117e24 */ /* 0x000fe2000f8e00ff */
[----:B------:R-:W-:Y:S01]  /*02a0*/  MOV R15, UR15 ;  /* 0x0000000f000f7c02 */ /* 0x000fe20008000f00 */
[----:B------:R-:W-:-:S03]  /*02b0*/  IMAD.U32 R14, RZ, RZ, UR14 ;  /* 0x0000000eff0e7e24 */ /* 0x000fc6000f8e00ff */
[----:B------:R0:W-:Y:S04]  /*02c0*/  STG.E.64 desc[UR20][R16.64+-0x8], R8 ;  /* 0xfffff80810007986 */ /* 0x0001e8000c101b14 */
[----:B------:R0:W-:Y:S04]  /*02d0*/  STG.E.64 desc[UR20][R12.64], R8 ;  /* 0x000000080c007986 */ /* 0x0001e8000c101b14 */
[----:B------:R0:W-:Y:S01]  /*02e0*/  STG.E.64 desc[UR20][R14.64+-0x8], R10 ;  /* 0xfffff80a0e007986 */ /* 0x0001e2000c101b14 */
[----:B------:R-:W-:Y:S05]  /*02f0*/  @!P0 EXIT ;  /* 0x000000000000894d */ /* 0x000fea0003800000 */
[----:B------:R-:W-:Y:S02]  /*0300*/  UIADD3 UR4, UPT, UPT, UR10, -0x3, URZ ;  /* 0xfffffffd0a047890 */ /* 0x000fe4000fffe0ff */
[----:B------:R-:W-:Y:S02]  /*0310*/  UIADD3 UR16, UPT, UPT, UR10, -0x2, URZ ;  /* 0xfffffffe0a107890 */ /* 0x000fe4000fffe0ff */
[----:B------:R-:W-:-:S03]  /*0320*/  UISETP.GE.U32.AND UP0, UPT, UR4, 0x3, UPT ;  /* 0x000000030400788c */ /* 0x000fc6000bf06070 */
[----:B------:R-:W-:-:S06]  /*0330*/  UMOV UR4, 0x1 ;  /* 0x0000000100047882 */ /* 0x000fcc0000000000 */
[----:B------:R-:W-:Y:S05]  /*0340*/  BRA.U !UP0, `(.L_x_188) ;  /* 0x00000009083c7547 */ /* 0x000fea000b800000 */
[----:B------:R-:W-:Y:S01]  /*0350*/  ULOP3.LUT UR4, UR16, 0xfffffffc, URZ, 0xc0, !UPT ;  /* 0xfffffffc10047892 */ /* 0x000fe2000f8ec0ff */
[----:B------:R-:W-:Y:S01]  /*0360*/  UMOV UR18, 0x1 ;  /* 0x0000000100127882 */ /* 0x000fe20000000000 */
[----:B------:R-:W1:Y:S02]  /*0370*/  LDCU UR25, c[0x0][0x388] ;  /* 0x00007100ff1977ac */ /* 0x000e640008000800 */
[----:B------:R-:W-:Y:S02]  /*0380*/  UIADD3 UR17, UPT, UPT, -UR4, URZ, URZ ;  /* 0x000000ff04117290 */ /* 0x000fe4000fffe1ff */
[----:B------:R-:W-:Y:S02]  /*0390*/  ULEA UR19, UR10, 0xffffffff, 0x1 ;  /* 0xffffffff0a137891 */ /* 0x000fe4000f8e08ff */
[----:B------:R-:W-:Y:S02]  /*03a0*/  ULEA UR22, UR10, 0xffffffff, 0x2 ;  /* 0xffffffff0a167891 */ /* 0x000fe4000f8e10ff */
[----:B------:R-:W-:-:S02]  /*03b0*/  UIMAD UR23, UR10, 0x5, URZ ;  /* 0x000000050a1778a4 */ /* 0x000fc4000f8e02ff */
[----:B------:R-:W-:Y:S01]  /*03c0*/  UIMAD UR18, UR10, 0x3, -UR18 ;  /* 0x000000030a1278a4 */ /* 0x000fe2000f8e0a12 */
[----:B------:R-:W-:Y:S01]  /*03d0*/  UMOV UR4, URZ ;  /* 0x000000ff00047c82 */ /* 0x000fe20008000000 */
[----:B------:R-:W-:-:S10]  /*03e0*/  UMOV UR24, 0xffffffff ;  /* 0xffffffff00187882 */ /* 0x000fd40000000000 */
.L_x_189:
[----:B------:R-:W-:-:S04]  /*03f0*/  UIADD3 UR12, UPT, UPT, UR4, 0x1, URZ ;  /* 0x00000001040c7890 */ /* 0x000fc8000fffe0ff */
[----:B------:R-:W-:-:S06]  /*0400*/  UIMAD.WIDE UR12, UR12, 0x8, UR6 ;  /* 0x000000080c0c78a5 */ /* 0x000fcc000f8e0206 */
[----:B0--3--:R-:W-:Y:S02]  /*0410*/  IMAD.U32 R8, RZ, RZ, UR12 ;  /* 0x0000000cff087e24 */ /* 0x009fe4000f8e00ff */
[----:B------:R-:W-:-:S05]  /*0420*/  IMAD.U32 R9, RZ, RZ, UR13 ;  /* 0x0000000dff097e24 */ /* 0x000fca000f8e00ff */
[----:B------:R-:W2:Y:S01]  /*0430*/  LDG.E.64 R4, desc[UR20][R8.64+-0x8] ;  /* 0xfffff81408047981 */ /* 0x000ea2000c1e1b00 */
[----:B------:R-:W-:Y:S02]  /*0440*/  UIMAD.WIDE UR26, UR11, 0x8, UR12 ;  /* 0x000000080b1a78a5 */ /* 0x000fe4000f8e020c */
[----:B------:R-:W-:Y:S01]  /*0450*/  MOV R10, UR12 ;  /* 0x0000000c000a7c02 */ /* 0x000fe20008000f00 */
[----:B------:R-:W-:-:S03]  /*0460*/  IMAD.U32 R11, RZ, RZ, UR13 ;  /* 0x0000000dff0b7e24 */ /* 0x000fc6000f8e00ff */
[----:B------:R-:W-:Y:S01]  /*0470*/  IMAD.U32 R12, RZ, RZ, UR26 ;  /* 0x0000001aff0c7e24 */ /* 0x000fe2000f8e00ff */
[----:B------:R-:W-:Y:S01]  /*0480*/  MOV R13, UR27 ;  /* 0x0000001b000d7c02 */ /* 0x000fe20008000f00 */
[----:B--2---:R-:W-:-:S07]  /*0490*/  DADD R4, R4, R2 ;  /* 0x0000000004047229 */ /* 0x004fce0000000002 */
[----:B------:R0:W-:Y:S04]  /*04a0*/  STG.E.64 desc[UR20][R10.64], R4 ;  /* 0x000000040a007986 */ /* 0x0001e8000c101b14 */
[----:B------:R-:W2:Y:S01]  /*04b0*/  LDG.E.64 R6, desc[UR20][R12.64+-0x8] ;  /* 0xfffff8140c067981 */ /* 0x000ea2000c1e1b00 */
[----:B------:R-:W-:Y:S01]  /*04c0*/  UIADD3 UR14, UPT, UPT, UR24, 0x1, URZ ;  /* 0x00000001180e7890 */ /* 0x000fe2000fffe0ff */
[----:B------:R-:W-:Y:S02]  /*04d0*/  IMAD.U32 R14, RZ, RZ, UR26 ;  /* 0x0000001aff0e7e24 */ /* 0x000fe4000f8e00ff */
[----:B------:R-:W-:Y:S01]  /*04e0*/  IMAD.U32 R15, RZ, RZ, UR27 ;  /* 0x0000001bff0f7e24 */ /* 0x000fe2000f8e00ff */
[----:B------:R-:W-:-:S06]  /*04f0*/  UIMAD.WIDE UR14, UR14, 0x8, UR6 ;  /* 0x000000080e0e78a5 */ /* 0x000fcc000f8e0206 */
[----:B------:R-:W-:Y:S01]  /*0500*/  MOV R16, UR14 ;  /* 0x0000000e00107c02 */ /* 0x000fe20008000f00 */
[----:B------:R-:W-:Y:S01]  /*0510*/  IMAD.U32 R17, RZ, RZ, UR15 ;  /* 0x0000000fff117e24 */ /* 0x000fe2000f8e00ff */
[----:B--2---:R-:W-:-:S07]  /*0520*/  DADD R6, R6, R2 ;  /* 0x0000000006067229 */ /* 0x004fce0000000002 */
[----:B------:R2:W-:Y:S04]  /*0530*/  STG.E.64 desc[UR20][R14.64], R6 ;  /* 0x000000060e007986 */ /* 0x0005e8000c101b14 */
[----:B------:R-:W3:Y:S01]  /*0540*/  LDG.E.64 R8, desc[UR20][R16.64] ;  /* 0x0000001410087981 */ /* 0x000ee2000c1e1b00 */
[----:B-1----:R-:W-:Y:S02]  /*0550*/  UIMAD.WIDE.U32 UR28, UR25, 0x8, UR6 ;  /* 0x00000008191c78a5 */ /* 0x002fe4000f8e0006 */
[----:B------:R-:W-:-:S04]  /*0560*/  UIMAD.WIDE.U32 UR14, UR10, 0x8, UR14 ;  /* 0x000000080a0e78a5 */ /* 0x000fc8000f8e000e */
[----:B0-----:R-:W-:Y:S01]  /*0570*/  IMAD.U32 R10, RZ, RZ, UR28 ;  /* 0x0000001cff0a7e24 */ /* 0x001fe2000f8e00ff */
[----:B------:R-:W-:Y:S01]  /*0580*/  MOV R11, UR29 ;  /* 0x0000001d000b7c02 */ /* 0x000fe20008000f00 */
[----:B------:R-:W-:Y:S02]  /*0590*/  IMAD.U32 R12, RZ, RZ, UR14 ;  /* 0x0000000eff0c7e24 */ /* 0x000fe4000f8e00ff */
[----:B------:R-:W-:Y:S01]  /*05a0*/  IMAD.U32 R13, RZ, RZ, UR15 ;  /* 0x0000000fff0d7e24 */ /* 0x000fe2000f8e00ff */
[----:B---3--:R-:W-:-:S07]  /*05b0*/  DADD R8, R8, R2 ;  /* 0x0000000008087229 */ /* 0x008fce0000000002 */
[----:B------:R0:W-:Y:S04]  /*05c0*/  STG.E.64 desc[UR20][R10.64], R8 ;  /* 0x000000080a007986 */ /* 0x0001e8000c101b14 */
[----:B------:R-:W3:Y:S01]  /*05d0*/  LDG.E.64 R4, desc[UR20][R12.64+-0x8] ;  /* 0xfffff8140c047981 */ /* 0x000ee2000c1e1b00 */
[----:B------:R-:W-:Y:S01]  /*05e0*/  UIMAD.WIDE.U32 UR30, UR19, 0x8, UR6 ;  /* 0x00000008131e78a5 */ /* 0x000fe2000f8e0006 */
[----:B------:R-:W-:Y:S01]  /*05f0*/  IMAD.U32 R16, RZ, RZ, UR12 ;  /* 0x0000000cff107e24 */ /* 0x000fe2000f8e00ff */
[----:B------:R-:W-:-:S04]  /*0600*/  MOV R17, UR13 ;  /* 0x0000000d00117c02 */ /* 0x000fc80008000f00 */
[----:B--2---:R-:W-:Y:S01]  /*0610*/  MOV R14, UR30 ;  /* 0x0000001e000e7c02 */ /* 0x004fe20008000f00 */
[----:B------:R-:W-:Y:S01]  /*0620*/  IMAD.U32 R15, RZ, RZ, UR31 ;  /* 0x0000001fff0f7e24 */ /* 0x000fe2000f8e00ff */
[----:B---3--:R-:W-:-:S07]  /*0630*/  DADD R4, R4, R2 ;  /* 0x0000000004047229 */ /* 0x008fce0000000002 */
[----:B------:R1:W-:Y:S04]  /*0640*/  STG.E.64 desc[UR20][R14.64], R4 ;  /* 0x000000040e007986 */ /* 0x0003e8000c101b14 */
[----:B------:R-:W2:Y:S01]  /*0650*/  LDG.E.64 R6, desc[UR20][R16.64] ;  /* 0x0000001410067981 */ /* 0x000ea2000c1e1b00 */
[----:B------:R-:W-:Y:S01]  /*0660*/  IMAD.U32 R18, RZ, RZ, UR12 ;  /* 0x0000000cff127e24 */ /* 0x000fe2000f8e00ff */
[----:B------:R-:W-:Y:S01]  /*0670*/  MOV R20, UR26 ;  /* 0x0000001a00147c02 */ /* 0x000fe20008000f00 */
[----:B------:R-:W-:Y:S02]  /*0680*/  IMAD.U32 R19, RZ, RZ, UR13 ;  /* 0x0000000dff137e24 */ /* 0x000fe4000f8e00ff */
[----:B------:R-:W-:Y:S01]  /*0690*/  IMAD.U32 R21, RZ, RZ, UR27 ;  /* 0x0000001bff157e24 */ /* 0x000fe2000f8e00ff */
[----:B--2---:R-:W-:-:S07]  /*06a0*/  DADD R6, R6, R2 ;  /* 0x0000000006067229 */ /* 0x004fce0000000002 */
[----:B------:R2:W-:Y:S04]  /*06b0*/  STG.E.64 desc[UR20][R18.64+0x8], R6 ;  /* 0x0000080612007986 */ /* 0x0005e8000c101b14 */
[----:B0-----:R-:W3:Y:S01]  /*06c0*/  LDG.E.64 R8, desc[UR20][R20.64] ;  /* 0x0000001414087981 */ /* 0x001ee2000c1e1b00 */
[----:B------:R-:W-:Y:S01]  /*06d0*/  IMAD.U32 R10, RZ, RZ, UR26 ;  /* 0x0000001aff0a7e24 */ /* 0x000fe2000f8e00ff */
[----:B------:R-:W-:Y:S01]  /*06e0*/  MOV R11, UR27 ;  /* 0x0000001b000b7c02 */ /* 0x000fe20008000f00 */
[----:B------:R-:W-:Y:S02]  /*06f0*/  IMAD.U32 R12, RZ, RZ, UR28 ;  /* 0x0000001cff0c7e24 */ /* 0x000fe4000f8e00ff */
[----:B------:R-:W-:Y:S01]  /*0700*/  IMAD.U32 R13, RZ, RZ, UR29 ;  /* 0x0000001dff0d7e24 */ /* 0x000fe2000f8e00ff */
[----:B---3--:R-:W-:-:S07]  /*0710*/  DADD R8, R8, R2 ;  /* 0x0000000008087229 */ /* 0x008fce0000000002 */
[----:B------:R0:W-:Y:S04]  /*0720*/  STG.E.64 desc[UR20][R10.64+0x8], R8 ;  /* 0x000008080a007986 */ /* 0x0001e8000c101b14 */
[----:B-1----:R-:W3:Y:S01]  /*0730*/  LDG.E.64 R4, desc[UR20][R12.64] ;  /* 0x000000140c047981 */ /* 0x002ee2000c1e1b00 */
[----:B------:R-:W-:Y:S01]  /*0740*/  UIADD3 UR14, UPT, UPT, UR19, 0x1, URZ ;  /* 0x00000001130e7890 */ /* 0x000fe2000fffe0ff */
[----:B------:R-:W-:Y:S01]  /*0750*/  IMAD.U32 R16, RZ, RZ, UR30 ;  /* 0x0000001eff107e24 */ /* 0x000fe2000f8e00ff */
[----:B------:R-:W-:Y:S02]  /*0760*/  MOV R17, UR31 ;  /* 0x0000001f00117c02 */ /* 0x000fe40008000f00 */
[----:B------:R-:W-:-:S06]  /*0770*/  UIMAD.WIDE.U32 UR14, UR14, 0x8, UR6 ;  /* 0x000000080e0e78a5 */ /* 0x000fcc000f8e0006 */
[----:B------:R-:W-:Y:S01]  /*0780*/  MOV R14, UR14 ;  /* 0x0000000e000e7c02 */ /* 0x000fe20008000f00 */
[----:B------:R-:W-:Y:S01]  /*0790*/  IMAD.U32 R15, RZ, RZ, UR15 ;  /* 0x0000000fff0f7e24 */ /* 0x000fe2000f8e00ff */
[----:B---3--:R-:W-:-:S07]  /*07a0*/  DADD R4, R4, R2 ;  /* 0x0000000004047229 */ /* 0x008fce0000000002 */
[----:B------:R1:W-:Y:S04]  /*07b0*/  STG.E.64 desc[UR20][R14.64], R4 ;  /* 0x000000040e007986 */ /* 0x0003e8000c101b14 */
[----:B--2---:R-:W2:Y:S01]  /*07c0*/  LDG.E.64 R6, desc[UR20][R16.64] ;  /* 0x0000001410067981 */ /* 0x004ea2000c1e1b00 */
[----:B------:R-:W-:Y:S01]  /*07d0*/  UIMAD.WIDE.U32 UR28, UR18, 0x8, UR6 ;  /* 0x00000008121c78a5 */ /* 0x000fe2000f8e0006 */
[----:B------:R-:W-:Y:S01]  /*07e0*/  MOV R12, UR12 ;  /* 0x0000000c000c7c02 */ /* 0x000fe20008000f00 */
[----:B------:R-:W-:-:S04]  /*07f0*/  IMAD.U32 R13, RZ, RZ, UR13 ;  /* 0x0000000dff0d7e24 */ /* 0x000fc8000f8e00ff */
[----:B0-----:R-:W-:Y:S02]  /*0800*/  IMAD.U32 R10, RZ, RZ, UR28 ;  /* 0x0000001cff0a7e24 */ /* 0x001fe4000f8e00ff */
[----:B------:R-:W-:Y:S01]  /*0810*/  IMAD.U32 R11, RZ, RZ, UR29 ;  /* 0x0000001dff0b7e24 */ /* 0x000fe2000f8e00ff */
[----:B--2---:R-:W-:-:S07]  /*0820*/  DADD R6, R6, R2 ;  /* 0x0000000006067229 */ /* 0x004fce0000000002 */
[----:B------:R0:W-:Y:S04]  /*0830*/  STG.E.64 desc[UR20][R10.64], R6 ;  /* 0x000000060a007986 */ /* 0x0001e8000c101b14 */
[----:B------:R-:W2:Y:S02]  /*0840*/  LDG.E.64 R8, desc[UR20][R12.64+0x8] ;  /* 0x000008140c087981 */ /* 0x000ea4000c1e1b00 */
[----:B--2---:R-:W-:-:S07]  /*0850*/  DADD R8, R8, R2 ;  /* 0x0000000008087229 */ /* 0x004fce0000000002 */
[----:B------:R2:W-:Y:S04]  /*0860*/  STG.E.64 desc[UR20][R18.64+0x10], R8 ;  /* 0x0000100812007986 */ /* 0x0005e8000c101b14 */
[----:B-1----:R-:W3:Y:S01]  /*0870*/  LDG.E.64 R4, desc[UR20][R20.64+0x8] ;  /* 0x0000081414047981 */ /* 0x002ee2000c1e1b00 */
[----:B------:R-:W-:Y:S01]  /*0880*/  IMAD.U32 R14, RZ, RZ, UR26 ;  /* 0x0000001aff0e7e24 */ /* 0x000fe2000f8e00ff */
[----:B------:R-:W-:Y:S01]  /*0890*/  MOV R15, UR27 ;  /* 0x0000001b000f7c02 */ /* 0x000fe20008000f00 */
[----:B------:R-:W-:Y:S02]  /*08a0*/  IMAD.U32 R16, RZ, RZ, UR14 ;  /* 0x0000000eff107e24 */ /* 0x000fe4000f8e00ff */
[----:B------:R-:W-:Y:S01]  /*08b0*/  IMAD.U32 R17, RZ, RZ, UR15 ;  /* 0x0000000fff117e24 */ /* 0x000fe2000f8e00ff */
[----:B---3--:R-:W-:-:S07]  /*08c0*/  DADD R4, R4, R2 ;  /* 0x0000000004047229 */ /* 0x008fce0000000002 */
[----:B------:R1:W-:Y:S04]  /*08d0*/  STG.E.64 desc[UR20][R14.64+0x10], R4 ;  /* 0x000010040e007986 */ /* 0x0003e8000c101b14 */
[----:B0-----:R-:W3:Y:S01]  /*08e0*/  LDG.E.64 R6, desc[UR20][R16.64] ;  /* 0x0000001410067981 */ /* 0x001ee2000c1e1b00 */
        /* <DEDUP_REMOVED lines=12> */
[----:B-1----:R-:W-:Y:S02]  /*09b0*/  IMAD.U32 R14, RZ, RZ, UR28 ;  /* 0x0000001cff0e7e24 */ /* 0x002fe4000f8e00ff */
[----:B------:R-:W-:Y:S01]  /*09c0*/  IMAD.U32 R15, RZ, RZ, UR29 ;  /* 0x0000001dff0f7e24 */ /* 0x000fe2000f8e00ff */
[----:B--2---:R-:W-:-:S07]  /*09d0*/  DADD R8, R8, R2 ;  /* 0x0000000008087229 */ /* 0x004fce0000000002 */
[----:B------:R1:W-:Y:S04]  /*09e0*/  STG.E.64 desc[UR20][R14.64], R8 ;  /* 0x000000080e007986 */ /* 0x0003e8000c101b14 */
[----:B------:R-:W2:Y:S02]  /*09f0*/  LDG.E.64 R4, desc[UR20][R16.64+0x10] ;  /* 0x0000101410047981 */ /* 0x000ea4000c1e1b00 */
        /* <DEDUP_REMOVED lines=19> */
[----:B------:R-:W-:Y:S02]  /*0b30*/  UIADD3 UR12, UPT, UPT, UR23, -0x1, URZ ;  /* 0xffffffff170c7890 */ /* 0x000fe4000fffe0ff */
[----:B------:R-:W-:Y:S02]  /*0b40*/  UIADD3 UR17, UPT, UPT, UR17, 0x4, URZ ;  /* 0x0000000411117890 */ /* 0x000fe4000fffe0ff */
[----:B------:R-:W-:Y:S02]  /*0b50*/  UIMAD.WIDE.U32 UR12, UR12, 0x8, UR6 ;  /* 0x000000080c0c78a5 */ /* 0x000fe4000f8e0006 */
[----:B------:R-:W-:-:S02]  /*0b60*/  UISETP.NE.AND UP0, UPT, UR17, URZ, UPT ;  /* 0x000000ff1100728c */ /* 0x000fc4000bf05270 */
[----:B------:R-:W-:Y:S02]  /*0b70*/  UIADD3 UR4, UPT, UPT, UR4, 0x4, URZ ;  /* 0x0000000404047890 */ /* 0x000fe4000fffe0ff */
[----:B0-----:R-:W-:Y:S01]  /*0b80*/  IMAD.U32 R6, RZ, RZ, UR12 ;  /* 0x0000000cff067e24 */ /* 0x001fe2000f8e00ff */
[----:B------:R-:W-:Y:S01]  /*0b90*/  ULEA UR19, UR10, UR19, 0x2 ;  /* 0x000000130a137291 */ /* 0x000fe2000f8e10ff */
[----:B------:R-:W-:Y:S01]  /*0ba0*/  IMAD.U32 R7, RZ, RZ, UR13 ;  /* 0x0000000dff077e24 */ /* 0x000fe2000f8e00ff */
[----:B------:R-:W-:Y:S02]  /*0bb0*/  ULEA UR18, UR10, UR18, 0x2 ;  /* 0x000000120a127291 */ /* 0x000fe4000f8e10ff */
[----:B------:R-:W-:Y:S02]  /*0bc0*/  ULEA UR22, UR10, UR22, 0x2 ;  /* 0x000000160a167291 */ /* 0x000fe4000f8e10ff */
[----:B------:R-:W-:Y:S02]  /*0bd0*/  ULEA UR25, UR10, UR25, 0x2 ;  /* 0x000000190a197291 */ /* 0x000fe4000f8e10ff */
[----:B------:R-:W-:-:S02]  /*0be0*/  ULEA UR23, UR10, UR23, 0x2 ;  /* 0x000000170a177291 */ /* 0x000fc4000f8e10ff */
[----:B------:R-:W-:Y:S01]  /*0bf0*/  ULEA UR24, UR10, UR24, 0x2 ;  /* 0x000000180a187291 */ /* 0x000fe2000f8e10ff */
[----:B--2---:R-:W-:-:S07]  /*0c00*/  DADD R4, R4, R2 ;  /* 0x0000000004047229 */ /* 0x004fce0000000002 */
[----:B------:R3:W-:Y:S01]  /*0c10*/  STG.E.64 desc[UR20][R6.64], R4 ;  /* 0x0000000406007986 */ /* 0x0007e2000c101b14 */
[----:B------:R-:W-:Y:S05]  /*0c20*/  BRA.U UP0, `(.L_x_189) ;  /* 0xfffffff500f07547 */ /* 0x000fea000b83ffff */
[----:B------:R-:W-:-:S12]  /*0c30*/  UIADD3 UR4, UPT, UPT, UR4, 0x1, URZ ;  /* 0x0000000104047890 */ /* 0x000fd8000fffe0ff */
.L_x_188:
[----:B------:R-:W-:-:S06]  /*0c40*/  ULOP3.LUT UP0, UR16, UR16, 0x3, URZ, 0xc0, !UPT ;  /* 0x0000000310107892 */ /* 0x000fcc000f80c0ff */
[----:B------:R-:W-:-:S13]  /*0c50*/  PLOP3.LUT P0, PT, PT, PT, UP0, 0x80, 0x8 ;  /* 0x000000000008781c */ /* 0x000fda0003f0f008 */
[----:B------:R-:W-:Y:S05]  /*0c60*/  @!P0 EXIT ;  /* 0x000000000000894d */ /* 0x000fea0003800000 */
[----:B------:R-:W-:-:S09]  /*0c70*/  UISETP.NE.AND UP0, UPT, UR16, 0x1, UPT ;  /* 0x000000011000788c */ /* 0x000fd2000bf05270 */
[----:B------:R-:W-:Y:S05]  /*0c80*/  BRA.U !UP0, `(.L_x_190) ;  /* 0x0000000508147547 */ /* 0x000fea000b800000 */
[----:B------:R-:W-:-:S06]  /*0c90*/  UIMAD.WIDE UR16, UR4, 0x8, UR6 ;  /* 0x00000008041078a5 */ /* 0x000fcc000f8e0206 */
[----:B0--3--:R-:W-:Y:S01]  /*0ca0*/  MOV R8, UR16 ;  /* 0x0000001000087c02 */ /* 0x009fe20008000f00 */
[----:B------:R-:W-:-:S05]  /*0cb0*/  IMAD.U32 R9, RZ, RZ, UR17 ;  /* 0x00000011ff097e24 */ /* 0x000fca000f8e00ff */
[----:B------:R-:W2:Y:S01]  /*0cc0*/  LDG.E.64 R4, desc[UR20][R8.64+-0x8] ;  /* 0xfffff81408047981 */ /* 0x000ea2000c1e1b00 */
[----:B------:R-:W-:Y:S02]  /*0cd0*/  UIMAD.WIDE.U32 UR18, UR4, 0x8, UR6 ;  /* 0x00000008041278a5 */ /* 0x000fe4000f8e0006 */
[----:B------:R-:W-:-:S04]  /*0ce0*/  UIMAD.WIDE UR22, UR11, 0x8, UR16 ;  /* 0x000000080b1678a5 */ /* 0x000fc8000f8e0210 */
[----:B------:R-:W-:Y:S01]  /*0cf0*/  IMAD.U32 R10, RZ, RZ, UR18 ;  /* 0x00000012ff0a7e24 */ /* 0x000fe2000f8e00ff */
[----:B------:R-:W-:Y:S01]  /*0d00*/  MOV R11, UR19 ;  /* 0x00000013000b7c02 */ /* 0x000fe20008000f00 */
[----:B------:R-:W-:Y:S02]  /*0d10*/  IMAD.U32 R12, RZ, RZ, UR22 ;  /* 0x00000016ff0c7e24 */ /* 0x000fe4000f8e00ff */
[----:B------:R-:W-:Y:S01]  /*0d20*/  IMAD.U32 R13, RZ, RZ, UR23 ;  /* 0x00000017ff0d7e24 */ /* 0x000fe2000f8e00ff */
[----:B--2---:R-:W-:-:S07]  /*0d30*/  DADD R4, R4, R2 ;  /* 0x0000000004047229 */ /* 0x004fce0000000002 */
[----:B------:R0:W-:Y:S04]  /*0d40*/  STG.E.64 desc[UR20][R10.64], R4 ;  /* 0x000000040a007986 */ /* 0x0001e8000c101b14 */
[----:B------:R-:W2:Y:S01]  /*0d50*/  LDG.E.64 R6, desc[UR20][R12.64+-0x8] ;  /* 0xfffff8140c067981 */ /* 0x000ea2000c1e1b00 */
[----:B------:R-:W-:Y:S01]  /*0d60*/  UIADD3 UR12, UPT, UPT, UR4, -0x1, URZ ;  /* 0xffffffff040c7890 */ /* 0x000fe2000fffe0ff */
[----:B------:R-:W-:Y:S01]  /*0d70*/  MOV R14, UR22 ;  /* 0x00000016000e7c02 */ /* 0x000fe20008000f00 */
[----:B------:R-:W-:Y:S02]  /*0d80*/  IMAD.U32 R15, RZ, RZ, UR23 ;  /* 0x00000017ff0f7e24 */ /* 0x000fe4000f8e00ff */
[----:B------:R-:W-:-:S04]  /*0d90*/  UIMAD UR12, UR12, UR10, URZ ;  /* 0x0000000a0c0c72a4 */ /* 0x000fc8000f8e02ff */
[----:B------:R-:W-:-:S06]  /*0da0*/  UIMAD.WIDE UR12, UR12, 0x8, UR6 ;  /* 0x000000080c0c78a5 */ /* 0x000fcc000f8e0206 */
[----:B------:R-:W-:Y:S01]  /*0db0*/  IMAD.U32 R16, RZ, RZ, UR12 ;  /* 0x0000000cff107e24 */ /* 0x000fe2000f8e00ff */
[----:B------:R-:W-:Y:S01]  /*0dc0*/  MOV R17, UR13 ;  /* 0x0000000d00117c02 */ /* 0x000fe20008000f00 */
[----:B--2---:R-:W-:-:S07]  /*0dd0*/  DADD R6, R6, R2 ;  /* 0x0000000006067229 */ /* 0x004fce0000000002 */
[----:B------:R1:W-:Y:S04]  /*0de0*/  STG.E.64 desc[UR20][R14.64], R6 ;  /* 0x000000060e007986 */ /* 0x0003e8000c101b14 */
[----:B------:R-:W2:Y:S01]  /*0df0*/  LDG.E.64 R8, desc[UR20][R16.64] ;  /* 0x0000001410087981 */ /* 0x000ea2000c1e1b00 */
[----:B------:R-:W-:Y:S02]  /*0e00*/  UIMAD UR14, UR4, UR10, URZ ;  /* 0x0000000a040e72a4 */ /* 0x000fe4000f8e02ff */
[----:B------:R-:W-:Y:S02]  /*0e10*/  UIMAD.WIDE.U32 UR12, UR10, 0x8, UR12 ;  /* 0x000000080a0c78a5 */ /* 0x000fe4000f8e000c */
[----:B------:R-:W-:-:S04]  /*0e20*/  UIMAD.WIDE.U32 UR24, UR14, 0x8, UR6 ;  /* 0x000000080e1878a5 */ /* 0x000fc8000f8e0006 */
[----:B------:R-:W-:Y:S01]  /*0e30*/  MOV R12, UR12 ;  /* 0x0000000c000c7c02 */ /* 0x000fe20008000f00 */
[----:B------:R-:W-:Y:S02]  /*0e40*/  IMAD.U32 R13, RZ, RZ, UR13 ;  /* 0x0000000dff0d7e24 */ /* 0x000fe4000f8e00ff */
[----:B0-----:R-:W-:Y:S02]  /*0e50*/  IMAD.U32 R10, RZ, RZ, UR24 ;  /* 0x00000018ff0a7e24 */ /* 0x001fe4000f8e00ff */
[----:B------:R-:W-:Y:S01]  /*0e60*/  IMAD.U32 R11, RZ, RZ, UR25 ;  /* 0x00000019ff0b7e24 */ /* 0x000fe2000f8e00ff */
[----:B--2---:R-:W-:-:S07]  /*0e70*/  DADD R8, R8, R2 ;  /* 0x0000000008087229 */ /* 0x004fce0000000002 */
[----:B------:R0:W-:Y:S04]  /*0e80*/  STG.E.64 desc[UR20][R10.64], R8 ;  /* 0x000000080a007986 */ /* 0x0001e8000c101b14 */
[----:B------:R-:W2:Y:S01]  /*0e90*/  LDG.E.64 R4, desc[UR20][R12.64+-0x8] ;  /* 0xfffff8140c047981 */ /* 0x000ea2000c1e1b00 */
[----:B------:R-:W-:Y:S01]  /*0ea0*/  UIMAD.WIDE UR8, UR14, 0x8, UR8 ;  /* 0x000000080e0878a5 */ /* 0x000fe2000f8e0208 */
[----:B------:R-:W-:Y:S02]  /*0eb0*/  IMAD.U32 R16, RZ, RZ, UR16 ;  /* 0x00000010ff107e24 */ /* 0x000fe4000f8e00ff */
[----:B------:R-:W-:-:S03]  /*0ec0*/  IMAD.U32 R17, RZ, RZ, UR17 ;  /* 0x00000011ff117e24 */ /* 0x000fc6000f8e00ff */
[----:B-1----:R-:W-:Y:S01]  /*0ed0*/  IMAD.U32 R14, RZ, RZ, UR8 ;  /* 0x00000008ff0e7e24 */ /* 0x002fe2000f8e00ff */
[----:B------:R-:W-:Y:S01]  /*0ee0*/  MOV R15, UR9 ;  /* 0x00000009000f7c02 */ /* 0x000fe20008000f00 */
[----:B--2---:R-:W-:-:S07]  /*0ef0*/  DADD R4, R4, R2 ;  /* 0x0000000004047229 */ /* 0x004fce0000000002 */
[----:B------:R1:W-:Y:S04]  /*0f00*/  STG.E.64 desc[UR20][R14.64+-0x8], R4 ;  /* 0xfffff8040e007986 */ /* 0x0003e8000c101b14 */
[----:B------:R-:W2:Y:S01]  /*0f10*/  LDG.E.64 R6, desc[UR20][R16.64] ;  /* 0x0000001410067981 */ /* 0x000ea2000c1e1b00 */
[----:B------:R-:W-:Y:S01]  /*0f20*/  MOV R18, UR18 ;  /* 0x0000001200127c02 */ /* 0x000fe20008000f00 */
[----:B------:R-:W-:Y:S01]  /*0f30*/  IMAD.U32 R19, RZ, RZ, UR19 ;  /* 0x00000013ff137e24 */ /* 0x000fe2000f8e00ff */
[----:B------:R-:W-:Y:S01]  /*0f40*/  MOV R21, UR23 ;  /* 0x0000001700157c02 */ /* 0x000fe20008000f00 */
        /* <DEDUP_REMOVED lines=11> */
[----:B------:R-:W-:-:S04]  /*1000*/  UIADD3 UR14, UPT, UPT, UR14, UR10, URZ ;  /* 0x0000000a0e0e7290 */ /* 0x000fc8000fffe0ff */
[----:B------:R-:W-:-:S06]  /*1010*/  UIMAD.WIDE.U32 UR12, UR14, 0x8, UR6 ;  /* 0x000000080e0c78a5 */ /* 0x000fcc000f8e0006 */
[----:B------:R-:W-:Y:S01]  /*1020*/  IMAD.U32 R10, RZ, RZ, UR12 ;  /* 0x0000000cff0a7e24 */ /* 0x000fe2000f8e00ff */
[----:B------:R-:W-:Y:S01]  /*1030*/  MOV R11, UR13 ;  /* 0x0000000d000b7c02 */ /* 0x000fe20008000f00 */
[----:B---3--:R-:W-:-:S07]  /*1040*/  DADD R4, R4, R2 ;  /* 0x0000000004047229 */ /* 0x008fce0000000002 */
[----:B------:R1:W-:Y:S04]  /*1050*/  STG.E.64 desc[UR20][R10.64], R4 ;  /* 0x000000040a007986 */ /* 0x0003e8000c101b14 */
[----:B--2---:R-:W2:Y:S01]  /*1060*/  LDG.E.64 R6, desc[UR20][R14.64+-0x8] ;  /* 0xfffff8140e067981 */ /* 0x004ea2000c1e1b00 */
[----:B------:R-:W-:Y:S02]  /*1070*/  UIADD3 UR8, UPT, UPT, UR5, UR14, URZ ;  /* 0x0000000e05087290 */ /* 0x000fe4000fffe0ff */
[----:B------:R-:W-:Y:S02]  /*1080*/  UIADD3 UR4, UPT, UPT, UR4, 0x2, URZ ;  /* 0x0000000204047890 */ /* 0x000fe4000fffe0ff */
[----:B------:R-:W-:-:S06]  /*1090*/  UIMAD.WIDE.U32 UR8, UR8, 0x8, UR6 ;  /* 0x00000008080878a5 */ /* 0x000fcc000f8e0006 */
[----:B0-----:R-:W-:Y:S01]  /*10a0*/  IMAD.U32 R8, RZ, RZ, UR8 ;  /* 0x00000008ff087e24 */ /* 0x001fe2000f8e00ff */
[----:B------:R-:W-:Y:S01]  /*10b0*/  MOV R9, UR9 ;  /* 0x0000000900097c02 */ /* 0x000fe20008000f00 */
[----:B--2---:R-:W-:-:S07]  /*10c0*/  DADD R6, R6, R2 ;  /* 0x0000000006067229 */ /* 0x004fce0000000002 */
[----:B------:R1:W-:Y:S04]  /*10d0*/  STG.E.64 desc[UR20][R8.64], R6 ;  /* 0x0000000608007986 */ /* 0x0003e8000c101b14 */
.L_x_190:
[----:B------:R-:W-:-:S04]  /*10e0*/  ULOP3.LUT UR8, UR10, 0x1, URZ, 0xc0, !UPT ;  /* 0x000000010a087892 */ /* 0x000fc8000f8ec0ff */
[----:B------:R-:W-:-:S06]  /*10f0*/  UISETP.NE.U32.AND UP0, UPT, UR8, 0x1, UPT ;  /* 0x000000010800788c */ /* 0x000fcc000bf05070 */
[----:B------:R-:W-:-:S13]  /*1100*/  PLOP3.LUT P0, PT, PT, PT, UP0, 0x80, 0x8 ;  /* 0x000000000008781c */ /* 0x000fda0003f0f008 */
[----:B------:R-:W-:Y:S05]  /*1110*/  @P0 EXIT ;  /* 0x000000000000094d */ /* 0x000fea0003800000 */
[----:B------:R-:W-:-:S06]  /*1120*/  UIMAD.WIDE UR8, UR4, 0x8, UR6 ;  /* 0x00000008040878a5 */ /* 0x000fcc000f8e0206 */
[----:B01-3--:R-:W-:Y:S01]  /*1130*/  IMAD.U32 R8, RZ, RZ, UR8 ;  /* 0x00000008ff087e24 */ /* 0x00bfe2000f8e00ff */
[----:B------:R-:W-:-:S05]  /*1140*/  MOV R9, UR9 ;  /* 0x0000000900097c02 */ /* 0x000fca0008000f00 */
[----:B------:R-:W2:Y:S01]  /*1150*/  LDG.E.64 R4, desc[UR20][R8.64+-0x8] ;  /* 0xfffff81408047981 */ /* 0x000ea2000c1e1b00 */
[----:B------:R-:W-:Y:S02]  /*1160*/  UIMAD.WIDE.U32 UR12, UR4, 0x8, UR6 ;  /* 0x00000008040c78a5 */ /* 0x000fe4000f8e0006 */
[----:B------:R-:W-:-:S04]  /*1170*/  UIMAD.WIDE.U32 UR8, UR11, 0x8, UR8 ;  /* 0x000000080b0878a5 */ /* 0x000fc8000f8e0008 */
[----:B------:R-:W-:Y:S01]  /*1180*/  IMAD.U32 R10, RZ, RZ, UR12 ;  /* 0x0000000cff0a7e24 */ /* 0x000fe2000f8e00ff */
[----:B------:R-:W-:Y:S01]  /*1190*/  MOV R11, UR13 ;  /* 0x0000000d000b7c02 */ /* 0x000fe20008000f00 */
[----:B------:R-:W-:Y:S01]  /*11a0*/  IMAD.U32 R12, RZ, RZ, UR8 ;  /* 0x00000008ff0c7e24 */ /* 0x000fe2000f8e00ff */
[----:B------:R-:W-:Y:S01]  /*11b0*/  MOV R13, UR9 ;  /* 0x00000009000d7c02 */ /* 0x000fe20008000f00 */
[----:B--2---:R-:W-:-:S07]  /*11c0*/  DADD R4, R4, R2 ;  /* 0x0000000004047229 */ /* 0x004fce0000000002 */
[----:B------:R0:W-:Y:S04]  /*11d0*/  STG.E.64 desc[UR20][R10.64], R4 ;  /* 0x000000040a007986 */ /* 0x0001e8000c101b14 */
[----:B------:R-:W2:Y:S01]  /*11e0*/  LDG.E.64 R6, desc[UR20][R12.64+-0x8] ;  /* 0xfffff8140c067981 */ /* 0x000ea2000c1e1b00 */
[----:B------:R-:W-:Y:S01]  /*11f0*/  UIADD3 UR11, UPT, UPT, UR4, -0x1, URZ ;  /* 0xffffffff040b7890 */ /* 0x000fe2000fffe0ff */
[----:B------:R-:W-:Y:S01]  /*1200*/  IMAD.U32 R14, RZ, RZ, UR8 ;  /* 0x00000008ff0e7e24 */ /* 0x000fe2000f8e00ff */
[----:B------:R-:W-:Y:S02]  /*1210*/  MOV R15, UR9 ;  /* 0x00000009000f7c02 */ /* 0x000fe40008000f00 */
[----:B------:R-:W-:-:S04]  /*1220*/  UIMAD UR11, UR11, UR10, URZ ;  /* 0x0000000a0b0b72a4 */ /* 0x000fc8000f8e02ff */
[----:B------:R-:W-:-:S06]  /*1230*/  UIMAD.WIDE UR12, UR11, 0x8, UR6 ;  /* 0x000000080b0c78a5 */ /* 0x000fcc000f8e0206 */
[----:B------:R-:W-:Y:S01]  /*1240*/  IMAD.U32 R16, RZ, RZ, UR12 ;  /* 0x0000000cff107e24 */ /* 0x000fe2000f8e00ff */
[----:B------:R-:W-:Y:S01]  /*1250*/  MOV R17, UR13 ;  /* 0x0000000d00117c02 */ /* 0x000fe20008000f00 */
[----:B--2---:R-:W-:-:S07]  /*1260*/  DADD R6, R6, R2 ;  /* 0x0000000006067229 */ /* 0x004fce0000000002 */
[----:B------:R-:W-:Y:S04]  /*1270*/  STG.E.64 desc[UR20][R14.64], R6 ;  /* 0x000000060e007986 */ /* 0x000fe8000c101b14 */
[----:B------:R-:W2:Y:S01]  /*1280*/  LDG.E.64 R8, desc[UR20][R16.64] ;  /* 0x0000001410087981 */ /* 0x000ea2000c1e1b00 */
[----:B------:R-:W-:Y:S02]  /*1290*/  UIMAD UR4, UR4, UR10, URZ ;  /* 0x0000000a040472a4 */ /* 0x000fe4000f8e02ff */
[----:B------:R-:W-:Y:S02]  /*12a0*/  UIMAD.WIDE.U32 UR10, UR10, 0x8, UR12 ;  /* 0x000000080a0a78a5 */ /* 0x000fe4000f8e000c */
[----:B------:R-:W-:-:S04]  /*12b0*/  UIMAD.WIDE.U32 UR8, UR4, 0x8, UR6 ;  /* 0x00000008040878a5 */ /* 0x000fc8000f8e0006 */
[----:B------:R-:W-:Y:S01]  /*12c0*/  IMAD.U32 R12, RZ, RZ, UR10 ;  /* 0x0000000aff0c7e24 */ /* 0x000fe2000f8e00ff */
[----:B------:R-:W-:Y:S01]  /*12d0*/  MOV R13, UR11 ;  /* 0x0000000b000d7c02 */ /* 0x000fe20008000f00 */
[----:B0-----:R-:W-:Y:S01]  /*12e0*/  IMAD.U32 R10, RZ, RZ, UR8 ;  /* 0x00000008ff0a7e24 */ /* 0x001fe2000f8e00ff */
[----:B------:R-:W-:Y:S01]  /*12f0*/  MOV R11, UR9 ;  /* 0x00000009000b7c02 */ /* 0x000fe20008000f00 */
[----:B--2---:R-:W-:-:S07]  /*1300*/  DADD R8, R8, R2 ;  /* 0x0000000008087229 */ /* 0x004fce0000000002 */
[----:B------:R-:W-:Y:S04]  /*1310*/  STG.E.64 desc[UR20][R10.64], R8 ;  /* 0x000000080a007986 */ /* 0x000fe8000c101b14 */
[----:B------:R-:W2:Y:S01]  /*1320*/  LDG.E.64 R4, desc[UR20][R12.64+-0x8] ;  /* 0xfffff8140c047981 */ /* 0x000ea2000c1e1b00 */
[----:B------:R-:W-:-:S04]  /*1330*/  UIADD3 UR4, UPT, UPT, UR5, UR4, URZ ;  /* 0x0000000405047290 */ /* 0x000fc8000fffe0ff */
[----:B------:R-:W-:Y:S01]  /*1340*/  UIMAD.WIDE.U32 UR6, UR4, 0x8, UR6 ;  /* 0x00000008040678a5 */ /* 0x000fe2000f8e0006 */
[----:B--2---:R-:W-:-:S05]  /*1350*/  DADD R4, R4, R2 ;  /* 0x0000000004047229 */ /* 0x004fca0000000002 */
[----:B------:R-:W-:Y:S01]  /*1360*/  IMAD.U32 R2, RZ, RZ, UR6 ;  /* 0x00000006ff027e24 */ /* 0x000fe2000f8e00ff */
[----:B------:R-:W-:-:S05]  /*1370*/  MOV R3, UR7 ;  /* 0x0000000700037c02 */ /* 0x000fca0008000f00 */
[----:B------:R-:W-:Y:S01]  /*1380*/  STG.E.64 desc[UR20][R2.64], R4 ;  /* 0x0000000402007986 */ /* 0x000fe2000c101b14 */
[----:B------:R-:W-:Y:S05]  /*1390*/  EXIT ;  /* 0x000000000000794d */ /* 0x000fea0003800000 */
        .weak           $__internal_0_$__cuda_sm20_div_rn_f64_full
        .type           $__internal_0_$__cuda_sm20_div_rn_f64_full,@function
        .size           $__internal_0_$__cuda_sm20_div_rn_f64_full,(.L_x_195 - $__internal_0_$__cuda_sm20_div_rn_f64_full)
$__internal_0_$__cuda_sm20_div_rn_f64_full:
[C---:B------:R-:W-:Y:S01]  /*13a0*/  FSETP.GEU.AND P0, PT, |R5|.reuse, 1.469367938527859385e-39, PT ;  /* 0x001000000500780b */ /* 0x040fe20003f0e200 */
[----:B------:R-:W-:Y:S01]  /*13b0*/  IMAD.MOV.U32 R10, RZ, RZ, 0x1ca00000 ;  /* 0x1ca00000ff0a7424 */ /* 0x000fe200078e00ff */
[C---:B------:R-:W-:Y:S01]  /*13c0*/  LOP3.LUT R2, R5.reuse, 0x800fffff, RZ, 0xc0, !PT ;  /* 0x800fffff05027812 */ /* 0x040fe200078ec0ff */
[----:B------:R-:W-:Y:S01]  /*13d0*/  IMAD.MOV.U32 R17, RZ, RZ, 0x40200000 ;  /* 0x40200000ff117424 */ /* 0x000fe200078e00ff */
[----:B------:R-:W-:Y:S02]  /*13e0*/  MOV R6, 0x1 ;  /* 0x0000000100067802 */ /* 0x000fe40000000f00 */
[----:B------:R-:W-:Y:S01]  /*13f0*/  LOP3.LUT R3, R2, 0x3ff00000, RZ, 0xfc, !PT ;  /* 0x3ff0000002037812 */ /* 0x000fe200078efcff */
[----:B------:R-:W-:Y:S01]  /*1400*/  IMAD.MOV.U32 R2, RZ, RZ, R4 ;  /* 0x000000ffff027224 */ /* 0x000fe200078e0004 */
[----:B------:R-:W-:-:S04]  /*1410*/  LOP3.LUT R11, R5, 0x7ff00000, RZ, 0xc0, !PT ;  /* 0x7ff00000050b7812 */ /* 0x000fc800078ec0ff */
[----:B------:R-:W-:Y:S01]  /*1420*/  ISETP.LE.U32.AND P1, PT, R11, 0x40200000, PT ;  /* 0x402000000b00780c */ /* 0x000fe20003f23070 */
[----:B------:R-:W-:Y:S01]  /*1430*/  @!P0 DMUL R2, R4, 8.98846567431157953865e+307 ;  /* 0x7fe0000004028828 */ /* 0x000fe20000000000 */
[----:B------:R-:W-:Y:S01]  /*1440*/  MOV R16, R11 ;  /* 0x0000000b00107202 */ /* 0x000fe20000000f00 */
[----:B------:R-:W-:Y:S01]  /*1450*/  VIADD R11, R17, 0xffffffff ;  /* 0xffffffff110b7836 */ /* 0x000fe20000000000 */
[----:B------:R-:W-:-:S03]  /*1460*/  SEL R12, R10, 0x63400000, !P1 ;  /* 0x634000000a0c7807 */ /* 0x000fc60004800000 */
[----:B------:R-:W0:Y:S04]  /*1470*/  MUFU.RCP64H R7, R3 ;  /* 0x0000000300077308 */ /* 0x000e280000001800 */
[----:B------:R-:W-:Y:S02]  /*1480*/  @!P0 LOP3.LUT R16, R3, 0x7ff00000, RZ, 0xc0, !PT ;  /* 0x7ff0000003108812 */ /* 0x000fe400078ec0ff */
[----:B------:R-:W-:Y:S02]  /*1490*/  ISETP.GT.U32.AND P0, PT, R11, 0x7feffffe, PT ;  /* 0x7feffffe0b00780c */ /* 0x000fe40003f04070 */
[----:B------:R-:W-:-:S04]  /*14a0*/  IADD3 R11, PT, PT, R16, -0x1, RZ ;  /* 0xffffffff100b7810 */ /* 0x000fc80007ffe0ff */
[----:B------:R-:W-:Y:S01]  /*14b0*/  ISETP.GT.U32.OR P0, PT, R11, 0x7feffffe, P0 ;  /* 0x7feffffe0b00780c */ /* 0x000fe20000704470 */
[----:B0-----:R-:W-:-:S08]  /*14c0*/  DFMA R8, R6, -R2, 1 ;  /* 0x3ff000000608742b */ /* 0x001fd00000000802 */
[----:B------:R-:W-:-:S08]  /*14d0*/  DFMA R8, R8, R8, R8 ;  /* 0x000000080808722b */ /* 0x000fd00000000008 */
[----:B------:R-:W-:-:S08]  /*14e0*/  DFMA R8, R6, R8, R6 ;  /* 0x000000080608722b */ /* 0x000fd00000000006 */
[----:B------:R-:W-:-:S08]  /*14f0*/  DFMA R6, R8, -R2, 1 ;  /* 0x3ff000000806742b */ /* 0x000fd00000000802 */
[----:B------:R-:W-:Y:S01]  /*1500*/  DFMA R8, R8, R6, R8 ;  /* 0x000000060808722b */ /* 0x000fe20000000008 */
[----:B------:R-:W-:Y:S02]  /*1510*/  LOP3.LUT R7, R12, 0x40000, RZ, 0xfc, !PT ;  /* 0x000400000c077812 */ /* 0x000fe400078efcff */
[----:B------:R-:W-:-:S06]  /*1520*/  MOV R6, RZ ;  /* 0x000000ff00067202 */ /* 0x000fcc0000000f00 */
[----:B------:R-:W-:-:S08]  /*1530*/  DMUL R12, R8, R6 ;  /* 0x00000006080c7228 */ /* 0x000fd00000000000 */
[----:B------:R-:W-:-:S08]  /*1540*/  DFMA R14, R12, -R2, R6 ;  /* 0x800000020c0e722b */ /* 0x000fd00000000006 */
[----:B------:R-:W-:Y:S01]  /*1550*/  DFMA R8, R8, R14, R12 ;  /* 0x0000000e0808722b */ /* 0x000fe2000000000c */
[----:B------:R-:W-:Y:S10]  /*1560*/  @P0 BRA `(.L_x_191) ;  /* 0x0000000000740947 */ /* 0x000ff40003800000 */
[----:B------:R-:W-:Y:S01]  /*1570*/  LOP3.LUT R13, R5, 0x7ff00000, RZ, 0xc0, !PT ;  /* 0x7ff00000050d7812 */ /* 0x000fe200078ec0ff */
[----:B------:R-:W-:-:S03]  /*1580*/  IMAD.MOV.U32 R11, RZ, RZ, 0x40200000 ;  /* 0x40200000ff0b7424 */ /* 0x000fc600078e00ff */
[C---:B------:R-:W-:Y:S02]  /*1590*/  IADD3 R12, PT, PT, -R13.reuse, RZ, RZ ;  /* 0x000000ff0d0c7210 */ /* 0x040fe40007ffe1ff */
[----:B------:R-:W-:Y:S02]  /*15a0*/  ISETP.LE.U32.AND P0, PT, R13, 0x40200000, PT ;  /* 0x402000000d00780c */ /* 0x000fe40003f03070 */
[----:B------:R-:W-:Y:S01]  /*15b0*/  VIADDMNMX R11, R12, R11, 0xb9600000, !PT ;  /* 0xb96000000c0b7446 */ /* 0x000fe2000780010b */
[----:B------:R-:W-:Y:S01]  /*15c0*/  IMAD.MOV.U32 R12, RZ, RZ, RZ ;  /* 0x000000ffff0c7224 */ /* 0x000fe200078e00ff */
[----:B------:R-:W-:Y:S02]  /*15d0*/  SEL R10, R10, 0x63400000, !P0 ;  /* 0x634000000a0a7807 */ /* 0x000fe40004000000 */
[----:B------:R-:W-:-:S05]  /*15e0*/  VIMNMX R11, PT, PT, R11, 0x46a00000, PT ;  /* 0x46a000000b0b7848 */ /* 0x000fca0003fe0100 */
[----:B------:R-:W-:-:S05]  /*15f0*/  IMAD.IADD R14, R11, 0x1, -R10 ;  /* 0x000000010b0e7824 */ /* 0x000fca00078e0a0a */
[----:B------:R-:W-:-:S06]  /*1600*/  IADD3 R13, PT, PT, R14, 0x7fe00000, RZ ;  /* 0x7fe000000e0d7810 */ /* 0x000fcc0007ffe0ff */
[----:B------:R-:W-:-:S10]  /*1610*/  DMUL R10, R8, R12 ;  /* 0x0000000c080a7228 */ /* 0x000fd40000000000 */
[----:B------:R-:W-:-:S13]  /*1620*/  FSETP.GTU.AND P0, PT, |R11|, 1.469367938527859385e-39, PT ;  /* 0x001000000b00780b */ /* 0x000fda0003f0c200 */
[----:B------:R-:W-:Y:S05]  /*1630*/  @P0 BRA `(.L_x_192) ;  /* 0x0000000000840947 */ /* 0x000fea0003800000 */
[----:B------:R-:W-:Y:S01]  /*1640*/  DFMA R2, R8, -R2, R6 ;  /* 0x800000020802722b */ /* 0x000fe20000000006 */
[----:B------:R-:W-:-:S09]  /*1650*/  MOV R12, RZ ;  /* 0x000000ff000c7202 */ /* 0x000fd20000000f00 */
[C---:B------:R-:W-:Y:S02]  /*1660*/  FSETP.NEU.AND P0, PT, R3.reuse, RZ, PT ;  /* 0x000000ff0300720b */ /* 0x040fe40003f0d000 */
[----:B------:R-:W-:-:S04]  /*1670*/  LOP3.LUT R5, R3, 0x80000000, R5, 0x48, !PT ;  /* 0x8000000003057812 */ /* 0x000fc800078e4805 */
[----:B------:R-:W-:-:S07]  /*1680*/  LOP3.LUT R13, R5, R13, RZ, 0xfc, !PT ;  /* 0x0000000d050d7212 */ /* 0x000fce00078efcff */
[----:B------:R-:W-:Y:S05]  /*1690*/  @!P0 BRA `(.L_x_192) ;  /* 0x00000000006c8947 */ /* 0x000fea0003800000 */
[----:B------:R-:W-:Y:S01]  /*16a0*/  IMAD.MOV R3, RZ, RZ, -R14 ;  /* 0x000000ffff037224 */ /* 0x000fe200078e0a0e */
[----:B------:R-:W-:-:S06]  /*16b0*/  MOV R2, RZ ;  /* 0x000000ff00027202 */ /* 0x000fcc0000000f00 */
[----:B------:R-:W-:Y:S02]  /*16c0*/  DFMA R2, R10, -R2, R8 ;  /* 0x800000020a02722b */ /* 0x000fe40000000008 */
[----:B------:R-:W-:-:S04]  /*16d0*/  DMUL.RP R8, R8, R12 ;  /* 0x0000000c08087228 */ /* 0x000fc80000008000 */
[----:B------:R-:W-:-:S04]  /*16e0*/  IADD3 R2, PT, PT, -R14, -0x43300000, RZ ;  /* 0xbcd000000e027810 */ /* 0x000fc80007ffe1ff */
[----:B------:R-:W-:Y:S02]  /*16f0*/  FSETP.NEU.AND P0, PT, |R3|, R2, PT ;  /* 0x000000020300720b */ /* 0x000fe40003f0d200 */
[----:B------:R-:W-:Y:S02]  /*1700*/  LOP3.LUT R5, R9, R5, RZ, 0x3c, !PT ;  /* 0x0000000509057212 */ /* 0x000fe400078e3cff */
[----:B------:R-:W-:Y:S02]  /*1710*/  FSEL R10, R8, R10, !P0 ;  /* 0x0000000a080a7208 */ /* 0x000fe40004000000 */
[----:B------:R-:W-:Y:S01]  /*1720*/  FSEL R11, R5, R11, !P0 ;  /* 0x0000000b050b7208 */ /* 0x000fe20004000000 */
[----:B------:R-:W-:Y:S06]  /*1730*/  BRA `(.L_x_192) ;  /* 0x0000000000447947 */ /* 0x000fec0003800000 */
.L_x_191:
[----:B------:R-:W-:-:S14]  /*1740*/  DSETP.NAN.AND P0, PT, R4, R4, PT ;  /* 0x000000040400722a */ /* 0x000fdc0003f08000 */
[----:B------:R-:W-:Y:S05]  /*1750*/  @P0 BRA `(.L_x_193) ;  /* 0x0000000000340947 */ /* 0x000fea0003800000 */
[----:B------:R-:W-:Y:S01]  /*1760*/  ISETP.NE.AND P0, PT, R17, R16, PT ;  /* 0x000000101100720c */ /* 0x000fe20003f05270 */
[----:B------:R-:W-:Y:S01]  /*1770*/  IMAD.MOV.U32 R10, RZ, RZ, 0x0 ;  /* 0x00000000ff0a7424 */ /* 0x000fe200078e00ff */
[----:B------:R-:W-:-:S11]  /*1780*/  MOV R11, 0xfff80000 ;  /* 0xfff80000000b7802 */ /* 0x000fd60000000f00 */
[----:B------:R-:W-:Y:S05]  /*1790*/  @!P0 BRA `(.L_x_192) ;  /* 0x00000000002c8947 */ /* 0x000fea0003800000 */
[----:B------:R-:W-:Y:S02]  /*17a0*/  ISETP.NE.AND P0, PT, R17, 0x7ff00000, PT ;  /* 0x7ff000001100780c */ /* 0x000fe40003f05270 */
[----:B------:R-:W-:Y:S02]  /*17b0*/  LOP3.LUT R4, R5, 0x40240000, RZ, 0x3c, !PT ;  /* 0x4024000005047812 */ /* 0x000fe400078e3cff */
[----:B------:R-:W-:Y:S02]  /*17c0*/  ISETP.EQ.OR P0, PT, R16, RZ, !P0 ;  /* 0x000000ff1000720c */ /* 0x000fe40004702670 */
[----:B------:R-:W-:-:S11]  /*17d0*/  LOP3.LUT R11, R4, 0x80000000, RZ, 0xc0, !PT ;  /* 0x80000000040b7812 */ /* 0x000fd600078ec0ff */
[----:B------:R-:W-:Y:S01]  /*17e0*/  @P0 LOP3.LUT R2, R11, 0x7ff00000, RZ, 0xfc, !PT ;  /* 0x7ff000000b020812 */ /* 0x000fe200078efcff */
[----:B------:R-:W-:Y:S01]  /*17f0*/  @!P0 IMAD.MOV.U32 R10, RZ, RZ, RZ ;  /* 0x000000ffff0a8224 */ /* 0x000fe200078e00ff */
[----:B------:R-:W-:-:S03]  /*1800*/  @P0 MOV R10, RZ ;  /* 0x000000ff000a0202 */ /* 0x000fc60000000f00 */
[----:B------:R-:W-:Y:S01]  /*1810*/  @P0 IMAD.MOV.U32 R11, RZ, RZ, R2 ;  /* 0x000000ffff0b0224 */ /* 0x000fe200078e0002 */
[----:B------:R-:W-:Y:S06]  /*1820*/  BRA `(.L_x_192) ;  /* 0x0000000000087947 */ /* 0x000fec0003800000 */
.L_x_193:
[----:B------:R-:W-:Y:S02]  /*1830*/  LOP3.LUT R11, R5, 0x80000, RZ, 0xfc, !PT ;  /* 0x00080000050b7812 */ /* 0x000fe400078efcff */
[----:B------:R-:W-:-:S07]  /*1840*/  MOV R10, R4 ;  /* 0x00000004000a7202 */ /* 0x000fce0000000f00 */
.L_x_192:
[----:B------:R-:W-:Y:S01]  /*1850*/  IMAD.MOV.U32 R2, RZ, RZ, R0 ;  /* 0x000000ffff027224 */ /* 0x000fe200078e0000 */
[----:B------:R-:W-:-:S04]  /*1860*/  MOV R3, 0x0 ;  /* 0x0000000000037802 */ /* 0x000fc80000000f00 */
[----:B------:R-:W-:Y:S05]  /*1870*/  RET.REL.NODEC R2 `(_Z4initPdi) ;  /* 0xffffffe402e07950 */ /* 0x000fea0003c3ffff */
.L_x_194:
        /* <DEDUP_REMOVED lines=16> */
.L_x_195:


//--------------------- .nv.global.init           --------------------------
	.section	.nv.global.init,"aw",@progbits
.nv.global.init:
	.type		$str$1,@object
	.size		$str$1,($str - $str$1)
$str$1:
        /*0000*/ 	.byte	0x0a, 0x00
	.type		$str,@object
	.size		$str,(.L_40 - $str)
$str:
        /*0002*/ 	.byte	0x25, 0x2e, 0x32, 0x66, 0x20, 0x00
.L_40:


//--------------------- .nv.shared._ZN3cub18CUB_300001_SM_10006detail6reduce28DeviceReduceSingleTileKernelINS2_10policy_hubIdjN4cuda3__47maximumIvEEE10Policy1000EPdSB_iS8_ddNS5_3std3__410__identityEEEvT0_T1_T2_T3_T4_T6_ --------------------------
	.section	.nv.shared._ZN3cub18CUB_300001_SM_10006detail6reduce28DeviceReduceSingleTileKernelINS2_10policy_hubIdjN4cuda3__47maximumIvEEE10Policy1000EPdSB_iS8_ddNS5_3std3__410__identityEEEvT0_T1_T2_T3_T4_T6_,"aw",@nobits
	.sectionflags	@""
	.align	8
.nv.shared._ZN3cub18CUB_300001_SM_10006detail6reduce28DeviceReduceSingleTileKernelINS2_10policy_hubIdjN4cuda3__47maximumIvEEE10Policy1000EPdSB_iS8_ddNS5_3std3__410__identityEEEvT0_T1_T2_T3_T4_T6_:
	.zero		1104


//--------------------- .nv.shared.reserved.0     --------------------------
	.section	.nv.shared.reserved.0,"aw",@nobits
	.weak		__nv_reservedSMEM_offset_0_alias
	.size		__nv_reservedSMEM_offset_0_alias, 0, 64
	.other		__nv_reservedSMEM_offset_0_alias,@"STO_CUDA_RESERVED_SHARED STV_DEFAULT"
__nv_reservedSMEM_offset_0_alias:
	.zero		0
	.zero		64


//--------------------- .nv.global                --------------------------
	.section	.nv.global,"aw",@nobits
.nv.global:
	.type		_ZN34_INTERNAL_d2fb78e7_4_k_cu_9481f3086thrust24THRUST_300001_SM_1000_NS12placeholders2_5E,@object
	.size		_ZN34_INTERNAL_d2fb78e7_4_k_cu_9481f3086thrust24THRUST_300001_SM_1000_NS12placeholders2_5E,(_ZN34_INTERNAL_d2fb78e7_4_k_cu_9481f3084cuda3std3__45__cpo6cbeginE - _ZN34_INTERNAL_d2fb78e7_4_k_cu_9481f3086thrust24THRUST_300001_SM_1000_NS12placeholders2_5E)
_ZN34_INTERNAL_d2fb78e7_4_k_cu_9481f3086thrust24THRUST_300001_SM_1000_NS12placeholders2_5E:
	.zero		1
	.type		_ZN34_INTERNAL_d2fb78e7_4_k_cu_9481f3084cuda3std3__45__cpo6cbeginE,@object
	.size		_ZN34_INTERNAL_d2fb78e7_4_k_cu_9481f3084cuda3std3__45__cpo6cbeginE,(_ZN34_INTERNAL_d2fb78e7_4_k_cu_9481f3084cuda3std6ranges3__45__cpo6cbeginE - _ZN34_INTERNAL_d2fb78e7_4_k_cu_9481f3084cuda3std3__45__cpo6cbeginE)
_ZN34_INTERNAL_d2fb78e7_4_k_cu_9481f3084cuda3std3__45__cpo6cbeginE:
	.zero		1
	.type		_ZN34_INTERNAL_d2fb78e7_4_k_cu_9481f3084cuda3std6ranges3__45__cpo6cbeginE,@object
	.size		_ZN34_INTERNAL_d2fb78e7_4_k_cu_9481f3084cuda3std6ranges3__45__cpo6cbeginE,(_ZN34_INTERNAL_d2fb78e7_4_k_cu_9481f3084cuda3std3__48in_placeE - _ZN34_INTERNAL_d2fb78e7_4_k_cu_9481f3084cuda3std6ranges3__45__cpo6cbeginE)
_ZN34_INTERNAL_d2fb78e7_4_k_cu_9481f3084cuda3std6ranges3__45__cpo6cbeginE:
	.zero		1
	.type		_ZN34_INTERNAL_d2fb78e7_4_k_cu_9481f3084cuda3std3__48in_placeE,@object
	.size		_ZN34_INTERNAL_d2fb78e7_4_k_cu_9481f3084cuda3std3__48in_placeE,(_ZN34_INTERNAL_d2fb78e7_4_k_cu_9481f3084cuda3std6ranges3__45__cpo4sizeE - _ZN34_INTERNAL_d2fb78e7_4_k_cu_9481f3084cuda3std3__48in_placeE)
_ZN34_INTERNAL_d2fb78e7_4_k_cu_9481f3084cuda3std3__48in_placeE:
	.zero		1
	.type		_ZN34_INTERNAL_d2fb78e7_4_k_cu_9481f3084cuda3std6ranges3__45__cpo4sizeE,@object
	.size		_ZN34_INTERNAL_d2fb78e7_4_k_cu_9481f3084cuda3std6ranges3__45__cpo4sizeE,(_ZN34_INTERNAL_d2fb78e7_4_k_cu_9481f3086thrust24THRUST_300001_SM_1000_NS12placeholders2_9E - _ZN34_INTERNAL_d2fb78e7_4_k_cu_9481f3084cuda3std6ranges3__45__cpo4sizeE)
_ZN34_INTERNAL_d2fb78e7_4_k_cu_9481f3084cuda3std6ranges3__45__cpo4sizeE:
	.zero		1
	.type		_ZN34_INTERNAL_d2fb78e7_4_k_cu_9481f3086thrust24THRUST_300001_SM_1000_NS12placeholders2_9E,@object
	.size		_ZN34_INTERNAL_d2fb78e7_4_k_cu_9481f3086thrust24THRUST_300001_SM_1000_NS12placeholders2_9E,(_ZN34_INTERNAL_d2fb78e7_4_k_cu_9481f3084cuda3std3__45__cpo7crbeginE - _ZN34_INTERNAL_d2fb78e7_4_k_cu_9481f3086thrust24THRUST_300001_SM_1000_NS12placeholders2_9E)
_ZN34_INTERNAL_d2fb78e7_4_k_cu_9481f3086thrust24THRUST_300001_SM_1000_NS12placeholders2_9E:
	.zero		1
	.type		_ZN34_INTERNAL_d2fb78e7_4_k_cu_9481f3084cuda3std3__45__cpo7crbeginE,@object
	.size		_ZN34_INTERNAL_d2fb78e7_4_k_cu_9481f3084cuda3std3__45__cpo7crbeginE,(_ZN34_INTERNAL_d2fb78e7_4_k_cu_9481f3084cuda3std6ranges3__45__cpo4nextE - _ZN34_INTERNAL_d2fb78e7_4_k_cu_9481f3084cuda3std3__45__cpo7crbeginE)
_ZN34_INTERNAL_d2fb78e7_4_k_cu_9481f3084cuda3std3__45__cpo7crbeginE:
	.zero		1
	.type		_ZN34_INTERNAL_d2fb78e7_4_k_cu_9481f3084cuda3std6ranges3__45__cpo4nextE,@object
	.size		_ZN34_INTERNAL_d2fb78e7_4_k_cu_9481f3084cuda3std6ranges3__45__cpo4nextE,(_ZN34_INTERNAL_d2fb78e7_4_k_cu_9481f3084cuda3std6ranges3__45__cpo4swapE - _ZN34_INTERNAL_d2fb78e7_4_k_cu_9481f3084cuda3std6ranges3__45__cpo4nextE)
_ZN34_INTERNAL_d2fb78e7_4_k_cu_9481f3084cuda3std6ranges3__45__cpo4nextE:
	.zero		1
	.type		_ZN34_INTERNAL_d2fb78e7_4_k_cu_9481f3084cuda3std6ranges3__45__cpo4swapE,@object
	.size		_ZN34_INTERNAL_d2fb78e7_4_k_cu_9481f3084cuda3std6ranges3__45__cpo4swapE,(_ZN34_INTERNAL_d2fb78e7_4_k_cu_9481f3086thrust24THRUST_300001_SM_1000_NS12placeholders2_1E - _ZN34_INTERNAL_d2fb78e7_4_k_cu_9481f3084cuda3std6ranges3__45__cpo4swapE)
_ZN34_INTERNAL_d2fb78e7_4_k_cu_9481f3084cuda3std6ranges3__45__cpo4swapE:
	.zero		1
	.type		_ZN34_INTERNAL_d2fb78e7_4_k_cu_9481f3086thrust24THRUST_300001_SM_1000_NS12placeholders2_1E,@object
	.size		_ZN34_INTERNAL_d2fb78e7_4_k_cu_9481f3086thrust24THRUST_300001_SM_1000_NS12placeholders2_1E,(_ZN34_INTERNAL_d2fb78e7_4_k_cu_9481f3086thrust24THRUST_300001_SM_1000_NS12placeholders2_3E - _ZN34_INTERNAL_d2fb78e7_4_k_cu_9481f3086thrust24THRUST_300001_SM_1000_NS12placeholders2_1E)
_ZN34_INTERNAL_d2fb78e7_4_k_cu_9481f3086thrust24THRUST_300001_SM_1000_NS12placeholders2_1E:
	.zero		1
	.type		_ZN34_INTERNAL_d2fb78e7_4_k_cu_9481f3086thrust24THRUST_300001_SM_1000_NS12placeholders2_3E,@object
	.size		_ZN34_INTERNAL_d2fb78e7_4_k_cu_9481f3086thrust24THRUST_300001_SM_1000_NS12placeholders2_3E,(_ZN34_INTERNAL_d2fb78e7_4_k_cu_9481f3084cuda3std3__45__cpo5beginE - _ZN34_INTERNAL_d2fb78e7_4_k_cu_9481f3086thrust24THRUST_300001_SM_1000_NS12placeholders2_3E)
_ZN34_INTERNAL_d2fb78e7_4_k_cu_9481f3086thrust24THRUST_300001_SM_1000_NS12placeholders2_3E:
	.zero		1
	.type		_ZN34_INTERNAL_d2fb78e7_4_k_cu_9481f3084cuda3std3__45__cpo5beginE,@object
	.size		_ZN34_INTERNAL_d2fb78e7_4_k_cu_9481f3084cuda3std3__45__cpo5beginE,(_ZN34_INTERNAL_d2fb78e7_4_k_cu_9481f3084cuda3std6ranges3__45__cpo5beginE - _ZN34_INTERNAL_d2fb78e7_4_k_cu_9481f3084cuda3std3__45__cpo5beginE)
_ZN34_INTERNAL_d2fb78e7_4_k_cu_9481f3084cuda3std3__45__cpo5beginE:
	.zero		1
	.type		_ZN34_INTERNAL_d2fb78e7_4_k_cu_9481f3084cuda3std6ranges3__45__cpo5beginE,@object
	.size		_ZN34_INTERNAL_d2fb78e7_4_k_cu_9481f3084cuda3std6ranges3__45__cpo5beginE,(_ZN34_INTERNAL_d2fb78e7_4_k_cu_9481f3084cuda3std3__436_GLOBAL__N__d2fb78e7_4_k_cu_9481f3086ignoreE - _ZN34_INTERNAL_d2fb78e7_4_k_cu_9481f3084cuda3std6ranges3__45__cpo5beginE)
_ZN34_INTERNAL_d2fb78e7_4_k_cu_9481f3084cuda3std6ranges3__45__cpo5beginE:
	.zero		1
	.type		_ZN34_INTERNAL_d2fb78e7_4_k_cu_9481f3084cuda3std3__436_GLOBAL__N__d2fb78e7_4_k_cu_9481f3086ignoreE,@object
	.size		_ZN34_INTERNAL_d2fb78e7_4_k_cu_9481f3084cuda3std3__436_GLOBAL__N__d2fb78e7_4_k_cu_9481f3086ignoreE,(_ZN34_INTERNAL_d2fb78e7_4_k_cu_9481f3084cuda3std6ranges3__45__cpo4dataE - _ZN34_INTERNAL_d2fb78e7_4_k_cu_9481f3084cuda3std3__436_GLOBAL__N__d2fb78e7_4_k_cu_9481f3086ignoreE)
_ZN34_INTERNAL_d2fb78e7_4_k_cu_9481f3084cuda3std3__436_GLOBAL__N__d2fb78e7_4_k_cu_9481f3086ignoreE:
	.zero		1
	.type		_ZN34_INTERNAL_d2fb78e7_4_k_cu_9481f3084cuda3std6ranges3__45__cpo4dataE,@object
	.size		_ZN34_INTERNAL_d2fb78e7_4_k_cu_9481f3084cuda3std6ranges3__45__cpo4dataE,(_ZN34_INTERNAL_d2fb78e7_4_k_cu_9481f3086thrust24THRUST_300001_SM_1000_NS12placeholders2_7E - _ZN34_INTERNAL_d2fb78e7_4_k_cu_9481f3084cuda3std6ranges3__45__cpo4dataE)
_ZN34_INTERNAL_d2fb78e7_4_k_cu_9481f3084cuda3std6ranges3__45__cpo4dataE:
	.zero		1
	.type		_ZN34_INTERNAL_d2fb78e7_4_k_cu_9481f3086thrust24THRUST_300001_SM_1000_NS12placeholders2_7E,@object
	.size		_ZN34_INTERNAL_d2fb78e7_4_k_cu_9481f3086thrust24THRUST_300001_SM_1000_NS12placeholders2_7E,(_ZN34_INTERNAL_d2fb78e7_4_k_cu_9481f3084cuda3std3__45__cpo6rbeginE - _ZN34_INTERNAL_d2fb78e7_4_k_cu_9481f3086thrust24THRUST_300001_SM_1000_NS12placeholders2_7E)
_ZN34_INTERNAL_d2fb78e7_4_k_cu_9481f3086thrust24THRUST_300001_SM_1000_NS12placeholders2_7E:
	.zero		1
	.type		_ZN34_INTERNAL_d2fb78e7_4_k_cu_9481f3084cuda3std3__45__cpo6rbeginE,@object
	.size		_ZN34_INTERNAL_d2fb78e7_4_k_cu_9481f3084cuda3std3__45__cpo6rbeginE,(_ZN34_INTERNAL_d2fb78e7_4_k_cu_9481f3084cuda3std6ranges3__45__cpo7advanceE - _ZN34_INTERNAL_d2fb78e7_4_k_cu_9481f3084cuda3std3__45__cpo6rbeginE)
_ZN34_INTERNAL_d2fb78e7_4_k_cu_9481f3084cuda3std3__45__cpo6rbeginE:
	.zero		1
	.type		_ZN34_INTERNAL_d2fb78e7_4_k_cu_9481f3084cuda3std6ranges3__45__cpo7advanceE,@object
	.size		_ZN34_INTERNAL_d2fb78e7_4_k_cu_9481f3084cuda3std6ranges3__45__cpo7advanceE,(_ZN34_INTERNAL_d2fb78e7_4_k_cu_9481f3084cuda3std3__47nulloptE - _ZN34_INTERNAL_d2fb78e7_4_k_cu_9481f3084cuda3std6ranges3__45__cpo7advanceE)
_ZN34_INTERNAL_d2fb78e7_4_k_cu_9481f3084cuda3std6ranges3__45__cpo7advanceE:
	.zero		1
	.type		_ZN34_INTERNAL_d2fb78e7_4_k_cu_9481f3084cuda3std3__47nulloptE,@object
	.size		_ZN34_INTERNAL_d2fb78e7_4_k_cu_9481f3084cuda3std3__47nulloptE,(_ZN34_INTERNAL_d2fb78e7_4_k_cu_9481f3084cuda3std6ranges3__45__cpo8distanceE - _ZN34_INTERNAL_d2fb78e7_4_k_cu_9481f3084cuda3std3__47nulloptE)
_ZN34_INTERNAL_d2fb78e7_4_k_cu_9481f3084cuda3std3__47nulloptE:
	.zero		1
	.type		_ZN34_INTERNAL_d2fb78e7_4_k_cu_9481f3084cuda3std6ranges3__45__cpo8distanceE,@object
	.size		_ZN34_INTERNAL_d2fb78e7_4_k_cu_9481f3084cuda3std6ranges3__45__cpo8distanceE,(_ZN34_INTERNAL_d2fb78e7_4_k_cu_9481f3086thrust24THRUST_300001_SM_1000_NS12placeholders2_6E - _ZN34_INTERNAL_d2fb78e7_4_k_cu_9481f3084cuda3std6ranges3__45__cpo8distanceE)
_ZN34_INTERNAL_d2fb78e7_4_k_cu_9481f3084cuda3std6ranges3__45__cpo8distanceE:
	.zero		1
	.type		_ZN34_INTERNAL_d2fb78e7_4_k_cu_9481f3086thrust24THRUST_300001_SM_1000_NS12placeholders2_6E,@object
	.size		_ZN34_INTERNAL_d2fb78e7_4_k_cu_9481f3086thrust24THRUST_300001_SM_1000_NS12placeholders2_6E,(_ZN34_INTERNAL_d2fb78e7_4_k_cu_9481f3084cuda3std3__45__cpo4cendE - _ZN34_INTERNAL_d2fb78e7_4_k_cu_9481f3086thrust24THRUST_300001_SM_1000_NS12placeholders2_6E)
_ZN34_INTERNAL_d2fb78e7_4_k_cu_9481f3086thrust24THRUST_300001_SM_1000_NS12placeholders2_6E:
	.zero		1
	.type		_ZN34_INTERNAL_d2fb78e7_4_k_cu_9481f3084cuda3std3__45__cpo4cendE,@object
	.size		_ZN34_INTERNAL_d2fb78e7_4_k_cu_9481f3084cuda3std3__45__cpo4cendE,(_ZN34_INTERNAL_d2fb78e7_4_k_cu_9481f3084cuda3std6ranges3__45__cpo4cendE - _ZN34_INTERNAL_d2fb78e7_4_k_cu_9481f3084cuda3std3__45__cpo4cendE)
_ZN34_INTERNAL_d2fb78e7_4_k_cu_9481f3084cuda3std3__45__cpo4cendE:
	.zero		1
	.type		_ZN34_INTERNAL_d2fb78e7_4_k_cu_9481f3084cuda3std6ranges3__45__cpo4cendE,@object
	.size		_ZN34_INTERNAL_d2fb78e7_4_k_cu_9481f3084cuda3std6ranges3__45__cpo4cendE,(_ZN34_INTERNAL_d2fb78e7_4_k_cu_9481f3084cuda3std3__420unreachable_sentinelE - _ZN34_INTERNAL_d2fb78e7_4_k_cu_9481f3084cuda3std6ranges3__45__cpo4cendE)
_ZN34_INTERNAL_d2fb78e7_4_k_cu_9481f3084cuda3std6ranges3__45__cpo4cendE:
	.zero		1
	.type		_ZN34_INTERNAL_d2fb78e7_4_k_cu_9481f3084cuda3std3__420unreachable_sentinelE,@object
	.size		_ZN34_INTERNAL_d2fb78e7_4_k_cu_9481f3084cuda3std3__420unreachable_sentinelE,(_ZN34_INTERNAL_d2fb78e7_4_k_cu_9481f3084cuda3std6ranges3__45__cpo5ssizeE - _ZN34_INTERNAL_d2fb78e7_4_k_cu_9481f3084cuda3std3__420unreachable_sentinelE)
_ZN34_INTERNAL_d2fb78e7_4_k_cu_9481f3084cuda3std3__420unreachable_sentinelE:
	.zero		1
	.type		_ZN34_INTERNAL_d2fb78e7_4_k_cu_9481f3084cuda3std6ranges3__45__cpo5ssizeE,@object
	.size		_ZN34_INTERNAL_d2fb78e7_4_k_cu_9481f3084cuda3std6ranges3__45__cpo5ssizeE,(_ZN34_INTERNAL_d2fb78e7_4_k_cu_9481f3086thrust24THRUST_300001_SM_1000_NS12placeholders3_10E - _ZN34_INTERNAL_d2fb78e7_4_k_cu_9481f3084cuda3std6ranges3__45__cpo5ssizeE)
_ZN34_INTERNAL_d2fb78e7_4_k_cu_9481f3084cuda3std6ranges3__45__cpo5ssizeE:
	.zero		1
	.type		_ZN34_INTERNAL_d2fb78e7_4_k_cu_9481f3086thrust24THRUST_300001_SM_1000_NS12placeholders3_10E,@object
	.size		_ZN34_INTERNAL_d2fb78e7_4_k_cu_9481f3086thrust24THRUST_300001_SM_1000_NS12placeholders3_10E,(_ZN34_INTERNAL_d2fb78e7_4_k_cu_9481f3084cuda3std3__45__cpo5crendE - _ZN34_INTERNAL_d2fb78e7_4_k_cu_9481f3086thrust24THRUST_300001_SM_1000_NS12placeholders3_10E)
_ZN34_INTERNAL_d2fb78e7_4_k_cu_9481f3086thrust24THRUST_300001_SM_1000_NS12placeholders3_10E:
	.zero		1
	.type		_ZN34_INTERNAL_d2fb78e7_4_k_cu_9481f3084cuda3std3__45__cpo5crendE,@object
	.size		_ZN34_INTERNAL_d2fb78e7_4_k_cu_9481f3084cuda3std3__45__cpo5crendE,(_ZN34_INTERNAL_d2fb78e7_4_k_cu_9481f3084cuda3std6ranges3__45__cpo4prevE - _ZN34_INTERNAL_d2fb78e7_4_k_cu_9481f3084cuda3std3__45__cpo5crendE)
_ZN34_INTERNAL_d2fb78e7_4_k_cu_9481f3084cuda3std3__45__cpo5crendE:
	.zero		1
	.type		_ZN34_INTERNAL_d2fb78e7_4_k_cu_9481f3084cuda3std6ranges3__45__cpo4prevE,@object
	.size		_ZN34_INTERNAL_d2fb78e7_4_k_cu_9481f3084cuda3std6ranges3__45__cpo4prevE,(_ZN34_INTERNAL_d2fb78e7_4_k_cu_9481f3084cuda3std6ranges3__45__cpo9iter_moveE - _ZN34_INTERNAL_d2fb78e7_4_k_cu_9481f3084cuda3std6ranges3__45__cpo4prevE)
_ZN34_INTERNAL_d2fb78e7_4_k_cu_9481f3084cuda3std6ranges3__45__cpo4prevE:
	.zero		1
	.type		_ZN34_INTERNAL_d2fb78e7_4_k_cu_9481f3084cuda3std6ranges3__45__cpo9iter_moveE,@object
	.size		_ZN34_INTERNAL_d2fb78e7_4_k_cu_9481f3084cuda3std6ranges3__45__cpo9iter_moveE,(_ZN34_INTERNAL_d2fb78e7_4_k_cu_9481f3086thrust24THRUST_300001_SM_1000_NS12placeholders2_2E - _ZN34_INTERNAL_d2fb78e7_4_k_cu_9481f3084cuda3std6ranges3__45__cpo9iter_moveE)
_ZN34_INTERNAL_d2fb78e7_4_k_cu_9481f3084cuda3std6ranges3__45__cpo9iter_moveE:
	.zero		1
	.type		_ZN34_INTERNAL_d2fb78e7_4_k_cu_9481f3086thrust24THRUST_300001_SM_1000_NS12placeholders2_2E,@object
	.size		_ZN34_INTERNAL_d2fb78e7_4_k_cu_9481f3086thrust24THRUST_300001_SM_1000_NS12placeholders2_2E,(_ZN34_INTERNAL_d2fb78e7_4_k_cu_9481f3086thrust24THRUST_300001_SM_1000_NS12placeholders2_4E - _ZN34_INTERNAL_d2fb78e7_4_k_cu_9481f3086thrust24THRUST_300001_SM_1000_NS12placeholders2_2E)
_ZN34_INTERNAL_d2fb78e7_4_k_cu_9481f3086thrust24THRUST_300001_SM_1000_NS12placeholders2_2E:
	.zero		1
	.type		_ZN34_INTERNAL_d2fb78e7_4_k_cu_9481f3086thrust24THRUST_300001_SM_1000_NS12placeholders2_4E,@object
	.size		_ZN34_INTERNAL_d2fb78e7_4_k_cu_9481f3086thrust24THRUST_300001_SM_1000_NS12placeholders2_4E,(_ZN34_INTERNAL_d2fb78e7_4_k_cu_9481f3084cuda3std3__45__cpo3endE - _ZN34_INTERNAL_d2fb78e7_4_k_cu_9481f3086thrust24THRUST_300001_SM_1000_NS12placeholders2_4E)
_ZN34_INTERNAL_d2fb78e7_4_k_cu_9481f3086thrust24THRUST_300001_SM_1000_NS12placeholders2_4E:
	.zero		1
	.type		_ZN34_INTERNAL_d2fb78e7_4_k_cu_9481f3084cuda3std3__45__cpo3endE,@object
	.size		_ZN34_INTERNAL_d2fb78e7_4_k_cu_9481f3084cuda3std3__45__cpo3endE,(_ZN34_INTERNAL_d2fb78e7_4_k_cu_9481f3084cuda3std6ranges3__45__cpo3endE - _ZN34_INTERNAL_d2fb78e7_4_k_cu_9481f3084cuda3std3__45__cpo3endE)
_ZN34_INTERNAL_d2fb78e7_4_k_cu_9481f3084cuda3std3__45__cpo3endE:
	.zero		1
	.type		_ZN34_INTERNAL_d2fb78e7_4_k_cu_9481f3084cuda3std6ranges3__45__cpo3endE,@object
	.size		_ZN34_INTERNAL_d2fb78e7_4_k_cu_9481f3084cuda3std6ranges3__45__cpo3endE,(_ZN34_INTERNAL_d2fb78e7_4_k_cu_9481f3084cuda3std3__419piecewise_constructE - _ZN34_INTERNAL_d2fb78e7_4_k_cu_9481f3084cuda3std6ranges3__45__cpo3endE)
_ZN34_INTERNAL_d2fb78e7_4_k_cu_9481f3084cuda3std6ranges3__45__cpo3endE:
	.zero		1
	.type		_ZN34_INTERNAL_d2fb78e7_4_k_cu_9481f3084cuda3std3__419piecewise_constructE,@object
	.size		_ZN34_INTERNAL_d2fb78e7_4_k_cu_9481f3084cuda3std3__419piecewise_constructE,(_ZN34_INTERNAL_d2fb78e7_4_k_cu_9481f3084cuda3std6ranges3__45__cpo5cdataE - _ZN34_INTERNAL_d2fb78e7_4_k_cu_9481f3084cuda3std3__419piecewise_constructE)
_ZN34_INTERNAL_d2fb78e7_4_k_cu_9481f3084cuda3std3__419piecewise_constructE:
	.zero		1
	.type		_ZN34_INTERNAL_d2fb78e7_4_k_cu_9481f3084cuda3std6ranges3__45__cpo5cdataE,@object
	.size		_ZN34_INTERNAL_d2fb78e7_4_k_cu_9481f3084cuda3std6ranges3__45__cpo5cdataE,(_ZN34_INTERNAL_d2fb78e7_4_k_cu_9481f3086thrust24THRUST_300001_SM_1000_NS12placeholders2_8E - _ZN34_INTERNAL_d2fb78e7_4_k_cu_9481f3084cuda3std6ranges3__45__cpo5cdataE)
_ZN34_INTERNAL_d2fb78e7_4_k_cu_9481f3084cuda3std6ranges3__45__cpo5cdataE:
	.zero		1
	.type		_ZN34_INTERNAL_d2fb78e7_4_k_cu_9481f3086thrust24THRUST_300001_SM_1000_NS12placeholders2_8E,@object
	.size		_ZN34_INTERNAL_d2fb78e7_4_k_cu_9481f3086thrust24THRUST_300001_SM_1000_NS12placeholders2_8E,(_ZN34_INTERNAL_d2fb78e7_4_k_cu_9481f3084cuda3std3__45__cpo4rendE - _ZN34_INTERNAL_d2fb78e7_4_k_cu_9481f3086thrust24THRUST_300001_SM_1000_NS12placeholders2_8E)
_ZN34_INTERNAL_d2fb78e7_4_k_cu_9481f3086thrust24THRUST_300001_SM_1000_NS12placeholders2_8E:
	.zero		1
	.type		_ZN34_INTERNAL_d2fb78e7_4_k_cu_9481f3084cuda3std3__45__cpo4rendE,@object
	.size		_ZN34_INTERNAL_d2fb78e7_4_k_cu_9481f3084cuda3std3__45__cpo4rendE,(_ZN34_INTERNAL_d2fb78e7_4_k_cu_9481f3084cuda3std6ranges3__45__cpo9iter_swapE - _ZN34_INTERNAL_d2fb78e7_4_k_cu_9481f3084cuda3std3__45__cpo4rendE)
_ZN34_INTERNAL_d2fb78e7_4_k_cu_9481f3084cuda3std3__45__cpo4rendE:
	.zero		1
	.type		_ZN34_INTERNAL_d2fb78e7_4_k_cu_9481f3084cuda3std6ranges3__45__cpo9iter_swapE,@object
	.size		_ZN34_INTERNAL_d2fb78e7_4_k_cu_9481f3084cuda3std6ranges3__45__cpo9iter_swapE,(_ZN34_INTERNAL_d2fb78e7_4_k_cu_9481f3084cuda3std3__48unexpectE - _ZN34_INTERNAL_d2fb78e7_4_k_cu_9481f3084cuda3std6ranges3__45__cpo9iter_swapE)
_ZN34_INTERNAL_d2fb78e7_4_k_cu_9481f3084cuda3std6ranges3__45__cpo9iter_swapE:
	.zero		1
	.type		_ZN34_INTERNAL_d2fb78e7_4_k_cu_9481f3084cuda3std3__48unexpectE,@object
	.size		_ZN34_INTERNAL_d2fb78e7_4_k_cu_9481f3084cuda3std3__48unexpectE,(_ZN34_INTERNAL_d2fb78e7_4_k_cu_9481f3086thrust24THRUST_300001_SM_1000_NS6system6detail10sequential3seqE - _ZN34_INTERNAL_d2fb78e7_4_k_cu_9481f3084cuda3std3__48unexpectE)
_ZN34_INTERNAL_d2fb78e7_4_k_cu_9481f3084cuda3std3__48unexpectE:
	.zero		1
	.type		_ZN34_INTERNAL_d2fb78e7_4_k_cu_9481f3086thrust24THRUST_300001_SM_1000_NS6system6detail10sequential3seqE,@object
	.size		_ZN34_INTERNAL_d2fb78e7_4_k_cu_9481f3086thrust24THRUST_300001_SM_1000_NS6system6detail10sequential3seqE,(.L_29 - _ZN34_INTERNAL_d2fb78e7_4_k_cu_9481f3086thrust24THRUST_300001_SM_1000_NS6system6detail10sequential3seqE)
_ZN34_INTERNAL_d2fb78e7_4_k_cu_9481f3086thrust24THRUST_300001_SM_1000_NS6system6detail10sequential3seqE:
	.zero		1
.L_29:


//--------------------- .nv.shared._ZN3cub18CUB_300001_SM_10006detail6reduce18DeviceReduceKernelINS2_10policy_hubIdjN4cuda3__47maximumIvEEE10Policy1000EPdjS8_dNS5_3std3__410__identityEEEvT0_PT3_T1_NS0_13GridEvenShareISI_EET2_T4_ --------------------------
	.section	.nv.shared._ZN3cub18CUB_300001_SM_10006detail6reduce18DeviceReduceKernelINS2_10policy_hubIdjN4cuda3__47maximumIvEEE10Policy1000EPdjS8_dNS5_3std3__410__identityEEEvT0_PT3_T1_NS0_13GridEvenShareISI_EET2_T4_,"aw",@nobits
	.sectionflags	@""
	.align	8
.nv.shared._ZN3cub18CUB_300001_SM_10006detail6reduce18DeviceReduceKernelINS2_10policy_hubIdjN4cuda3__47maximumIvEEE10Policy1000EPdjS8_dNS5_3std3__410__identityEEEvT0_PT3_T1_NS0_13GridEvenShareISI_EET2_T4_:
	.zero		1104


//--------------------- .nv.shared._ZN3cub18CUB_300001_SM_10006detail6reduce28DeviceReduceSingleTileKernelINS2_10policy_hubIdjN4cuda3__47maximumIvEEE10Policy1000EPdSB_jS8_ddNS5_3std3__410__identityEEEvT0_T1_T2_T3_T4_T6_ --------------------------
	.section	.nv.shared._ZN3cub18CUB_300001_SM_10006detail6reduce28DeviceReduceSingleTileKernelINS2_10policy_hubIdjN4cuda3__47maximumIvEEE10Policy1000EPdSB_jS8_ddNS5_3std3__410__identityEEEvT0_T1_T2_T3_T4_T6_,"aw",@nobits
	.sectionflags	@""
	.align	8
.nv.shared._ZN3cub18CUB_300001_SM_10006detail6reduce28DeviceReduceSingleTileKernelINS2_10policy_hubIdjN4cuda3__47maximumIvEEE10Policy1000EPdSB_jS8_ddNS5_3std3__410__identityEEEvT0_T1_T2_T3_T4_T6_:
	.zero		1104


//--------------------- .nv.constant0._ZN3cub18CUB_300001_SM_10006detail6reduce28DeviceReduceSingleTileKernelINS2_10policy_hubIdjN4cuda3__47maximumIvEEE10Policy1000EPdSB_iS8_ddNS5_3std3__410__identityEEEvT0_T1_T2_T3_T4_T6_ --------------------------
	.section	.nv.constant0._ZN3cub18CUB_300001_SM_10006detail6reduce28DeviceReduceSingleTileKernelINS2_10policy_hubIdjN4cuda3__47maximumIvEEE10Policy1000EPdSB_iS8_ddNS5_3std3__410__identityEEEvT0_T1_T2_T3_T4_T6_,"a",@progbits
	.sectionflags	@""
	.align	4
.nv.constant0._ZN3cub18CUB_300001_SM_10006detail6reduce28DeviceReduceSingleTileKernelINS2_10policy_hubIdjN4cuda3__47maximumIvEEE10Policy1000EPdSB_iS8_ddNS5_3std3__410__identityEEEvT0_T1_T2_T3_T4_T6_:
	.zero		929


//--------------------- .nv.constant0._ZN3cub18CUB_300001_SM_10006detail6reduce18DeviceReduceKernelINS2_10policy_hubIdjN4cuda3__47maximumIvEEE10Policy1000EPdjS8_dNS5_3std3__410__identityEEEvT0_PT3_T1_NS0_13GridEvenShareISI_EET2_T4_ --------------------------
	.section	.nv.constant0._ZN3cub18CUB_300001_SM_10006detail6reduce18DeviceReduceKernelINS2_10policy_hubIdjN4cuda3__47maximumIvEEE10Policy1000EPdjS8_dNS5_3std3__410__identityEEEvT0_PT3_T1_NS0_13GridEvenShareISI_EET2_T4_,"a",@progbits
	.sectionflags	@""
	.align	4
.nv.constant0._ZN3cub18CUB_300001_SM_10006detail6reduce18DeviceReduceKernelINS2_10policy_hubIdjN4cuda3__47maximumIvEEE10Policy1000EPdjS8_dNS5_3std3__410__identityEEEvT0_PT3_T1_NS0_13GridEvenShareISI_EET2_T4_:
	.zero		958


//--------------------- .nv.constant0._ZN3cub18CUB_300001_SM_10006detail6reduce28DeviceReduceSingleTileKernelINS2_10policy_hubIdjN4cuda3__47maximumIvEEE10Policy1000EPdSB_jS8_ddNS5_3std3__410__identityEEEvT0_T1_T2_T3_T4_T6_ --------------------------
	.section	.nv.constant0._ZN3cub18CUB_300001_SM_10006detail6reduce28DeviceReduceSingleTileKernelINS2_10policy_hubIdjN4cuda3__47maximumIvEEE10Policy1000EPdSB_jS8_ddNS5_3std3__410__identityEEEvT0_T1_T2_T3_T4_T6_,"a",@progbits
	.sectionflags	@""
	.align	4
.nv.constant0._ZN3cub18CUB_300001_SM_10006detail6reduce28DeviceReduceSingleTileKernelINS2_10policy_hubIdjN4cuda3__47maximumIvEEE10Policy1000EPdSB_jS8_ddNS5_3std3__410__identityEEEvT0_T1_T2_T3_T4_T6_:
	.zero		929


//--------------------- .nv.constant0._ZN3cub18CUB_300001_SM_10006detail11EmptyKernelIvEEvv --------------------------
	.section	.nv.constant0._ZN3cub18CUB_300001_SM_10006detail11EmptyKernelIvEEvv,"a",@progbits
	.sectionflags	@""
	.align	4
.nv.constant0._ZN3cub18CUB_300001_SM_10006detail11EmptyKernelIvEEvv:
	.zero		896


//--------------------- .nv.constant0._Z8printArrPdi --------------------------
	.section	.nv.constant0._Z8printArrPdi,"a",@progbits
	.sectionflags	@""
	.align	4
.nv.constant0._Z8printArrPdi:
	.zero		908


//--------------------- .nv.constant0._Z14loss_calculatePdS_S_ --------------------------
	.section	.nv.constant0._Z14loss_calculatePdS_S_,"a",@progbits
	.sectionflags	@""
	.align	4
.nv.constant0._Z14loss_calculatePdS_S_:
	.zero		920


//--------------------- .nv.constant0._Z7computePdS_i --------------------------
	.section	.nv.constant0._Z7computePdS_i,"a",@progbits
	.sectionflags	@""
	.align	4
.nv.constant0._Z7computePdS_i:
	.zero		916


//--------------------- .nv.constant0._Z4initPdi  --------------------------
	.section	.nv.constant0._Z4initPdi,"a",@progbits
	.sectionflags	@""
	.align	4
.nv.constant0._Z4initPdi:
	.zero		908


//--------------------- SYMBOLS --------------------------

	.type		.nv.reservedSmem.offset0,@object
	.size		.nv.reservedSmem.offset0,0x4
	.type		.nv.reservedSmem.cap,@object
	.size		.nv.reservedSmem.cap,0x4
	.type		vprintf,@function
